	.headerflags	@"EF_CUDA_TEXMODE_UNIFIED EF_CUDA_64BIT_ADDRESS EF_CUDA_SM89 EF_CUDA_VIRTUAL_SM(EF_CUDA_SM89)"
	.elftype	@"ET_EXEC"


//--------------------- .nv.info                  --------------------------
	.section	.nv.info,"",@"SHT_CUDA_INFO"
	.align	4


	//----- nvinfo : EIATTR_REGCOUNT
	.align		4
        /*0000*/ 	.byte	0x04, 0x2f
        /*0002*/ 	.short	(.L_2 - .L_1)
	.align		4
.L_1:
        /*0004*/ 	.word	index@(KernelA)
        /*0008*/ 	.word	0x000000a8


	//----- nvinfo : EIATTR_FRAME_SIZE
	.align		4
.L_2:
        /*000c*/ 	.byte	0x04, 0x11
        /*000e*/ 	.short	(.L_4 - .L_3)
	.align		4
.L_3:
        /*0010*/ 	.word	index@(KernelA)
        /*0014*/ 	.word	0x00000000


	//----- nvinfo : EIATTR_REGCOUNT
	.align		4
.L_4:
        /*0018*/ 	.byte	0x04, 0x2f
        /*001a*/ 	.short	(.L_6 - .L_5)
	.align		4
.L_5:
        /*001c*/ 	.word	index@(KernelB)
        /*0020*/ 	.word	0x00000068


	//----- nvinfo : EIATTR_FRAME_SIZE
	.align		4
.L_6:
        /*0024*/ 	.byte	0x04, 0x11
        /*0026*/ 	.short	(.L_8 - .L_7)
	.align		4
.L_7:
        /*0028*/ 	.word	index@(KernelB)
        /*002c*/ 	.word	0x00000000


	//----- nvinfo : EIATTR_REGCOUNT
	.align		4
.L_8:
        /*0030*/ 	.byte	0x04, 0x2f
        /*0032*/ 	.short	(.L_10 - .L_9)
	.align		4
.L_9:
        /*0034*/ 	.word	index@(KernelC)
        /*0038*/ 	.word	0x00000071


	//----- nvinfo : EIATTR_FRAME_SIZE
	.align		4
.L_10:
        /*003c*/ 	.byte	0x04, 0x11
        /*003e*/ 	.short	(.L_12 - .L_11)
	.align		4
.L_11:
        /*0040*/ 	.word	index@(KernelC)
        /*0044*/ 	.word	0x00000000


	//----- nvinfo : EIATTR_REGCOUNT
	.align		4
.L_12:
        /*0048*/ 	.byte	0x04, 0x2f
        /*004a*/ 	.short	(.L_14 - .L_13)
	.align		4
.L_13:
        /*004c*/ 	.word	index@(KernelGen)
        /*0050*/ 	.word	0x00000082


	//----- nvinfo : EIATTR_FRAME_SIZE
	.align		4
.L_14:
        /*0054*/ 	.byte	0x04, 0x11
        /*0056*/ 	.short	(.L_16 - .L_15)
	.align		4
.L_15:
        /*0058*/ 	.word	index@(KernelGen)
        /*005c*/ 	.word	0x00000020


	//----- nvinfo : EIATTR_MIN_STACK_SIZE
	.align		4
.L_16:
        /*0060*/ 	.byte	0x04, 0x12
        /*0062*/ 	.short	(.L_18 - .L_17)
	.align		4
.L_17:
        /*0064*/ 	.word	index@(KernelGen)
        /*0068*/ 	.word	0x00000020


	//----- nvinfo : EIATTR_MIN_STACK_SIZE
	.align		4
.L_18:
        /*006c*/ 	.byte	0x04, 0x12
        /*006e*/ 	.short	(.L_20 - .L_19)
	.align		4
.L_19:
        /*0070*/ 	.word	index@(KernelC)
        /*0074*/ 	.word	0x00000000


	//----- nvinfo : EIATTR_MIN_STACK_SIZE
	.align		4
.L_20:
        /*0078*/ 	.byte	0x04, 0x12
        /*007a*/ 	.short	(.L_22 - .L_21)
	.align		4
.L_21:
        /*007c*/ 	.word	index@(KernelB)
        /*0080*/ 	.word	0x00000000


	//----- nvinfo : EIATTR_MIN_STACK_SIZE
	.align		4
.L_22:
        /*0084*/ 	.byte	0x04, 0x12
        /*0086*/ 	.short	(.L_24 - .L_23)
	.align		4
.L_23:
        /*0088*/ 	.word	index@(KernelA)
        /*008c*/ 	.word	0x00000000
.L_24:


//--------------------- .nv.info.KernelGen        --------------------------
	.section	.nv.info.KernelGen,"",@"SHT_CUDA_INFO"
	.sectionflags	@""
	.align	4


	//----- nvinfo : EIATTR_CUDA_API_VERSION
	.align		4
        /*0000*/ 	.byte	0x04, 0x37
        /*0002*/ 	.short	(.L_26 - .L_25)
.L_25:
        /*0004*/ 	.word	0x00000080


	//----- nvinfo : EIATTR_PARAM_CBANK
	.align		4
.L_26:
        /*0008*/ 	.byte	0x04, 0x0a
        /*000a*/ 	.short	(.L_28 - .L_27)
	.align		4
.L_27:
        /*000c*/ 	.word	index@(.nv.constant0.KernelGen)
        /*0010*/ 	.short	0x0160
        /*0012*/ 	.short	0x0090


	//----- nvinfo : EIATTR_CBANK_PARAM_SIZE
	.align		4
.L_28:
        /*0014*/ 	.byte	0x03, 0x19
        /*0016*/ 	.short	0x0090


	//----- nvinfo : EIATTR_KPARAM_INFO
	.align		4
        /*0018*/ 	.byte	0x04, 0x17
        /*001a*/ 	.short	(.L_30 - .L_29)
.L_29:
        /*001c*/ 	.word	0x00000000
        /*0020*/ 	.short	0x0000
        /*0022*/ 	.short	0x0000
        /*0024*/ 	.byte	0x00, 0xf0, 0x41, 0x02


	//----- nvinfo : EIATTR_MAXREG_COUNT
	.align		4
.L_30:
        /*0028*/ 	.byte	0x03, 0x1b
        /*002a*/ 	.short	0x00ff


	//----- nvinfo : EIATTR_EXIT_INSTR_OFFSETS
	.align		4
        /*002c*/ 	.byte	0x04, 0x1c
        /*002e*/ 	.short	(.L_32 - .L_31)


	//   ....[0]....
.L_31:
        /*0030*/ 	.word	0x00016190


	//----- nvinfo : EIATTR_MAX_THREADS
	.align		4
.L_32:
        /*0034*/ 	.byte	0x04, 0x05
        /*0036*/ 	.short	(.L_34 - .L_33)
.L_33:
        /*0038*/ 	.word	0x00000100
        /*003c*/ 	.word	0x00000001
        /*0040*/ 	.word	0x00000001


	//----- nvinfo : EIATTR_CRS_STACK_SIZE
	.align		4
.L_34:
        /*0044*/ 	.byte	0x04, 0x1e
        /*0046*/ 	.short	(.L_36 - .L_35)
.L_35:
        /*0048*/ 	.word	0x00000000
.L_36:


//--------------------- .nv.info.KernelC          --------------------------
	.section	.nv.info.KernelC,"",@"SHT_CUDA_INFO"
	.sectionflags	@""
	.align	4


	//----- nvinfo : EIATTR_CUDA_API_VERSION
	.align		4
        /*0000*/ 	.byte	0x04, 0x37
        /*0002*/ 	.short	(.L_38 - .L_37)
.L_37:
        /*0004*/ 	.word	0x00000080


	//----- nvinfo : EIATTR_PARAM_CBANK
	.align		4
.L_38:
        /*0008*/ 	.byte	0x04, 0x0a
        /*000a*/ 	.short	(.L_40 - .L_39)
	.align		4
.L_39:
        /*000c*/ 	.word	index@(.nv.constant0.KernelC)
        /*0010*/ 	.short	0x0160
        /*0012*/ 	.short	0x0090


	//----- nvinfo : EIATTR_CBANK_PARAM_SIZE
	.align		4
.L_40:
        /*0014*/ 	.byte	0x03, 0x19
        /*0016*/ 	.short	0x0090


	//----- nvinfo : EIATTR_KPARAM_INFO
	.align		4
        /*0018*/ 	.byte	0x04, 0x17
        /*001a*/ 	.short	(.L_42 - .L_41)
.L_41:
        /*001c*/ 	.word	0x00000000
        /*0020*/ 	.short	0x0000
        /*0022*/ 	.short	0x0000
        /*0024*/ 	.byte	0x00, 0xf0, 0x41, 0x02


	//----- nvinfo : EIATTR_MAXREG_COUNT
	.align		4
.L_42:
        /*0028*/ 	.byte	0x03, 0x1b
        /*002a*/ 	.short	0x00ff


	//----- nvinfo : EIATTR_INT_WARP_WIDE_INSTR_OFFSETS
	.align		4
        /*002c*/ 	.byte	0x04, 0x31
        /*002e*/ 	.short	(.L_44 - .L_43)


	//   ....[0]....
.L_43:
        /*0030*/ 	.word	0x000005d0


	//   ....[1]....
        /*0034*/ 	.word	0x000006e0


	//   ....[2]....
        /*0038*/ 	.word	0x000075f0


	//   ....[3]....
        /*003c*/ 	.word	0x000078b0


	//----- nvinfo : EIATTR_EXIT_INSTR_OFFSETS
	.align		4
.L_44:
        /*0040*/ 	.byte	0x04, 0x1c
        /*0042*/ 	.short	(.L_46 - .L_45)


	//   ....[0]....
.L_45:
        /*0044*/ 	.word	0x00000710


	//   ....[1]....
        /*0048*/ 	.word	0x00007900


	//----- nvinfo : EIATTR_MAX_THREADS
	.align		4
.L_46:
        /*004c*/ 	.byte	0x04, 0x05
        /*004e*/ 	.short	(.L_48 - .L_47)
.L_47:
        /*0050*/ 	.word	0x00000100
        /*0054*/ 	.word	0x00000001
        /*0058*/ 	.word	0x00000001


	//----- nvinfo : EIATTR_CRS_STACK_SIZE
	.align		4
.L_48:
        /*005c*/ 	.byte	0x04, 0x1e
        /*005e*/ 	.short	(.L_50 - .L_49)
.L_49:
        /*0060*/ 	.word	0x00000000
.L_50:


//--------------------- .nv.info.KernelB          --------------------------
	.section	.nv.info.KernelB,"",@"SHT_CUDA_INFO"
	.sectionflags	@""
	.align	4


	//----- nvinfo : EIATTR_CUDA_API_VERSION
	.align		4
        /*0000*/ 	.byte	0x04, 0x37
        /*0002*/ 	.short	(.L_52 - .L_51)
.L_51:
        /*0004*/ 	.word	0x00000080


	//----- nvinfo : EIATTR_PARAM_CBANK
	.align		4
.L_52:
        /*0008*/ 	.byte	0x04, 0x0a
        /*000a*/ 	.short	(.L_54 - .L_53)
	.align		4
.L_53:
        /*000c*/ 	.word	index@(.nv.constant0.KernelB)
        /*0010*/ 	.short	0x0160
        /*0012*/ 	.short	0x0090


	//----- nvinfo : EIATTR_CBANK_PARAM_SIZE
	.align		4
.L_54:
        /*0014*/ 	.byte	0x03, 0x19
        /*0016*/ 	.short	0x0090


	//----- nvinfo : EIATTR_KPARAM_INFO
	.align		4
        /*0018*/ 	.byte	0x04, 0x17
        /*001a*/ 	.short	(.L_56 - .L_55)
.L_55:
        /*001c*/ 	.word	0x00000000
        /*0020*/ 	.short	0x0000
        /*0022*/ 	.short	0x0000
        /*0024*/ 	.byte	0x00, 0xf0, 0x41, 0x02


	//----- nvinfo : EIATTR_MAXREG_COUNT
	.align		4
.L_56:
        /*0028*/ 	.byte	0x03, 0x1b
        /*002a*/ 	.short	0x00ff


	//----- nvinfo : EIATTR_INT_WARP_WIDE_INSTR_OFFSETS
	.align		4
        /*002c*/ 	.byte	0x04, 0x31
        /*002e*/ 	.short	(.L_58 - .L_57)


	//   ....[0]....
.L_57:
        /*0030*/ 	.word	0x00000f40


	//   ....[1]....
        /*0034*/ 	.word	0x000011e0


	//   ....[2]....
        /*0038*/ 	.word	0x00001370


	//   ....[3]....
        /*003c*/ 	.word	0x00001490


	//   ....[4]....
        /*0040*/ 	.word	0x00001ab0


	//   ....[5]....
        /*0044*/ 	.word	0x00001d70


	//   ....[6]....
        /*0048*/ 	.word	0x00001ec0


	//   ....[7]....
        /*004c*/ 	.word	0x00002010


	//   ....[8]....
        /*0050*/ 	.word	0x00002670


	//   ....[9]....
        /*0054*/ 	.word	0x00002920


	//   ....[10]....
        /*0058*/ 	.word	0x00002ab0


	//   ....[11]....
        /*005c*/ 	.word	0x00002bd0


	//   ....[12]....
        /*0060*/ 	.word	0x000031f0


	//   ....[13]....
        /*0064*/ 	.word	0x000034c0


	//   ....[14]....
        /*0068*/ 	.word	0x00003610


	//   ....[15]....
        /*006c*/ 	.word	0x00003760


	//   ....[16]....
        /*0070*/ 	.word	0x00003db0


	//   ....[17]....
        /*0074*/ 	.word	0x00004060


	//   ....[18]....
        /*0078*/ 	.word	0x000041d0


	//   ....[19]....
        /*007c*/ 	.word	0x000042f0


	//   ....[20]....
        /*0080*/ 	.word	0x00004920


	//   ....[21]....
        /*0084*/ 	.word	0x00004bf0


	//   ....[22]....
        /*0088*/ 	.word	0x00004d40


	//   ....[23]....
        /*008c*/ 	.word	0x00004e90


	//   ....[24]....
        /*0090*/ 	.word	0x000054f0


	//   ....[25]....
        /*0094*/ 	.word	0x000057a0


	//   ....[26]....
        /*0098*/ 	.word	0x00005910


	//   ....[27]....
        /*009c*/ 	.word	0x00005a30


	//   ....[28]....
        /*00a0*/ 	.word	0x00006060


	//   ....[29]....
        /*00a4*/ 	.word	0x00006330


	//   ....[30]....
        /*00a8*/ 	.word	0x00006480


	//   ....[31]....
        /*00ac*/ 	.word	0x000065d0


	//   ....[32]....
        /*00b0*/ 	.word	0x00006c30


	//   ....[33]....
        /*00b4*/ 	.word	0x00006ee0


	//   ....[34]....
        /*00b8*/ 	.word	0x00007050


	//   ....[35]....
        /*00bc*/ 	.word	0x00007170


	//   ....[36]....
        /*00c0*/ 	.word	0x000077a0


	//   ....[37]....
        /*00c4*/ 	.word	0x00007a70


	//   ....[38]....
        /*00c8*/ 	.word	0x00007bc0


	//   ....[39]....
        /*00cc*/ 	.word	0x00007d10


	//   ....[40]....
        /*00d0*/ 	.word	0x00008370


	//   ....[41]....
        /*00d4*/ 	.word	0x00008620


	//   ....[42]....
        /*00d8*/ 	.word	0x00008790


	//   ....[43]....
        /*00dc*/ 	.word	0x000088b0


	//   ....[44]....
        /*00e0*/ 	.word	0x00008ee0


	//   ....[45]....
        /*00e4*/ 	.word	0x000091b0


	//   ....[46]....
        /*00e8*/ 	.word	0x00009300


	//   ....[47]....
        /*00ec*/ 	.word	0x00009450


	//   ....[48]....
        /*00f0*/ 	.word	0x00009ab0


	//   ....[49]....
        /*00f4*/ 	.word	0x00009d60


	//   ....[50]....
        /*00f8*/ 	.word	0x00009ed0


	//   ....[51]....
        /*00fc*/ 	.word	0x00009ff0


	//   ....[52]....
        /*0100*/ 	.word	0x0000a620


	//   ....[53]....
        /*0104*/ 	.word	0x0000a8f0


	//   ....[54]....
        /*0108*/ 	.word	0x0000aa40


	//   ....[55]....
        /*010c*/ 	.word	0x0000ab90


	//   ....[56]....
        /*0110*/ 	.word	0x0000b1f0


	//   ....[57]....
        /*0114*/ 	.word	0x0000b4a0


	//   ....[58]....
        /*0118*/ 	.word	0x0000b610


	//   ....[59]....
        /*011c*/ 	.word	0x0000b730


	//   ....[60]....
        /*0120*/ 	.word	0x0000bd60


	//   ....[61]....
        /*0124*/ 	.word	0x0000c030


	//   ....[62]....
        /*0128*/ 	.word	0x0000c180


	//   ....[63]....
        /*012c*/ 	.word	0x0000c2d0


	//   ....[64]....
        /*0130*/ 	.word	0x0000c930


	//   ....[65]....
        /*0134*/ 	.word	0x0000cbe0


	//   ....[66]....
        /*0138*/ 	.word	0x0000cd50


	//   ....[67]....
        /*013c*/ 	.word	0x0000ce70


	//   ....[68]....
        /*0140*/ 	.word	0x0000d4a0


	//   ....[69]....
        /*0144*/ 	.word	0x0000d770


	//   ....[70]....
        /*0148*/ 	.word	0x0000d8c0


	//   ....[71]....
        /*014c*/ 	.word	0x0000da10


	//   ....[72]....
        /*0150*/ 	.word	0x0000e070


	//   ....[73]....
        /*0154*/ 	.word	0x0000e320


	//   ....[74]....
        /*0158*/ 	.word	0x0000e490


	//   ....[75]....
        /*015c*/ 	.word	0x0000e5b0


	//   ....[76]....
        /*0160*/ 	.word	0x0000ebe0


	//   ....[77]....
        /*0164*/ 	.word	0x0000eeb0


	//   ....[78]....
        /*0168*/ 	.word	0x0000f000


	//   ....[79]....
        /*016c*/ 	.word	0x0000f150


	//----- nvinfo : EIATTR_EXIT_INSTR_OFFSETS
	.align		4
.L_58:
        /*0170*/ 	.byte	0x04, 0x1c
        /*0172*/ 	.short	(.L_60 - .L_59)


	//   ....[0]....
.L_59:
        /*0174*/ 	.word	0x00010040


	//----- nvinfo : EIATTR_MAX_THREADS
	.align		4
.L_60:
        /*0178*/ 	.byte	0x04, 0x05
        /*017a*/ 	.short	(.L_62 - .L_61)
.L_61:
        /*017c*/ 	.word	0x00000100
        /*0180*/ 	.word	0x00000001
        /*0184*/ 	.word	0x00000001


	//----- nvinfo : EIATTR_CRS_STACK_SIZE
	.align		4
.L_62:
        /*0188*/ 	.byte	0x04, 0x1e
        /*018a*/ 	.short	(.L_64 - .L_63)
.L_63:
        /*018c*/ 	.word	0x00000000
.L_64:


//--------------------- .nv.info.KernelA          --------------------------
	.section	.nv.info.KernelA,"",@"SHT_CUDA_INFO"
	.sectionflags	@""
	.align	4


	//----- nvinfo : EIATTR_CUDA_API_VERSION
	.align		4
        /*0000*/ 	.byte	0x04, 0x37
        /*0002*/ 	.short	(.L_66 - .L_65)
.L_65:
        /*0004*/ 	.word	0x00000080


	//----- nvinfo : EIATTR_PARAM_CBANK
	.align		4
.L_66:
        /*0008*/ 	.byte	0x04, 0x0a
        /*000a*/ 	.short	(.L_68 - .L_67)
	.align		4
.L_67:
        /*000c*/ 	.word	index@(.nv.constant0.KernelA)
        /*0010*/ 	.short	0x0160
        /*0012*/ 	.short	0x0090


	//----- nvinfo : EIATTR_CBANK_PARAM_SIZE
	.align		4
.L_68:
        /*0014*/ 	.byte	0x03, 0x19
        /*0016*/ 	.short	0x0090


	//----- nvinfo : EIATTR_KPARAM_INFO
	.align		4
        /*0018*/ 	.byte	0x04, 0x17
        /*001a*/ 	.short	(.L_70 - .L_69)
.L_69:
        /*001c*/ 	.word	0x00000000
        /*0020*/ 	.short	0x0000
        /*0022*/ 	.short	0x0000
        /*0024*/ 	.byte	0x00, 0xf0, 0x41, 0x02


	//----- nvinfo : EIATTR_MAXREG_COUNT
	.align		4
.L_70:
        /*0028*/ 	.byte	0x03, 0x1b
        /*002a*/ 	.short	0x00ff


	//----- nvinfo : EIATTR_EXIT_INSTR_OFFSETS
	.align		4
        /*002c*/ 	.byte	0x04, 0x1c
        /*002e*/ 	.short	(.L_72 - .L_71)


	//   ....[0]....
.L_71:
        /*0030*/ 	.word	0x0000b900


	//----- nvinfo : EIATTR_MAX_THREADS
	.align		4
.L_72:
        /*0034*/ 	.byte	0x04, 0x05
        /*0036*/ 	.short	(.L_74 - .L_73)
.L_73:
        /*0038*/ 	.word	0x00000100
        /*003c*/ 	.word	0x00000001
        /*0040*/ 	.word	0x00000001


	//----- nvinfo : EIATTR_CRS_STACK_SIZE
	.align		4
.L_74:
        /*0044*/ 	.byte	0x04, 0x1e
        /*0046*/ 	.short	(.L_76 - .L_75)
.L_75:
        /*0048*/ 	.word	0x00000000
.L_76:


//--------------------- .nv.callgraph             --------------------------
	.section	.nv.callgraph,"",@"SHT_CUDA_CALLGRAPH"
	.align	4
	.sectionentsize	8
	.align		4
        /*0000*/ 	.word	0x00000000
	.align		4
        /*0004*/ 	.word	0xffffffff
	.align		4
        /*0008*/ 	.word	0x00000000
	.align		4
        /*000c*/ 	.word	0xfffffffe
	.align		4
        /*0010*/ 	.word	0x00000000
	.align		4
        /*0014*/ 	.word	0xfffffffd
	.align		4
        /*0018*/ 	.word	0x00000000
	.align		4
        /*001c*/ 	.word	0xfffffffc


//--------------------- .nv.rel.action            --------------------------
	.section	.nv.rel.action,"",@"SHT_CUDA_RELOCINFO"
	.align	8
	.sectionentsize	8
        /*0000*/ 	.byte	0x73, 0x00, 0x00, 0x00, 0x00, 0x00, 0x00, 0x00, 0x00, 0x00, 0x00, 0x11, 0x25, 0x00, 0x05, 0x36


//--------------------- .nv.constant3             --------------------------
	.section	.nv.constant3,"a",@progbits
	.align	8
.nv.constant3:
	.type		jmp2_table,@object
	.size		jmp2_table,(.L_0 - jmp2_table)
jmp2_table:
	.zero		32768
.L_0:


//--------------------- .nv.constant0.KernelGen   --------------------------
	.section	.nv.constant0.KernelGen,"a",@progbits
	.sectionflags	@""
	.align	4
.nv.constant0.KernelGen:
	.zero		496


//--------------------- .nv.constant0.KernelC     --------------------------
	.section	.nv.constant0.KernelC,"a",@progbits
	.sectionflags	@""
	.align	4
.nv.constant0.KernelC:
	.zero		496


//--------------------- .nv.constant0.KernelB     --------------------------
	.section	.nv.constant0.KernelB,"a",@progbits
	.sectionflags	@""
	.align	4
.nv.constant0.KernelB:
	.zero		496


//--------------------- .nv.constant0.KernelA     --------------------------
	.section	.nv.constant0.KernelA,"a",@progbits
	.sectionflags	@""
	.align	4
.nv.constant0.KernelA:
	.zero		496


//--------------------- .text.KernelGen           --------------------------
	.section	.text.KernelGen,"ax",@progbits
	.sectioninfo	@"SHI_REGISTERS=130"
	.align	128
        .global         KernelGen
        .type           KernelGen,@function
        .size           KernelGen,(.L_x_401 - KernelGen)
        .other          KernelGen,@"STO_CUDA_ENTRY STV_DEFAULT"
KernelGen:
.text.KernelGen:
[----:B------:R-:W-:-:S05]  /*0000*/  IMAD.MOV.U32 R1, RZ, RZ, c[0x0][0x28] ;  /* 0x00000a00ff017624 */ /* 0x000fca00078e00ff */
[----:B------:R-:W-:Y:S01]  /*0010*/  IADD3 R1, R1, -0x20, RZ ;  /* 0xffffffe001017810 */ /* 0x000fe20007ffe0ff */
[----:B------:R-:W-:Y:S01]  /*0020*/  ULDC UR4, c[0x0][0x168] ;  /* 0x00005a0000047ab9 */ /* 0x000fe20000000800 */
[----:B------:R-:W-:Y:S01]  /*0030*/  IMAD.MOV.U32 R95, RZ, RZ, RZ ;  /* 0x000000ffff5f7224 */ /* 0x000fe200078e00ff */
[----:B------:R-:W-:Y:S02]  /*0040*/  UIMAD.WIDE.U32 UR4, UR4, -0x55555555, URZ ;  /* 0xaaaaaaab040478a5 */ /* 0x000fe4000f8e003f */
[----:B------:R-:W-:Y:S01]  /*0050*/  IMAD.MOV.U32 R0, RZ, RZ, R1 ;  /* 0x000000ffff007224 */ /* 0x000fe200078e0001 */
[----:B------:R-:W-:Y:S02]  /*0060*/  ULDC.64 UR6, c[0x0][0x118] ;  /* 0x0000460000067ab9 */ /* 0x000fe40000000a00 */
[----:B------:R-:W-:Y:S02]  /*0070*/  USHF.R.U32.HI UR4, URZ, 0x1, UR5 ;  /* 0x000000013f047899 */ /* 0x000fe40008011605 */
.L_x_136:
[----:B0-----:R-:W0:Y:S01]  /*0080*/  S2R R18, SR_CTAID.X ;  /* 0x0000000000127919 */ /* 0x001e220000002500 */
[----:B-----5:R-:W-:-:S03]  /*0090*/  IMAD.MOV.U32 R49, RZ, RZ, 0x8 ;  /* 0x00000008ff317424 */ /* 0x020fc600078e00ff */
[----:B------:R-:W0:Y:S02]  /*00a0*/  S2R R19, SR_TID.X ;  /* 0x0000000000137919 */ /* 0x000e240000002100 */
[----:B0-----:R-:W-:-:S04]  /*00b0*/  IMAD R18, R18, 0x100, R19 ;  /* 0x0000010012127824 */ /* 0x001fc800078e0213 */
[----:B------:R-:W-:-:S04]  /*00c0*/  IMAD R18, R18, 0x18, R95 ;  /* 0x0000001812127824 */ /* 0x000fc800078e025f */
[----:B------:R-:W-:-:S05]  /*00d0*/  IMAD R24, R18, 0xc, RZ ;  /* 0x0000000c12187824 */ /* 0x000fca00078e02ff */
[C---:B------:R-:W-:Y:S02]  /*00e0*/  IADD3 R20, R24.reuse, 0x8, RZ ;  /* 0x0000000818147810 */ /* 0x040fe40007ffe0ff */
[C---:B------:R-:W-:Y:S02]  /*00f0*/  IADD3 R22, R24.reuse, 0x9, RZ ;  /* 0x0000000918167810 */ /* 0x040fe40007ffe0ff */
[----:B------:R-:W-:Y:S01]  /*0100*/  IADD3 R18, R24, 0xa, RZ ;  /* 0x0000000a18127810 */ /* 0x000fe20007ffe0ff */
[----:B------:R-:W-:-:S04]  /*0110*/  IMAD.WIDE.U32 R20, R20, R49, c[0x0][0x160] ;  /* 0x0000580014147625 */ /* 0x000fc800078e0031 */
[-C--:B------:R-:W-:Y:S02]  /*0120*/  IMAD.WIDE.U32 R22, R22, R49.reuse, c[0x0][0x160] ;  /* 0x0000580016167625 */ /* 0x080fe400078e0031 */
[----:B------:R-:W2:Y:S02]  /*0130*/  LDG.E.64 R20, [R20.64] ;  /* 0x0000000614147981 */ /* 0x000ea4000c1e1b00 */
[----:B------:R-:W-:Y:S02]  /*0140*/  IMAD.WIDE.U32 R18, R18, R49, c[0x0][0x160] ;  /* 0x0000580012127625 */ /* 0x000fe400078e0031 */
[----:B------:R-:W2:Y:S04]  /*0150*/  LDG.E.64 R22, [R22.64] ;  /* 0x0000000616167981 */ /* 0x000ea8000c1e1b00 */
[----:B------:R-:W3:Y:S01]  /*0160*/  LDG.E.64 R18, [R18.64] ;  /* 0x0000000612127981 */ /* 0x000ee2000c1e1b00 */
[----:B------:R-:W-:-:S02]  /*0170*/  IADD3 R60, R24, 0x1, RZ ;  /* 0x00000001183c7810 */ /* 0x000fc40007ffe0ff */
[C---:B------:R-:W-:Y:S02]  /*0180*/  IADD3 R58, R24.reuse, 0x2, RZ ;  /* 0x00000002183a7810 */ /* 0x040fe40007ffe0ff */
[C---:B------:R-:W-:Y:S02]  /*0190*/  IADD3 R56, R24.reuse, 0x3, RZ ;  /* 0x0000000318387810 */ /* 0x040fe40007ffe0ff */
[C---:B------:R-:W-:Y:S02]  /*01a0*/  IADD3 R54, R24.reuse, 0x4, RZ ;  /* 0x0000000418367810 */ /* 0x040fe40007ffe0ff */
[C---:B------:R-:W-:Y:S02]  /*01b0*/  IADD3 R52, R24.reuse, 0x5, RZ ;  /* 0x0000000518347810 */ /* 0x040fe40007ffe0ff */
[C---:B------:R-:W-:Y:S02]  /*01c0*/  IADD3 R50, R24.reuse, 0x6, RZ ;  /* 0x0000000618327810 */ /* 0x040fe40007ffe0ff */
[C---:B------:R-:W-:Y:S01]  /*01d0*/  IADD3 R48, R24.reuse, 0x7, RZ ;  /* 0x0000000718307810 */ /* 0x040fe20007ffe0ff */
[----:B------:R-:W-:-:S04]  /*01e0*/  IMAD.WIDE.U32 R62, R24, R49, c[0x0][0x160] ;  /* 0x00005800183e7625 */ /* 0x000fc800078e0031 */
[-C--:B------:R-:W-:Y:S02]  /*01f0*/  IMAD.WIDE.U32 R60, R60, R49.reuse, c[0x0][0x160] ;  /* 0x000058003c3c7625 */ /* 0x080fe400078e0031 */
[----:B------:R-:W5:Y:S02]  /*0200*/  LDG.E.64 R62, [R62.64] ;  /* 0x000000063e3e7981 */ /* 0x000f64000c1e1b00 */
[-C--:B------:R-:W-:Y:S02]  /*0210*/  IMAD.WIDE.U32 R58, R58, R49.reuse, c[0x0][0x160] ;  /* 0x000058003a3a7625 */ /* 0x080fe400078e0031 */
[----:B------:R-:W5:Y:S02]  /*0220*/  LDG.E.64 R60, [R60.64] ;  /* 0x000000063c3c7981 */ /* 0x000f64000c1e1b00 */
[-C--:B------:R-:W-:Y:S02]  /*0230*/  IMAD.WIDE.U32 R56, R56, R49.reuse, c[0x0][0x160] ;  /* 0x0000580038387625 */ /* 0x080fe400078e0031 */
[----:B------:R-:W5:Y:S02]  /*0240*/  LDG.E.64 R58, [R58.64] ;  /* 0x000000063a3a7981 */ /* 0x000f64000c1e1b00 */
[----:B------:R-:W-:-:S02]  /*0250*/  IMAD.WIDE.U32 R54, R54, R49, c[0x0][0x160] ;  /* 0x0000580036367625 */ /* 0x000fc400078e0031 */
[----:B------:R-:W5:Y:S02]  /*0260*/  LDG.E.64 R56, [R56.64] ;  /* 0x0000000638387981 */ /* 0x000f64000c1e1b00 */
[-C--:B------:R-:W-:Y:S02]  /*0270*/  IMAD.WIDE.U32 R52, R52, R49.reuse, c[0x0][0x160] ;  /* 0x0000580034347625 */ /* 0x080fe400078e0031 */
[----:B------:R-:W5:Y:S02]  /*0280*/  LDG.E.64 R54, [R54.64] ;  /* 0x0000000636367981 */ /* 0x000f64000c1e1b00 */
[-C--:B------:R-:W-:Y:S02]  /*0290*/  IMAD.WIDE.U32 R50, R50, R49.reuse, c[0x0][0x160] ;  /* 0x0000580032327625 */ /* 0x080fe400078e0031 */
[----:B------:R-:W5:Y:S02]  /*02a0*/  LDG.E.64 R52, [R52.64] ;  /* 0x0000000634347981 */ /* 0x000f64000c1e1b00 */
[----:B------:R-:W-:-:S02]  /*02b0*/  IMAD.WIDE.U32 R48, R48, R49, c[0x0][0x160] ;  /* 0x0000580030307625 */ /* 0x000fc400078e0031 */
[----:B------:R-:W5:Y:S04]  /*02c0*/  LDG.E.64 R50, [R50.64] ;  /* 0x0000000632327981 */ /* 0x000f68000c1e1b00 */
[----:B------:R-:W5:Y:S01]  /*02d0*/  LDG.E.64 R48, [R48.64] ;  /* 0x0000000630307981 */ /* 0x000f62000c1e1b00 */
[----:B------:R-:W-:Y:S01]  /*02e0*/  BSSY B0, `(.L_x_0) ;  /* 0x000000d000007945 */ /* 0x000fe20003800000 */
[----:B------:R-:W-:Y:S02]  /*02f0*/  IMAD.MOV.U32 R25, RZ, RZ, 0x2 ;  /* 0x00000002ff197424 */ /* 0x000fe400078e00ff */
[----:B--2---:R0:W-:Y:S04]  /*0300*/  STL.128 [R1], R20 ;  /* 0x0000001401007387 */ /* 0x0041e80000100c00 */
[----:B---3--:R0:W-:Y:S01]  /*0310*/  STL.64 [R1+0x10], R18 ;  /* 0x0000101201007387 */ /* 0x0081e20000100a00 */
[----:B------:R-:W-:-:S04]  /*0320*/  ISETP.NE.U32.AND P0, PT, R18, RZ, PT ;  /* 0x000000ff1200720c */ /* 0x000fc80003f05070 */
[----:B------:R-:W-:-:S13]  /*0330*/  ISETP.NE.AND.EX P0, PT, R19, RZ, PT, P0 ;  /* 0x000000ff1300720c */ /* 0x000fda0003f05300 */
[----:B------:R-:W-:Y:S05]  /*0340*/  @P0 BRA `(.L_x_1) ;  /* 0x0000006000000947 */ /* 0x000fea0003800000 */
[----:B0-----:R-:W-:Y:S01]  /*0350*/  ISETP.NE.U32.AND P0, PT, R22, RZ, PT ;  /* 0x000000ff1600720c */ /* 0x001fe20003f05070 */
[----:B------:R-:W-:-:S03]  /*0360*/  IMAD.MOV.U32 R25, RZ, RZ, 0x1 ;  /* 0x00000001ff197424 */ /* 0x000fc600078e00ff */
[----:B------:R-:W-:-:S13]  /*0370*/  ISETP.NE.AND.EX P0, PT, R23, RZ, PT, P0 ;  /* 0x000000ff1700720c */ /* 0x000fda0003f05300 */
[----:B------:R-:W-:-:S04]  /*0380*/  @!P0 ISETP.NE.U32.AND P1, PT, R20, RZ, PT ;  /* 0x000000ff1400820c */ /* 0x000fc80003f25070 */
[----:B------:R-:W-:-:S04]  /*0390*/  @!P0 ISETP.NE.AND.EX P1, PT, R21, RZ, PT, P1 ;  /* 0x000000ff1500820c */ /* 0x000fc80003f25310 */
[----:B------:R-:W-:-:S04]  /*03a0*/  @!P0 SEL R25, RZ, 0xffffffff, P1 ;  /* 0xffffffffff198807 */ /* 0x000fc80000800000 */
.L_x_1:
[----:B0-----:R-:W-:Y:S05]  /*03b0*/  BSYNC B0 ;  /* 0x0000000000007941 */ /* 0x001fea0003800000 */
.L_x_0:
[----:B------:R-:W-:Y:S01]  /*03c0*/  ISETP.GE.AND P0, PT, R25, RZ, PT ;  /* 0x000000ff1900720c */ /* 0x000fe20003f06270 */
[----:B------:R-:W-:-:S12]  /*03d0*/  BSSY B0, `(.L_x_2) ;  /* 0x00015d7000007945 */ /* 0x000fd80003800000 */
[----:B------:R-:W-:Y:S05]  /*03e0*/  @!P0 BRA `(.L_x_3) ;  /* 0x00015d5000008947 */ /* 0x000fea0003800000 */
[----:B------:R-:W-:-:S06]  /*03f0*/  IMAD R18, R25, 0x8, R0 ;  /* 0x0000000819127824 */ /* 0x000fcc00078e0200 */
[----:B------:R-:W2:Y:S01]  /*0400*/  LDL.64 R18, [R18] ;  /* 0x0000000012127983 */ /* 0x000ea20000100a00 */
[----:B------:R-:W-:Y:S01]  /*0410*/  LEA R25, R25, 0x3f, 0x6 ;  /* 0x0000003f19197811 */ /* 0x000fe200078e30ff */
[----:B------:R-:W-:Y:S01]  /*0420*/  BSSY B1, `(.L_x_4) ;  /* 0x0000ee0000017945 */ /* 0x000fe20003800000 */
[----:B--2---:R-:W-:-:S04]  /*0430*/  ISETP.NE.U32.AND P0, PT, R19, RZ, PT ;  /* 0x000000ff1300720c */ /* 0x004fc80003f05070 */
[----:B------:R-:W-:-:S06]  /*0440*/  SEL R19, R18, R19, !P0 ;  /* 0x0000001312137207 */ /* 0x000fcc0004000000 */
[----:B------:R-:W0:Y:S02]  /*0450*/  FLO.U32 R19, R19 ;  /* 0x0000001300137300 */ /* 0x000e2400000e0000 */
[C---:B0-----:R-:W-:Y:S02]  /*0460*/  IADD3 R20, -R19.reuse, 0x1f, RZ ;  /* 0x0000001f13147810 */ /* 0x041fe40007ffe1ff */
[----:B------:R-:W-:-:S03]  /*0470*/  IADD3 R94, -R19, 0x3f, RZ ;  /* 0x0000003f135e7810 */ /* 0x000fc60007ffe1ff */
[----:B------:R-:W-:-:S04]  /*0480*/  @P0 IMAD.MOV R94, RZ, RZ, R20 ;  /* 0x000000ffff5e0224 */ /* 0x000fc800078e0214 */
[----:B------:R-:W-:-:S05]  /*0490*/  IMAD.IADD R94, R25, 0x1, -R94 ;  /* 0x00000001195e7824 */ /* 0x000fca00078e0a5e */
[----:B------:R-:W-:-:S13]  /*04a0*/  ISETP.GE.AND P0, PT, R94, RZ, PT ;  /* 0x000000ff5e00720c */ /* 0x000fda0003f06270 */
[----:B------:R-:W-:Y:S05]  /*04b0*/  @!P0 BRA `(.L_x_5) ;  /* 0x0000ed6000008947 */ /* 0x000fea0003800000 */
[----:B------:R-:W-:Y:S02]  /*04c0*/  IMAD.MOV.U32 R30, RZ, RZ, 0x1 ;  /* 0x00000001ff1e7424 */ /* 0x000fe400078e00ff */
[----:B------:R-:W-:Y:S02]  /*04d0*/  IMAD.MOV.U32 R93, RZ, RZ, -0x6234454 ;  /* 0xf9dcbbacff5d7424 */ /* 0x000fe400078e00ff */
[----:B------:R-:W-:Y:S02]  /*04e0*/  IMAD.MOV.U32 R92, RZ, RZ, 0x79be667e ;  /* 0x79be667eff5c7424 */ /* 0x000fe400078e00ff */
[----:B------:R-:W-:Y:S02]  /*04f0*/  IMAD.MOV.U32 R91, RZ, RZ, -0x3178f4f9 ;  /* 0xce870b07ff5b7424 */ /* 0x000fe400078e00ff */
[----:B------:R-:W-:Y:S02]  /*0500*/  IMAD.MOV.U32 R90, RZ, RZ, 0x55a06295 ;  /* 0x55a06295ff5a7424 */ /* 0x000fe400078e00ff */
[----:B------:R-:W-:-:S02]  /*0510*/  IMAD.MOV.U32 R89, RZ, RZ, 0x2dce28d9 ;  /* 0x2dce28d9ff597424 */ /* 0x000fc400078e00ff */
[----:B------:R-:W-:Y:S02]  /*0520*/  IMAD.MOV.U32 R88, RZ, RZ, 0x29bfcdb ;  /* 0x029bfcdbff587424 */ /* 0x000fe400078e00ff */
[----:B------:R-:W-:Y:S02]  /*0530*/  IMAD.MOV.U32 R87, RZ, RZ, 0x16f81798 ;  /* 0x16f81798ff577424 */ /* 0x000fe400078e00ff */
[----:B------:R-:W-:Y:S02]  /*0540*/  IMAD.MOV.U32 R86, RZ, RZ, 0x59f2815b ;  /* 0x59f2815bff567424 */ /* 0x000fe400078e00ff */
[----:B------:R-:W-:Y:S02]  /*0550*/  IMAD.MOV.U32 R85, RZ, RZ, 0x26a3c465 ;  /* 0x26a3c465ff557424 */ /* 0x000fe400078e00ff */
[----:B------:R-:W-:Y:S02]  /*0560*/  IMAD.MOV.U32 R84, RZ, RZ, 0x483ada77 ;  /* 0x483ada77ff547424 */ /* 0x000fe400078e00ff */
[----:B------:R-:W-:-:S02]  /*0570*/  IMAD.MOV.U32 R83, RZ, RZ, 0xe1108a8 ;  /* 0x0e1108a8ff537424 */ /* 0x000fc400078e00ff */
[----:B------:R-:W-:Y:S02]  /*0580*/  IMAD.MOV.U32 R82, RZ, RZ, 0x5da4fbfc ;  /* 0x5da4fbfcff527424 */ /* 0x000fe400078e00ff */
[----:B------:R-:W-:Y:S02]  /*0590*/  IMAD.MOV.U32 R81, RZ, RZ, -0x597aabe7 ;  /* 0xa6855419ff517424 */ /* 0x000fe400078e00ff */
[----:B------:R-:W-:Y:S02]  /*05a0*/  IMAD.MOV.U32 R80, RZ, RZ, -0x2e84bb8 ;  /* 0xfd17b448ff507424 */ /* 0x000fe400078e00ff */
[----:B------:R-:W-:Y:S02]  /*05b0*/  IMAD.MOV.U32 R79, RZ, RZ, -0x4ef2b48 ;  /* 0xfb10d4b8ff4f7424 */ /* 0x000fe400078e00ff */
[----:B------:R-:W-:Y:S02]  /*05c0*/  IMAD.MOV.U32 R78, RZ, RZ, -0x63b82f71 ;  /* 0x9c47d08fff4e7424 */ /* 0x000fe400078e00ff */
[----:B------:R-:W-:-:S02]  /*05d0*/  IMAD.MOV.U32 R47, RZ, RZ, RZ ;  /* 0x000000ffff2f7224 */ /* 0x000fc400078e00ff */
[----:B------:R-:W-:Y:S02]  /*05e0*/  IMAD.MOV.U32 R46, RZ, RZ, R17 ;  /* 0x000000ffff2e7224 */ /* 0x000fe400078e0011 */
[----:B------:R-:W-:Y:S02]  /*05f0*/  IMAD.MOV.U32 R45, RZ, RZ, R16 ;  /* 0x000000ffff2d7224 */ /* 0x000fe400078e0010 */
[----:B------:R-:W-:Y:S02]  /*0600*/  IMAD.MOV.U32 R44, RZ, RZ, R15 ;  /* 0x000000ffff2c7224 */ /* 0x000fe400078e000f */
[----:B------:R-:W-:Y:S02]  /*0610*/  IMAD.MOV.U32 R43, RZ, RZ, R14 ;  /* 0x000000ffff2b7224 */ /* 0x000fe400078e000e */
[----:B------:R-:W-:Y:S02]  /*0620*/  IMAD.MOV.U32 R42, RZ, RZ, R13 ;  /* 0x000000ffff2a7224 */ /* 0x000fe400078e000d */
[----:B------:R-:W-:-:S02]  /*0630*/  IMAD.MOV.U32 R41, RZ, RZ, R12 ;  /* 0x000000ffff297224 */ /* 0x000fc400078e000c */
        /* <DEDUP_REMOVED lines=10> */
.L_x_90:
[----:B------:R-:W-:-:S05]  /*06e0*/  SHF.R.U32.HI R19, RZ, 0x6, R47 ;  /* 0x00000006ff137819 */ /* 0x000fca000001162f */
[----:B------:R-:W-:-:S06]  /*06f0*/  IMAD R19, R19, 0x8, R0 ;  /* 0x0000000813137824 */ /* 0x000fcc00078e0200 */
[----:B------:R-:W2:Y:S01]  /*0700*/  LDL.64 R18, [R19] ;  /* 0x0000000013127983 */ /* 0x000ea20000100a00 */
[----:B------:R-:W-:Y:S01]  /*0710*/  IMAD.MOV.U32 R29, RZ, RZ, 0x1 ;  /* 0x00000001ff1d7424 */ /* 0x000fe200078e00ff */
[----:B------:R-:W-:Y:S01]  /*0720*/  LOP3.LUT R20, R47, 0x3f, RZ, 0xc0, !PT ;  /* 0x0000003f2f147812 */ /* 0x000fe200078ec0ff */
[----:B------:R-:W-:Y:S03]  /*0730*/  BSSY B2, `(.L_x_6) ;  /* 0x00006c5000027945 */ /* 0x000fe60003800000 */
[CC--:B------:R-:W-:Y:S02]  /*0740*/  SHF.L.U32 R21, R29.reuse, R20.reuse, RZ ;  /* 0x000000141d157219 */ /* 0x0c0fe400000006ff */
[----:B------:R-:W-:Y:S02]  /*0750*/  SHF.L.U64.HI R23, R29, R20, RZ ;  /* 0x000000141d177219 */ /* 0x000fe400000102ff */
[----:B--2---:R-:W-:-:S04]  /*0760*/  LOP3.LUT P0, RZ, R18, R21, RZ, 0xc0, !PT ;  /* 0x0000001512ff7212 */ /* 0x004fc8000780c0ff */
[----:B------:R-:W-:-:S13]  /*0770*/  LOP3.LUT P0, RZ, R19, R23, RZ, 0xc0, P0 ;  /* 0x0000001713ff7212 */ /* 0x000fda000000c0ff */
[----:B------:R-:W-:Y:S05]  /*0780*/  @!P0 BRA `(.L_x_7) ;  /* 0x00006bf000008947 */ /* 0x000fea0003800000 */
[----:B------:R-:W-:Y:S01]  /*0790*/  LOP3.LUT P0, RZ, R30, 0xff, RZ, 0xc0, !PT ;  /* 0x000000ff1eff7812 */ /* 0x000fe2000780c0ff */
[----:B------:R-:W-:Y:S01]  /*07a0*/  IMAD.MOV.U32 R3, RZ, RZ, R93 ;  /* 0x000000ffff037224 */ /* 0x000fe200078e005d */
[----:B------:R-:W-:Y:S01]  /*07b0*/  PRMT R30, RZ, 0x7610, R30 ;  /* 0x00007610ff1e7816 */ /* 0x000fe2000000001e */
        /* <DEDUP_REMOVED lines=14> */
[----:B------:R-:W-:Y:S01]  /*08a0*/  IMAD.MOV.U32 R16, RZ, RZ, R78 ;  /* 0x000000ffff107224 */ /* 0x000fe200078e004e */
[----:B------:R-:W-:Y:S05]  /*08b0*/  @P0 BRA `(.L_x_7) ;  /* 0x00006ac000000947 */ /* 0x000fea0003800000 */
[----:B------:R-:W-:Y:S01]  /*08c0*/  IADD3 R77, P0, R87, -R38, RZ ;  /* 0x80000026574d7210 */ /* 0x000fe20007f1e0ff */
[----:B------:R-:W-:Y:S01]  /*08d0*/  BSSY B3, `(.L_x_8) ;  /* 0x000003c000037945 */ /* 0x000fe20003800000 */
[----:B------:R-:W-:Y:S02]  /*08e0*/  IMAD.MOV.U32 R70, RZ, RZ, RZ ;  /* 0x000000ffff467224 */ /* 0x000fe400078e00ff */
[----:B------:R-:W-:Y:S01]  /*08f0*/  IADD3.X R76, P0, R86, ~R37, RZ, P0, !PT ;  /* 0x80000025564c7210 */ /* 0x000fe2000071e4ff */
[----:B------:R-:W-:-:S02]  /*0900*/  IMAD.MOV.U32 R25, RZ, RZ, 0x1 ;  /* 0x00000001ff197424 */ /* 0x000fc400078e00ff */
[----:B------:R-:W-:Y:S01]  /*0910*/  IMAD.MOV.U32 R26, RZ, RZ, RZ ;  /* 0x000000ffff1a7224 */ /* 0x000fe200078e00ff */
[----:B------:R-:W-:-:S04]  /*0920*/  IADD3.X R75, P0, R89, ~R36, RZ, P0, !PT ;  /* 0x80000024594b7210 */ /* 0x000fc8000071e4ff */
[----:B------:R-:W-:-:S04]  /*0930*/  IADD3.X R69, P0, R88, ~R35, RZ, P0, !PT ;  /* 0x8000002358457210 */ /* 0x000fc8000071e4ff */
[----:B------:R-:W-:-:S04]  /*0940*/  IADD3.X R68, P0, R91, ~R34, RZ, P0, !PT ;  /* 0x800000225b447210 */ /* 0x000fc8000071e4ff */
[----:B------:R-:W-:-:S04]  /*0950*/  IADD3.X R64, P0, R90, ~R33, RZ, P0, !PT ;  /* 0x800000215a407210 */ /* 0x000fc8000071e4ff */
[----:B------:R-:W-:-:S04]  /*0960*/  IADD3.X R23, P0, R93, ~R32, RZ, P0, !PT ;  /* 0x800000205d177210 */ /* 0x000fc8000071e4ff */
[----:B------:R-:W-:-:S13]  /*0970*/  IADD3.X R21, P0, R92, ~R31, RZ, P0, !PT ;  /* 0x8000001f5c157210 */ /* 0x000fda000071e4ff */
[----:B------:R-:W-:-:S04]  /*0980*/  @!P0 IADD3 R77, P1, R77, -0x3d1, RZ ;  /* 0xfffffc2f4d4d8810 */ /* 0x000fc80007f3e0ff */
[----:B------:R-:W-:-:S06]  /*0990*/  LOP3.LUT R2, R77, 0x40000000, RZ, 0xfc, !PT ;  /* 0x400000004d027812 */ /* 0x000fcc00078efcff */
[----:B------:R-:W0:Y:S08]  /*09a0*/  BREV R2, R2 ;  /* 0x0000000200027301 */ /* 0x000e300000000000 */
[----:B0-----:R-:W0:Y:S02]  /*09b0*/  FLO.U32.SH R4, R2 ;  /* 0x0000000200047300 */ /* 0x001e2400000e0400 */
[----:B0-----:R-:W-:-:S02]  /*09c0*/  IADD3 R3, -R4, 0x1e, RZ ;  /* 0x0000001e04037810 */ /* 0x001fc40007ffe1ff */
[-C--:B------:R-:W-:Y:S02]  /*09d0*/  SHF.L.U32 R8, R29, R4.reuse, RZ ;  /* 0x000000041d087219 */ /* 0x080fe400000006ff */
[----:B------:R-:W-:Y:S02]  /*09e0*/  ISETP.GE.AND P2, PT, R3, 0x1, PT ;  /* 0x000000010300780c */ /* 0x000fe40003f46270 */
[----:B------:R-:W-:-:S11]  /*09f0*/  LOP3.LUT R28, RZ, R4, RZ, 0x33, !PT ;  /* 0x00000004ff1c7212 */ /* 0x000fd600078e33ff */
[----:B------:R-:W-:Y:S05]  /*0a00*/  @!P2 BRA `(.L_x_9) ;  /* 0x000002800000a947 */ /* 0x000fea0003800000 */
[----:B------:R-:W-:Y:S01]  /*0a10*/  SHF.R.S32.HI R2, RZ, R4, R77 ;  /* 0x00000004ff027219 */ /* 0x000fe2000001144d */
[----:B------:R-:W-:Y:S02]  /*0a20*/  IMAD.MOV.U32 R25, RZ, RZ, 0x1 ;  /* 0x00000001ff197424 */ /* 0x000fe400078e00ff */
[----:B------:R-:W-:Y:S02]  /*0a30*/  IMAD.MOV.U32 R26, RZ, RZ, RZ ;  /* 0x000000ffff1a7224 */ /* 0x000fe400078e00ff */
[----:B------:R-:W-:Y:S02]  /*0a40*/  IMAD.MOV.U32 R4, RZ, RZ, -0x3d1 ;  /* 0xfffffc2fff047424 */ /* 0x000fe400078e00ff */
[----:B------:R-:W-:Y:S02]  /*0a50*/  IMAD.MOV.U32 R70, RZ, RZ, RZ ;  /* 0x000000ffff467224 */ /* 0x000fe400078e00ff */
.L_x_10:
[----:B------:R-:W-:Y:S01]  /*0a60*/  ISETP.GT.AND P2, PT, R28, -0x1, PT ;  /* 0xffffffff1c00780c */ /* 0x000fe20003f44270 */
[----:B------:R-:W-:Y:S02]  /*0a70*/  IMAD.MOV.U32 R5, RZ, RZ, R2 ;  /* 0x000000ffff057224 */ /* 0x000fe400078e0002 */
[----:B------:R-:W-:-:S02]  /*0a80*/  IMAD.MOV.U32 R9, RZ, RZ, -0x1 ;  /* 0xffffffffff097424 */ /* 0x000fc400078e00ff */
[----:B------:R-:W-:-:S08]  /*0a90*/  IMAD.MOV.U32 R10, RZ, RZ, 0x1 ;  /* 0x00000001ff0a7424 */ /* 0x000fd000078e00ff */
[----:B------:R-:W-:Y:S02]  /*0aa0*/  @!P2 IMAD.MOV R28, RZ, RZ, -R28 ;  /* 0x000000ffff1ca224 */ /* 0x000fe400078e0a1c */
[----:B------:R-:W-:Y:S02]  /*0ab0*/  @!P2 IMAD.MOV R5, RZ, RZ, -R4 ;  /* 0x000000ffff05a224 */ /* 0x000fe400078e0a04 */
[----:B------:R-:W-:Y:S01]  /*0ac0*/  @!P2 IMAD.MOV.U32 R4, RZ, RZ, R2 ;  /* 0x000000ffff04a224 */ /* 0x000fe200078e0002 */
[----:B------:R-:W-:Y:S01]  /*0ad0*/  IADD3 R6, R28, 0x1, RZ ;  /* 0x000000011c067810 */ /* 0x000fe20007ffe0ff */
[----:B------:R-:W-:-:S03]  /*0ae0*/  IMAD.MOV R7, RZ, RZ, -R5 ;  /* 0x000000ffff077224 */ /* 0x000fc600078e0a05 */
[----:B------:R-:W-:Y:S01]  /*0af0*/  ISETP.GE.AND P3, PT, R6, R3, PT ;  /* 0x000000030600720c */ /* 0x000fe20003f66270 */
[----:B------:R-:W-:Y:S01]  /*0b00*/  IMAD R2, R4, R7, RZ ;  /* 0x0000000704027224 */ /* 0x000fe200078e02ff */
[----:B------:R-:W-:-:S11]  /*0b10*/  IADD3 R6, -R3, 0x20, RZ ;  /* 0x0000002003067810 */ /* 0x000fd60007ffe1ff */
[----:B------:R-:W-:-:S04]  /*0b20*/  @!P3 IADD3 R6, -R28, 0x1f, RZ ;  /* 0x0000001f1c06b810 */ /* 0x000fc80007ffe1ff */
[----:B------:R-:W-:-:S04]  /*0b30*/  SHF.R.U32.HI R7, RZ, R6, R9 ;  /* 0x00000006ff077219 */ /* 0x000fc80000011609 */
[----:B------:R-:W-:Y:S01]  /*0b40*/  LOP3.LUT R2, R2, 0x7, R7, 0x80, !PT ;  /* 0x0000000702027812 */ /* 0x000fe200078e8007 */
[----:B------:R-:W-:Y:S02]  /*0b50*/  IMAD.MOV.U32 R7, RZ, RZ, R70 ;  /* 0x000000ffff077224 */ /* 0x000fe400078e0046 */
[----:B------:R-:W-:Y:S02]  /*0b60*/  @!P2 IMAD.MOV R7, RZ, RZ, -R8 ;  /* 0x000000ffff07a224 */ /* 0x000fe400078e0a08 */
[----:B------:R-:W-:Y:S01]  /*0b70*/  IMAD R6, R4, R2, R5 ;  /* 0x0000000204067224 */ /* 0x000fe200078e0205 */
[----:B------:R-:W-:Y:S01]  /*0b80*/  SHF.L.U32 R5, R10, R3, RZ ;  /* 0x000000030a057219 */ /* 0x000fe200000006ff */
[----:B------:R-:W-:-:S03]  /*0b90*/  @!P2 IMAD.MOV.U32 R8, RZ, RZ, R70 ;  /* 0x000000ffff08a224 */ /* 0x000fc600078e0046 */
[----:B------:R-:W-:Y:S01]  /*0ba0*/  LOP3.LUT R9, R6, R5, RZ, 0xfc, !PT ;  /* 0x0000000506097212 */ /* 0x000fe200078efcff */
[--C-:B------:R-:W-:Y:S02]  /*0bb0*/  IMAD.MOV.U32 R5, RZ, RZ, R25.reuse ;  /* 0x000000ffff057224 */ /* 0x100fe400078e0019 */
[----:B------:R-:W-:Y:S02]  /*0bc0*/  @!P2 IMAD.MOV R5, RZ, RZ, -R26 ;  /* 0x000000ffff05a224 */ /* 0x000fe400078e0a1a */
[----:B------:R-:W-:Y:S01]  /*0bd0*/  @!P2 IMAD.MOV.U32 R26, RZ, RZ, R25 ;  /* 0x000000ffff1aa224 */ /* 0x000fe200078e0019 */
[----:B------:R-:W0:Y:S01]  /*0be0*/  BREV R9, R9 ;  /* 0x0000000900097301 */ /* 0x000e220000000000 */
[C---:B------:R-:W-:Y:S02]  /*0bf0*/  IMAD R70, R2.reuse, R8, R7 ;  /* 0x0000000802467224 */ /* 0x040fe400078e0207 */
[----:B------:R-:W-:-:S05]  /*0c00*/  IMAD R25, R2, R26, R5 ;  /* 0x0000001a02197224 */ /* 0x000fca00078e0205 */
[----:B0-----:R-:W0:Y:S02]  /*0c10*/  FLO.U32.SH R11, R9 ;  /* 0x00000009000b7300 */ /* 0x001e2400000e0400 */
[--C-:B0-----:R-:W-:Y:S01]  /*0c20*/  IMAD.IADD R3, R3, 0x1, -R11.reuse ;  /* 0x0000000103037824 */ /* 0x101fe200078e0a0b */
[-C--:B------:R-:W-:Y:S01]  /*0c30*/  SHF.L.U32 R8, R8, R11.reuse, RZ ;  /* 0x0000000b08087219 */ /* 0x080fe200000006ff */
[----:B------:R-:W-:Y:S01]  /*0c40*/  IMAD.IADD R28, R28, 0x1, -R11 ;  /* 0x000000011c1c7824 */ /* 0x000fe200078e0a0b */
[-C--:B------:R-:W-:Y:S02]  /*0c50*/  SHF.L.U32 R26, R26, R11.reuse, RZ ;  /* 0x0000000b1a1a7219 */ /* 0x080fe400000006ff */
[----:B------:R-:W-:Y:S02]  /*0c60*/  ISETP.GT.AND P2, PT, R3, RZ, PT ;  /* 0x000000ff0300720c */ /* 0x000fe40003f44270 */
[----:B------:R-:W-:-:S11]  /*0c70*/  SHF.R.S32.HI R2, RZ, R11, R6 ;  /* 0x0000000bff027219 */ /* 0x000fd60000011406 */
[----:B------:R-:W-:Y:S05]  /*0c80*/  @P2 BRA `(.L_x_10) ;  /* 0xfffffdd000002947 */ /* 0x000fea000383ffff */
.L_x_9:
[----:B------:R-:W-:Y:S05]  /*0c90*/  BSYNC B3 ;  /* 0x0000000000037941 */ /* 0x000fea0003800000 */
.L_x_8:
[----:B------:R-:W-:Y:S01]  /*0ca0*/  IABS R13, R8 ;  /* 0x00000008000d7213 */ /* 0x000fe20000000000 */
[----:B------:R-:W-:Y:S01]  /*0cb0*/  BSSY B3, `(.L_x_11) ;  /* 0x0000021000037945 */ /* 0x000fe20003800000 */
[----:B------:R-:W-:-:S03]  /*0cc0*/  ISETP.GT.AND P3, PT, R8, -0x1, PT ;  /* 0xffffffff0800780c */ /* 0x000fc60003f64270 */
[----:B------:R-:W-:-:S04]  /*0cd0*/  IMAD.WIDE.U32 R4, R13, -0x3d1, RZ ;  /* 0xfffffc2f0d047825 */ /* 0x000fc800078e00ff */
[----:B------:R-:W-:-:S04]  /*0ce0*/  IMAD.WIDE.U32 R6, R13, -0x2, RZ ;  /* 0xfffffffe0d067825 */ /* 0x000fc800078e00ff */
[----:B------:R-:W-:Y:S01]  /*0cf0*/  IMAD.WIDE.U32 R2, R13, -0x1, RZ ;  /* 0xffffffff0d027825 */ /* 0x000fe200078e00ff */
[----:B------:R-:W-:-:S03]  /*0d00*/  IADD3 R17, P2, R5, R6, RZ ;  /* 0x0000000605117210 */ /* 0x000fc60007f5e0ff */
[----:B------:R-:W-:Y:S01]  /*0d10*/  IMAD.MOV.U32 R18, RZ, RZ, R4 ;  /* 0x000000ffff127224 */ /* 0x000fe200078e0004 */
[----:B------:R-:W-:-:S04]  /*0d20*/  IADD3.X R16, P2, R2, R7, RZ, P2, !PT ;  /* 0x0000000702107210 */ /* 0x000fc8000175e4ff */
[----:B------:R-:W-:-:S04]  /*0d30*/  IADD3.X R15, P2, R3, R2, RZ, P2, !PT ;  /* 0x00000002030f7210 */ /* 0x000fc8000175e4ff */
[----:B------:R-:W-:-:S04]  /*0d40*/  IADD3.X R14, P2, R2, R3, RZ, P2, !PT ;  /* 0x00000003020e7210 */ /* 0x000fc8000175e4ff */
[----:B------:R-:W-:-:S04]  /*0d50*/  IADD3.X R12, P2, R3, R2, RZ, P2, !PT ;  /* 0x00000002030c7210 */ /* 0x000fc8000175e4ff */
[----:B------:R-:W-:-:S04]  /*0d60*/  IADD3.X R11, P2, R2, R3, RZ, P2, !PT ;  /* 0x00000003020b7210 */ /* 0x000fc8000175e4ff */
[----:B------:R-:W-:-:S05]  /*0d70*/  IADD3.X R10, P2, R3, R2, RZ, P2, !PT ;  /* 0x00000002030a7210 */ /* 0x000fca000175e4ff */
[----:B------:R-:W-:Y:S01]  /*0d80*/  IMAD.X R13, RZ, R13, R3, P2 ;  /* 0x0000000dff0d7224 */ /* 0x000fe200010e0603 */
[----:B------:R-:W-:Y:S05]  /*0d90*/  @P3 BRA `(.L_x_12) ;  /* 0x0000012000003947 */ /* 0x000fea0003800000 */
[----:B------:R-:W-:Y:S02]  /*0da0*/  LOP3.LUT R17, RZ, R17, RZ, 0x33, !PT ;  /* 0x00000011ff117212 */ /* 0x000fe400078e33ff */
[----:B------:R-:W-:Y:S01]  /*0db0*/  IADD3 RZ, P2, RZ, -R18, RZ ;  /* 0x80000012ffff7210 */ /* 0x000fe20007f5e0ff */
[----:B------:R-:W-:Y:S01]  /*0dc0*/  IMAD.MOV R18, RZ, RZ, -R18 ;  /* 0x000000ffff127224 */ /* 0x000fe200078e0a12 */
[----:B------:R-:W-:Y:S02]  /*0dd0*/  LOP3.LUT R16, RZ, R16, RZ, 0x33, !PT ;  /* 0x00000010ff107212 */ /* 0x000fe400078e33ff */
[----:B------:R-:W-:Y:S02]  /*0de0*/  IADD3.X R17, P2, RZ, R17, RZ, P2, !PT ;  /* 0x00000011ff117210 */ /* 0x000fe4000175e4ff */
[----:B------:R-:W-:Y:S02]  /*0df0*/  LOP3.LUT R15, RZ, R15, RZ, 0x33, !PT ;  /* 0x0000000fff0f7212 */ /* 0x000fe400078e33ff */
[----:B------:R-:W-:-:S02]  /*0e00*/  IADD3.X R16, P2, RZ, R16, RZ, P2, !PT ;  /* 0x00000010ff107210 */ /* 0x000fc4000175e4ff */
[----:B------:R-:W-:Y:S02]  /*0e10*/  LOP3.LUT R14, RZ, R14, RZ, 0x33, !PT ;  /* 0x0000000eff0e7212 */ /* 0x000fe400078e33ff */
[----:B------:R-:W-:Y:S02]  /*0e20*/  IADD3.X R15, P2, RZ, R15, RZ, P2, !PT ;  /* 0x0000000fff0f7210 */ /* 0x000fe4000175e4ff */
[----:B------:R-:W-:Y:S02]  /*0e30*/  LOP3.LUT R12, RZ, R12, RZ, 0x33, !PT ;  /* 0x0000000cff0c7212 */ /* 0x000fe400078e33ff */
[----:B------:R-:W-:Y:S02]  /*0e40*/  IADD3.X R14, P2, RZ, R14, RZ, P2, !PT ;  /* 0x0000000eff0e7210 */ /* 0x000fe4000175e4ff */
[----:B------:R-:W-:Y:S02]  /*0e50*/  LOP3.LUT R11, RZ, R11, RZ, 0x33, !PT ;  /* 0x0000000bff0b7212 */ /* 0x000fe400078e33ff */
[----:B------:R-:W-:-:S02]  /*0e60*/  IADD3.X R12, P2, RZ, R12, RZ, P2, !PT ;  /* 0x0000000cff0c7210 */ /* 0x000fc4000175e4ff */
[----:B------:R-:W-:Y:S02]  /*0e70*/  LOP3.LUT R10, RZ, R10, RZ, 0x33, !PT ;  /* 0x0000000aff0a7212 */ /* 0x000fe400078e33ff */
[----:B------:R-:W-:Y:S02]  /*0e80*/  IADD3.X R11, P2, RZ, R11, RZ, P2, !PT ;  /* 0x0000000bff0b7210 */ /* 0x000fe4000175e4ff */
[----:B------:R-:W-:Y:S02]  /*0e90*/  LOP3.LUT R13, RZ, R13, RZ, 0x33, !PT ;  /* 0x0000000dff0d7212 */ /* 0x000fe400078e33ff */
[----:B------:R-:W-:-:S05]  /*0ea0*/  IADD3.X R10, P2, RZ, R10, RZ, P2, !PT ;  /* 0x0000000aff0a7210 */ /* 0x000fca000175e4ff */
[----:B------:R-:W-:-:S03]  /*0eb0*/  IMAD.X R13, RZ, RZ, R13, P2 ;  /* 0x000000ffff0d7224 */ /* 0x000fc600010e060d */
.L_x_12:
[----:B------:R-:W-:Y:S05]  /*0ec0*/  BSYNC B3 ;  /* 0x0000000000037941 */ /* 0x000fea0003800000 */
.L_x_11:
[----:B------:R-:W-:Y:S01]  /*0ed0*/  @!P0 IADD3.X R76, P1, R76, -0x2, RZ, P1, !PT ;  /* 0xfffffffe4c4c8810 */ /* 0x000fe20000f3e4ff */
[----:B------:R-:W-:Y:S01]  /*0ee0*/  BSSY B3, `(.L_x_13) ;  /* 0x000002d000037945 */ /* 0x000fe20003800000 */
[----:B------:R-:W-:Y:S02]  /*0ef0*/  IABS R66, R26 ;  /* 0x0000001a00427213 */ /* 0x000fe40000000000 */
[----:B------:R-:W-:-:S03]  /*0f00*/  @!P0 IADD3.X R75, P1, R75, -0x1, RZ, P1, !PT ;  /* 0xffffffff4b4b8810 */ /* 0x000fc60000f3e4ff */
[----:B------:R-:W-:Y:S01]  /*0f10*/  IMAD.WIDE.U32 R2, R77, R66, RZ ;  /* 0x000000424d027225 */ /* 0x000fe200078e00ff */
[----:B------:R-:W-:-:S03]  /*0f20*/  @!P0 IADD3.X R69, P2, R69, -0x1, RZ, P1, !PT ;  /* 0xffffffff45458810 */ /* 0x000fc60000f5e4ff */
[----:B------:R-:W-:Y:S01]  /*0f30*/  IMAD.WIDE.U32 R6, R76, R66, RZ ;  /* 0x000000424c067225 */ /* 0x000fe200078e00ff */
[----:B------:R-:W-:-:S03]  /*0f40*/  @!P0 IADD3.X R68, P2, R68, -0x1, RZ, P2, !PT ;  /* 0xffffffff44448810 */ /* 0x000fc6000175e4ff */
[----:B------:R-:W-:Y:S01]  /*0f50*/  IMAD.WIDE.U32 R8, R75, R66, RZ ;  /* 0x000000424b087225 */ /* 0x000fe200078e00ff */
[----:B------:R-:W-:Y:S02]  /*0f60*/  IADD3 R20, P1, R3, R6, RZ ;  /* 0x0000000603147210 */ /* 0x000fe40007f3e0ff */
[----:B------:R-:W-:Y:S01]  /*0f70*/  @!P0 IADD3.X R64, P2, R64, -0x1, RZ, P2, !PT ;  /* 0xffffffff40408810 */ /* 0x000fe2000175e4ff */
[-C--:B------:R-:W-:Y:S01]  /*0f80*/  IMAD.WIDE.U32 R4, R69, R66.reuse, RZ ;  /* 0x0000004245047225 */ /* 0x080fe200078e00ff */
[----:B------:R-:W-:Y:S02]  /*0f90*/  IADD3.X R19, P1, R8, R7, RZ, P1, !PT ;  /* 0x0000000708137210 */ /* 0x000fe40000f3e4ff */
[----:B------:R-:W-:Y:S01]  /*0fa0*/  @!P0 IADD3.X R23, P2, R23, -0x1, RZ, P2, !PT ;  /* 0xffffffff17178810 */ /* 0x000fe2000175e4ff */
[----:B------:R-:W-:Y:S01]  /*0fb0*/  IMAD.WIDE.U32 R6, R68, R66, RZ ;  /* 0x0000004244067225 */ /* 0x000fe200078e00ff */
[----:B------:R-:W-:Y:S02]  /*0fc0*/  IADD3.X R22, P1, R9, R4, RZ, P1, !PT ;  /* 0x0000000409167210 */ /* 0x000fe40000f3e4ff */
[----:B------:R-:W-:Y:S01]  /*0fd0*/  @!P0 IADD3.X R21, R21, -0x1, RZ, P2, !PT ;  /* 0xffffffff15158810 */ /* 0x000fe200017fe4ff */
[----:B------:R-:W-:Y:S01]  /*0fe0*/  IMAD.WIDE.U32 R8, R64, R66, RZ ;  /* 0x0000004240087225 */ /* 0x000fe200078e00ff */
[----:B------:R-:W-:-:S02]  /*0ff0*/  IADD3.X R27, P1, R6, R5, RZ, P1, !PT ;  /* 0x00000005061b7210 */ /* 0x000fc40000f3e4ff */
[----:B------:R-:W-:Y:S01]  /*1000*/  ISETP.GT.AND P0, PT, R26, -0x1, PT ;  /* 0xffffffff1a00780c */ /* 0x000fe20003f04270 */
[----:B------:R-:W-:Y:S01]  /*1010*/  IMAD.WIDE.U32 R4, R23, R66, RZ ;  /* 0x0000004217047225 */ /* 0x000fe200078e00ff */
[----:B------:R-:W-:-:S03]  /*1020*/  IADD3.X R65, P1, R7, R8, RZ, P1, !PT ;  /* 0x0000000807417210 */ /* 0x000fc60000f3e4ff */
[----:B------:R-:W-:Y:S01]  /*1030*/  IMAD.WIDE.U32 R6, R21, R66, RZ ;  /* 0x0000004215067225 */ /* 0x000fe200078e00ff */
[----:B------:R-:W-:-:S03]  /*1040*/  IADD3.X R24, P1, R4, R9, RZ, P1, !PT ;  /* 0x0000000904187210 */ /* 0x000fc60000f3e4ff */
[----:B------:R-:W-:Y:S01]  /*1050*/  IMAD.MOV.U32 R97, RZ, RZ, R2 ;  /* 0x000000ffff617224 */ /* 0x000fe200078e0002 */
        /* <DEDUP_REMOVED lines=21> */
.L_x_14:
[----:B------:R-:W-:Y:S05]  /*11b0*/  BSYNC B3 ;  /* 0x0000000000037941 */ /* 0x000fea0003800000 */
.L_x_13:
        /* <DEDUP_REMOVED lines=34> */
.L_x_16:
[----:B------:R-:W-:Y:S05]  /*13e0*/  BSYNC B3 ;  /* 0x0000000000037941 */ /* 0x000fea0003800000 */
.L_x_15:
[----:B------:R-:W-:Y:S01]  /*13f0*/  IABS R98, R25 ;  /* 0x0000001900627213 */ /* 0x000fe20000000000 */
[----:B------:R-:W-:Y:S01]  /*1400*/  BSSY B3, `(.L_x_17) ;  /* 0x0000025000037945 */ /* 0x000fe20003800000 */
[----:B------:R-:W-:-:S03]  /*1410*/  ISETP.GT.AND P1, PT, R25, -0x1, PT ;  /* 0xffffffff1900780c */ /* 0x000fc60003f24270 */
[----:B------:R-:W-:-:S04]  /*1420*/  IMAD.WIDE.U32 R2, R77, R98, RZ ;  /* 0x000000624d027225 */ /* 0x000fc800078e00ff */
[----:B------:R-:W-:-:S04]  /*1430*/  IMAD.WIDE.U32 R6, R76, R98, RZ ;  /* 0x000000624c067225 */ /* 0x000fc800078e00ff */
[----:B------:R-:W-:Y:S01]  /*1440*/  IMAD.WIDE.U32 R8, R75, R98, RZ ;  /* 0x000000624b087225 */ /* 0x000fe200078e00ff */
[----:B------:R-:W-:-:S03]  /*1450*/  IADD3 R3, P0, R3, R6, RZ ;  /* 0x0000000603037210 */ /* 0x000fc60007f1e0ff */
[----:B------:R-:W-:Y:S01]  /*1460*/  IMAD.WIDE.U32 R4, R69, R98, RZ ;  /* 0x0000006245047225 */ /* 0x000fe200078e00ff */
[----:B------:R-:W-:-:S03]  /*1470*/  IADD3.X R76, P0, R8, R7, RZ, P0, !PT ;  /* 0x00000007084c7210 */ /* 0x000fc6000071e4ff */
[----:B------:R-:W-:Y:S01]  /*1480*/  IMAD.WIDE.U32 R6, R68, R98, RZ ;  /* 0x0000006244067225 */ /* 0x000fe200078e00ff */
[----:B------:R-:W-:-:S03]  /*1490*/  IADD3.X R69, P0, R9, R4, RZ, P0, !PT ;  /* 0x0000000409457210 */ /* 0x000fc6000071e4ff */
[----:B------:R-:W-:Y:S01]  /*14a0*/  IMAD.WIDE.U32 R8, R64, R98, RZ ;  /* 0x0000006240087225 */ /* 0x000fe200078e00ff */
[----:B------:R-:W-:-:S03]  /*14b0*/  IADD3.X R113, P0, R6, R5, RZ, P0, !PT ;  /* 0x0000000506717210 */ /* 0x000fc6000071e4ff */
[----:B------:R-:W-:Y:S01]  /*14c0*/  IMAD.WIDE.U32 R4, R23, R98, RZ ;  /* 0x0000006217047225 */ /* 0x000fe200078e00ff */
[----:B------:R-:W-:-:S03]  /*14d0*/  IADD3.X R114, P0, R7, R8, RZ, P0, !PT ;  /* 0x0000000807727210 */ /* 0x000fc6000071e4ff */
[----:B------:R-:W-:Y:S01]  /*14e0*/  IMAD.WIDE.U32 R6, R21, R98, RZ ;  /* 0x0000006215067225 */ /* 0x000fe200078e00ff */
        /* <DEDUP_REMOVED lines=22> */
.L_x_18:
[----:B------:R-:W-:Y:S05]  /*1650*/  BSYNC B3 ;  /* 0x0000000000037941 */ /* 0x000fea0003800000 */
.L_x_17:
[----:B------:R-:W-:Y:S01]  /*1660*/  IADD3 R18, P0, R97, R18, RZ ;  /* 0x0000001261127210 */ /* 0x000fe20007f1e0ff */
[----:B------:R-:W-:Y:S01]  /*1670*/  IMAD R21, R26, -0x2ddacacf, RZ ;  /* 0xd22535311a157824 */ /* 0x000fe200078e02ff */
[----:B------:R-:W-:Y:S01]  /*1680*/  IADD3 R109, P1, R2, R109, RZ ;  /* 0x0000006d026d7210 */ /* 0x000fe20007f3e0ff */
[----:B------:R-:W-:Y:S01]  /*1690*/  IMAD R23, R25, -0x2ddacacf, RZ ;  /* 0xd225353119177824 */ /* 0x000fe200078e02ff */
[----:B------:R-:W-:Y:S01]  /*16a0*/  IADD3.X R17, P0, R20, R17, RZ, P0, !PT ;  /* 0x0000001114117210 */ /* 0x000fe2000071e4ff */
[----:B------:R-:W-:Y:S01]  /*16b0*/  BSSY B3, `(.L_x_19) ;  /* 0x000024c000037945 */ /* 0x000fe20003800000 */
[----:B------:R-:W-:Y:S02]  /*16c0*/  LOP3.LUT R21, R21, 0x3fffffff, RZ, 0xc0, !PT ;  /* 0x3fffffff15157812 */ /* 0x000fe400078ec0ff */
[----:B------:R-:W-:Y:S02]  /*16d0*/  LOP3.LUT R23, R23, 0x3fffffff, RZ, 0xc0, !PT ;  /* 0x3fffffff17177812 */ /* 0x000fe400078ec0ff */
[----:B------:R-:W-:-:S02]  /*16e0*/  IADD3.X R16, P0, R19, R16, RZ, P0, !PT ;  /* 0x0000001013107210 */ /* 0x000fc4000071e4ff */
[----:B------:R-:W-:Y:S01]  /*16f0*/  IADD3.X R110, P1, R3, R110, RZ, P1, !PT ;  /* 0x0000006e036e7210 */ /* 0x000fe20000f3e4ff */
[----:B------:R-:W-:Y:S01]  /*1700*/  IMAD.WIDE.U32 R2, R21, 0x3d1, RZ ;  /* 0x000003d115027825 */ /* 0x000fe200078e00ff */
[----:B------:R-:W-:Y:S02]  /*1710*/  IADD3.X R15, P0, R22, R15, RZ, P0, !PT ;  /* 0x0000000f160f7210 */ /* 0x000fe4000071e4ff */
[----:B------:R-:W-:Y:S01]  /*1720*/  IADD3.X R111, P1, R76, R111, RZ, P1, !PT ;  /* 0x0000006f4c6f7210 */ /* 0x000fe20000f3e4ff */
[----:B------:R-:W-:Y:S01]  /*1730*/  IMAD.WIDE.U32 R4, R23, 0x3d1, RZ ;  /* 0x000003d117047825 */ /* 0x000fe200078e00ff */
[----:B------:R-:W-:Y:S02]  /*1740*/  IADD3.X R14, P0, R27, R14, RZ, P0, !PT ;  /* 0x0000000e1b0e7210 */ /* 0x000fe4000071e4ff */
[----:B------:R-:W-:Y:S01]  /*1750*/  IADD3 R3, P2, R21, R3, RZ ;  /* 0x0000000315037210 */ /* 0x000fe20007f5e0ff */
[----:B------:R-:W-:Y:S01]  /*1760*/  IMAD.MOV R19, RZ, RZ, -R2 ;  /* 0x000000ffff137224 */ /* 0x000fe200078e0a02 */
[----:B------:R-:W-:Y:S01]  /*1770*/  IADD3 R5, P5, R23, R5, RZ ;  /* 0x0000000517057210 */ /* 0x000fe20007fbe0ff */
[----:B------:R-:W-:Y:S01]  /*1780*/  IMAD.MOV R22, RZ, RZ, -R4 ;  /* 0x000000ffff167224 */ /* 0x000fe200078e0a04 */
[----:B------:R-:W-:-:S02]  /*1790*/  IADD3.X R96, P1, R69, R96, RZ, P1, !PT ;  /* 0x0000006045607210 */ /* 0x000fc40000f3e4ff */
[----:B------:R-:W-:Y:S02]  /*17a0*/  IADD3.X R77, P0, R65, R12, RZ, P0, !PT ;  /* 0x0000000c414d7210 */ /* 0x000fe4000071e4ff */
[----:B------:R-:W-:Y:S02]  /*17b0*/  IADD3 RZ, P3, RZ, -R2, RZ ;  /* 0x80000002ffff7210 */ /* 0x000fe40007f7e0ff */
[----:B------:R-:W-:Y:S02]  /*17c0*/  IADD3 RZ, P4, RZ, -R4, RZ ;  /* 0x80000004ffff7210 */ /* 0x000fe40007f9e0ff */
[----:B------:R-:W-:Y:S02]  /*17d0*/  LOP3.LUT R3, RZ, R3, RZ, 0x33, !PT ;  /* 0x00000003ff037212 */ /* 0x000fe400078e33ff */
[----:B------:R-:W-:Y:S02]  /*17e0*/  SEL R2, RZ, 0x1, !P2 ;  /* 0x00000001ff027807 */ /* 0x000fe40005000000 */
[----:B------:R-:W-:-:S02]  /*17f0*/  SEL R4, RZ, 0x1, !P5 ;  /* 0x00000001ff047807 */ /* 0x000fc40006800000 */
[----:B------:R-:W-:Y:S02]  /*1800*/  LOP3.LUT R5, RZ, R5, RZ, 0x33, !PT ;  /* 0x00000005ff057212 */ /* 0x000fe400078e33ff */
[----:B------:R-:W-:Y:S02]  /*1810*/  IADD3.X R113, P1, R113, R74, RZ, P1, !PT ;  /* 0x0000004a71717210 */ /* 0x000fe40000f3e4ff */
[----:B------:R-:W-:Y:S02]  /*1820*/  IADD3.X R6, P0, R24, R11, RZ, P0, !PT ;  /* 0x0000000b18067210 */ /* 0x000fe4000071e4ff */
[----:B------:R-:W-:Y:S02]  /*1830*/  IADD3 R24, P2, R19, R26, RZ ;  /* 0x0000001a13187210 */ /* 0x000fe40007f5e0ff */
[----:B------:R-:W-:Y:S02]  /*1840*/  LOP3.LUT R2, RZ, R2, RZ, 0x33, !PT ;  /* 0x00000002ff027212 */ /* 0x000fe400078e33ff */
[----:B------:R-:W-:-:S02]  /*1850*/  IADD3.X R3, P3, RZ, R3, RZ, P3, !PT ;  /* 0x00000003ff037210 */ /* 0x000fc40001f7e4ff */
[----:B------:R-:W-:Y:S02]  /*1860*/  LOP3.LUT R4, RZ, R4, RZ, 0x33, !PT ;  /* 0x00000004ff047212 */ /* 0x000fe400078e33ff */
[----:B------:R-:W-:Y:S02]  /*1870*/  IADD3.X R74, P4, RZ, R5, RZ, P4, !PT ;  /* 0x00000005ff4a7210 */ /* 0x000fe4000279e4ff */
[----:B------:R-:W-:Y:S02]  /*1880*/  IADD3 R22, P5, R22, R25, RZ ;  /* 0x0000001916167210 */ /* 0x000fe40007fbe0ff */
[----:B------:R-:W-:Y:S02]  /*1890*/  IADD3.X R114, P1, R114, R73, RZ, P1, !PT ;  /* 0x0000004972727210 */ /* 0x000fe40000f3e4ff */
[----:B------:R-:W-:Y:S02]  /*18a0*/  IADD3.X R5, P3, RZ, R2, RZ, P3, !PT ;  /* 0x00000002ff057210 */ /* 0x000fe40001f7e4ff */
[----:B------:R-:W-:-:S02]  /*18b0*/  LEA.HI.X.SX32 R73, P2, R26, R3, 0x1, P2 ;  /* 0x000000031a497211 */ /* 0x000fc40001050eff */
[----:B------:R-:W-:Y:S02]  /*18c0*/  IADD3.X R4, P4, RZ, R4, RZ, P4, !PT ;  /* 0x00000004ff047210 */ /* 0x000fe4000279e4ff */
[----:B------:R-:W-:Y:S02]  /*18d0*/  LEA.HI.X.SX32 R74, P5, R25, R74, 0x1, P5 ;  /* 0x0000004a194a7211 */ /* 0x000fe400028b0eff */
[----:B------:R-:W-:Y:S02]  /*18e0*/  IADD3.X R71, P1, R8, R71, RZ, P1, !PT ;  /* 0x0000004708477210 */ /* 0x000fe40000f3e4ff */
[----:B------:R-:W-:Y:S02]  /*18f0*/  IADD3.X R69, P3, RZ, -0x1, RZ, P3, !PT ;  /* 0xffffffffff457810 */ /* 0x000fe40001f7e4ff */
[----:B------:R-:W-:Y:S02]  /*1900*/  LEA.HI.X.SX32 R20, P2, R26, R5, 0x1, P2 ;  /* 0x000000051a147211 */ /* 0x000fe40001050eff */
[----:B------:R-:W-:-:S02]  /*1910*/  IADD3.X R8, P4, RZ, -0x1, RZ, P4, !PT ;  /* 0xffffffffff087810 */ /* 0x000fc4000279e4ff */
[C---:B------:R-:W-:Y:S02]  /*1920*/  LEA.HI.X.SX32 R19, P5, R25.reuse, R4, 0x1, P5 ;  /* 0x0000000419137211 */ /* 0x040fe400028b0eff */
[----:B------:R-:W-:Y:S02]  /*1930*/  IADD3.X R3, P3, RZ, -0x1, RZ, P3, !PT ;  /* 0xffffffffff037810 */ /* 0x000fe40001f7e4ff */
[----:B------:R-:W-:Y:S02]  /*1940*/  LEA.HI.X.SX32 R69, P2, R26, R69, 0x1, P2 ;  /* 0x000000451a457211 */ /* 0x000fe40001050eff */
[----:B------:R-:W-:Y:S02]  /*1950*/  IADD3.X R2, P4, RZ, -0x1, RZ, P4, !PT ;  /* 0xffffffffff027810 */ /* 0x000fe4000279e4ff */
[----:B------:R-:W-:Y:S02]  /*1960*/  LEA.HI.X.SX32 R8, P5, R25, R8, 0x1, P5 ;  /* 0x0000000819087211 */ /* 0x000fe400028b0eff */
[----:B------:R-:W-:-:S02]  /*1970*/  IADD3.X R10, P0, R67, R10, RZ, P0, !PT ;  /* 0x0000000a430a7210 */ /* 0x000fc4000071e4ff */
[----:B------:R-:W-:Y:S02]  /*1980*/  IADD3.X R72, P1, R9, R72, RZ, P1, !PT ;  /* 0x0000004809487210 */ /* 0x000fe40000f3e4ff */
[----:B------:R-:W-:Y:S02]  /*1990*/  IADD3.X R67, P3, RZ, -0x1, RZ, P3, !PT ;  /* 0xffffffffff437810 */ /* 0x000fe40001f7e4ff */
[----:B------:R-:W-:Y:S01]  /*19a0*/  LEA.HI.X.SX32 R68, P2, R26, R3, 0x1, P2 ;  /* 0x000000031a447211 */ /* 0x000fe20001050eff */
[----:B------:R-:W-:Y:S01]  /*19b0*/  IMAD.X R27, R7, 0x1, R70, P1 ;  /* 0x00000001071b7824 */ /* 0x000fe200008e0646 */
[----:B------:R-:W-:Y:S02]  /*19c0*/  IADD3.X R4, P4, RZ, -0x1, RZ, P4, !PT ;  /* 0xffffffffff047810 */ /* 0x000fe4000279e4ff */
[----:B------:R-:W-:Y:S02]  /*19d0*/  LEA.HI.X.SX32 R9, P5, R25, R2, 0x1, P5 ;  /* 0x0000000219097211 */ /* 0x000fe400028b0eff */
[----:B------:R-:W-:-:S02]  /*19e0*/  IADD3.X R3, P3, RZ, -0x1, RZ, P3, !PT ;  /* 0xffffffffff037810 */ /* 0x000fc40001f7e4ff */
[C---:B------:R-:W-:Y:S02]  /*19f0*/  LEA.HI.X.SX32 R67, P2, R26.reuse, R67, 0x1, P2 ;  /* 0x000000431a437211 */ /* 0x040fe40001050eff */
[----:B------:R-:W-:Y:S02]  /*1a00*/  IADD3.X R2, P4, RZ, -0x1, RZ, P4, !PT ;  /* 0xffffffffff027810 */ /* 0x000fe4000279e4ff */
[----:B------:R-:W-:Y:S02]  /*1a10*/  LEA.HI.X.SX32 R4, P5, R25, R4, 0x1, P5 ;  /* 0x0000000419047211 */ /* 0x000fe400028b0eff */
[----:B------:R-:W-:Y:S02]  /*1a20*/  IADD3.X R5, P3, RZ, -0x1, RZ, P3, !PT ;  /* 0xffffffffff057810 */ /* 0x000fe40001f7e4ff */
[----:B------:R-:W-:Y:S01]  /*1a30*/  LEA.HI.X.SX32 R12, P2, R26, R3, 0x1, P2 ;  /* 0x000000031a0c7211 */ /* 0x000fe20001050eff */
[----:B------:R-:W-:Y:S01]  /*1a40*/  IMAD.X R3, R66, 0x1, R13, P0 ;  /* 0x0000000142037824 */ /* 0x000fe200000e060d */
[----:B------:R-:W-:-:S02]  /*1a50*/  IADD3.X R64, P4, RZ, -0x1, RZ, P4, !PT ;  /* 0xffffffffff407810 */ /* 0x000fc4000279e4ff */
[----:B------:R-:W-:Y:S02]  /*1a60*/  LEA.HI.X.SX32 R11, P5, R25, R2, 0x1, P5 ;  /* 0x00000002190b7211 */ /* 0x000fe400028b0eff */
[----:B------:R-:W-:Y:S02]  /*1a70*/  IADD3.X R21, R21, -0x1, RZ, P3, !PT ;  /* 0xffffffff15157810 */ /* 0x000fe40001ffe4ff */
[C---:B------:R-:W-:Y:S02]  /*1a80*/  LEA.HI.X.SX32 R5, P2, R26.reuse, R5, 0x1, P2 ;  /* 0x000000051a057211 */ /* 0x040fe40001050eff */
[----:B------:R-:W-:Y:S02]  /*1a90*/  IADD3.X R76, R23, -0x1, RZ, P4, !PT ;  /* 0xffffffff174c7810 */ /* 0x000fe400027fe4ff */
[----:B------:R-:W-:Y:S02]  /*1aa0*/  LEA.HI.X.SX32 R2, P5, R25, R64, 0x1, P5 ;  /* 0x0000004019027211 */ /* 0x000fe400028b0eff */
[----:B------:R-:W-:-:S02]  /*1ab0*/  LEA.HI.X.SX32 R26, R26, R21, 0x1, P2 ;  /* 0x000000151a1a7211 */ /* 0x000fc400010f0eff */
[----:B------:R-:W-:Y:S02]  /*1ac0*/  LEA.HI.X.SX32 R25, R25, R76, 0x1, P5 ;  /* 0x0000004c19197211 */ /* 0x000fe400028f0eff */
[----:B------:R-:W-:Y:S02]  /*1ad0*/  SHF.R.W.U32 R117, R18, 0x1e, R17 ;  /* 0x0000001e12757819 */ /* 0x000fe40000001e11 */
[----:B------:R-:W-:Y:S02]  /*1ae0*/  SHF.R.W.U32 R109, R109, 0x1e, R110 ;  /* 0x0000001e6d6d7819 */ /* 0x000fe40000001e6e */
[----:B------:R-:W-:Y:S02]  /*1af0*/  SHF.R.W.U32 R64, R17, 0x1e, R16 ;  /* 0x0000001e11407819 */ /* 0x000fe40000001e10 */
[----:B------:R-:W-:Y:S02]  /*1b00*/  SHF.R.W.U32 R65, R16, 0x1e, R15 ;  /* 0x0000001e10417819 */ /* 0x000fe40000001e0f */
[----:B------:R-:W-:-:S02]  /*1b10*/  SHF.R.W.U32 R66, R15, 0x1e, R14 ;  /* 0x0000001e0f427819 */ /* 0x000fc40000001e0e */
[----:B------:R-:W-:Y:S02]  /*1b20*/  SHF.R.W.U32 R112, R96, 0x1e, R113 ;  /* 0x0000001e60707819 */ /* 0x000fe40000001e71 */
        /* <DEDUP_REMOVED lines=26> */
.L_x_40:
[----:B------:R-:W-:Y:S01]  /*1cd0*/  LOP3.LUT R4, R109, 0x40000000, RZ, 0xfc, !PT ;  /* 0x400000006d047812 */ /* 0x000fe200078efcff */
[----:B------:R-:W-:Y:S01]  /*1ce0*/  BSSY B4, `(.L_x_20) ;  /* 0x0000032000047945 */ /* 0x000fe20003800000 */
[----:B------:R-:W-:Y:S02]  /*1cf0*/  IMAD.MOV.U32 R67, RZ, RZ, 0x1 ;  /* 0x00000001ff437424 */ /* 0x000fe400078e00ff */
[----:B------:R-:W-:Y:S02]  /*1d00*/  IMAD.MOV.U32 R73, RZ, RZ, RZ ;  /* 0x000000ffff497224 */ /* 0x000fe400078e00ff */
[----:B------:R-:W0:Y:S01]  /*1d10*/  BREV R4, R4 ;  /* 0x0000000400047301 */ /* 0x000e220000000000 */
[----:B------:R-:W-:-:S07]  /*1d20*/  IMAD.MOV.U32 R76, RZ, RZ, RZ ;  /* 0x000000ffff4c7224 */ /* 0x000fce00078e00ff */
[----:B0-----:R-:W0:Y:S02]  /*1d30*/  FLO.U32.SH R6, R4 ;  /* 0x0000000400067300 */ /* 0x001e2400000e0400 */
[----:B0-----:R-:W-:Y:S01]  /*1d40*/  IADD3 R5, -R6, 0x1e, RZ ;  /* 0x0000001e06057810 */ /* 0x001fe20007ffe1ff */
[----:B------:R-:W-:Y:S01]  /*1d50*/  IMAD.IADD R28, R28, 0x1, -R6 ;  /* 0x000000011c1c7824 */ /* 0x000fe200078e0a06 */
[----:B------:R-:W-:Y:S02]  /*1d60*/  SHF.L.U32 R2, R29, R6, RZ ;  /* 0x000000061d027219 */ /* 0x000fe400000006ff */
[----:B------:R-:W-:-:S13]  /*1d70*/  ISETP.GE.AND P0, PT, R5, 0x1, PT ;  /* 0x000000010500780c */ /* 0x000fda0003f06270 */
[----:B------:R-:W-:Y:S05]  /*1d80*/  @!P0 BRA `(.L_x_21) ;  /* 0x0000027000008947 */ /* 0x000fea0003800000 */
[----:B------:R-:W-:Y:S01]  /*1d90*/  SHF.R.S32.HI R4, RZ, R6, R109 ;  /* 0x00000006ff047219 */ /* 0x000fe2000001146d */
[----:B------:R-:W-:Y:S02]  /*1da0*/  IMAD.MOV.U32 R67, RZ, RZ, 0x1 ;  /* 0x00000001ff437424 */ /* 0x000fe400078e00ff */
[----:B------:R-:W-:Y:S02]  /*1db0*/  IMAD.MOV.U32 R76, RZ, RZ, RZ ;  /* 0x000000ffff4c7224 */ /* 0x000fe400078e00ff */
[----:B------:R-:W-:Y:S02]  /*1dc0*/  IMAD.MOV.U32 R6, RZ, RZ, R117 ;  /* 0x000000ffff067224 */ /* 0x000fe400078e0075 */
[----:B------:R-:W-:Y:S02]  /*1dd0*/  IMAD.MOV.U32 R73, RZ, RZ, RZ ;  /* 0x000000ffff497224 */ /* 0x000fe400078e00ff */
.L_x_22:
[----:B------:R-:W-:Y:S01]  /*1de0*/  ISETP.GT.AND P1, PT, R28, -0x1, PT ;  /* 0xffffffff1c00780c */ /* 0x000fe20003f24270 */
[----:B------:R-:W-:Y:S02]  /*1df0*/  IMAD.MOV.U32 R7, RZ, RZ, R4 ;  /* 0x000000ffff077224 */ /* 0x000fe400078e0004 */
[----:B------:R-:W-:-:S10]  /*1e00*/  IMAD.MOV.U32 R71, RZ, RZ, -0x1 ;  /* 0xffffffffff477424 */ /* 0x000fd400078e00ff */
        /* <DEDUP_REMOVED lines=31> */
.L_x_21:
[----:B------:R-:W-:Y:S05]  /*2000*/  BSYNC B4 ;  /* 0x0000000000047941 */ /* 0x000fea0003800000 */
.L_x_20:
[----:B------:R-:W-:Y:S01]  /*2010*/  IABS R8, R2 ;  /* 0x0000000200087213 */ /* 0x000fe20000000000 */
[----:B------:R-:W-:Y:S01]  /*2020*/  BSSY B4, `(.L_x_23) ;  /* 0x0000026000047945 */ /* 0x000fe20003800000 */
[----:B------:R-:W-:-:S03]  /*2030*/  ISETP.GT.AND P6, PT, R2, -0x1, PT ;  /* 0xffffffff0200780c */ /* 0x000fc60003fc4270 */
[----:B------:R-:W-:-:S04]  /*2040*/  IMAD.WIDE.U32 R68, R117, R8, RZ ;  /* 0x0000000875447225 */ /* 0x000fc800078e00ff */
[----:B------:R-:W-:-:S04]  /*2050*/  IMAD.WIDE.U32 R70, R64, R8, RZ ;  /* 0x0000000840467225 */ /* 0x000fc800078e00ff */
[----:B------:R-:W-:Y:S01]  /*2060*/  IMAD.WIDE.U32 R4, R65, R8, RZ ;  /* 0x0000000841047225 */ /* 0x000fe200078e00ff */
[----:B------:R-:W-:Y:S02]  /*2070*/  IADD3 R118, P0, R69, R70, RZ ;  /* 0x0000004645767210 */ /* 0x000fe40007f1e0ff */
[----:B------:R-:W-:Y:S01]  /*2080*/  SHF.R.S32.HI R69, RZ, 0x1e, R3 ;  /* 0x0000001eff457819 */ /* 0x000fe20000011403 */
        /* <DEDUP_REMOVED lines=11> */
[----:B------:R-:W-:Y:S01]  /*2140*/  IMAD.X R3, R69, R8, R71, P0 ;  /* 0x0000000845037224 */ /* 0x000fe200000e0647 */
        /* <DEDUP_REMOVED lines=19> */
.L_x_24:
[----:B------:R-:W-:Y:S05]  /*2280*/  BSYNC B4 ;  /* 0x0000000000047941 */ /* 0x000fea0003800000 */
.L_x_23:
        /* <DEDUP_REMOVED lines=16> */
[----:B------:R-:W-:Y:S02]  /*2390*/  IADD3.X R98, P0, R98, R103, RZ, P0, !PT ;  /* 0x0000006762627210 */ /* 0x000fe4000071e4ff */
[----:B------:R-:W-:Y:S01]  /*23a0*/  SHF.R.S32.HI R103, RZ, 0x1e, R27 ;  /* 0x0000001eff677819 */ /* 0x000fe2000001141b */
[----:B------:R-:W-:Y:S01]  /*23b0*/  IMAD.MOV.U32 R27, RZ, RZ, R70 ;  /* 0x000000ffff1b7224 */ /* 0x000fe200078e0046 */
        /* <DEDUP_REMOVED lines=21> */
.L_x_26:
[----:B------:R-:W-:Y:S05]  /*2510*/  BSYNC B4 ;  /* 0x0000000000047941 */ /* 0x000fea0003800000 */
.L_x_25:
        /* <DEDUP_REMOVED lines=38> */
.L_x_28:
[----:B------:R-:W-:Y:S05]  /*2780*/  BSYNC B4 ;  /* 0x0000000000047941 */ /* 0x000fea0003800000 */
.L_x_27:
        /* <DEDUP_REMOVED lines=38> */
.L_x_30:
[----:B------:R-:W-:Y:S05]  /*29f0*/  BSYNC B4 ;  /* 0x0000000000047941 */ /* 0x000fea0003800000 */
.L_x_29:
[----:B------:R-:W-:Y:S01]  /*2a00*/  IADD3 R109, P0, R64, R70, RZ ;  /* 0x00000046406d7210 */ /* 0x000fe20007f1e0ff */
[----:B------:R-:W-:Y:S01]  /*2a10*/  IMAD.WIDE.U32 R64, R24, R8, RZ ;  /* 0x0000000818407225 */ /* 0x000fe200078e00ff */
[----:B------:R-:W-:Y:S01]  /*2a20*/  SHF.R.S32.HI R25, RZ, 0x1e, R25 ;  /* 0x0000001eff197819 */ /* 0x000fe20000011419 */
[----:B------:R-:W-:Y:S01]  /*2a30*/  BSSY B4, `(.L_x_31) ;  /* 0x0000055000047945 */ /* 0x000fe20003800000 */
[----:B------:R-:W-:Y:S01]  /*2a40*/  IADD3.X R110, P0, R110, R104, RZ, P0, !PT ;  /* 0x000000686e6e7210 */ /* 0x000fe2000071e4ff */
[----:B------:R-:W-:Y:S01]  /*2a50*/  IMAD.WIDE.U32 R106, R21, R2, RZ ;  /* 0x00000002156a7225 */ /* 0x000fe200078e00ff */
[----:B------:R-:W-:Y:S02]  /*2a60*/  SHF.R.S32.HI R26, RZ, 0x1e, R26 ;  /* 0x0000001eff1a7819 */ /* 0x000fe4000001141a */
[----:B------:R-:W-:Y:S01]  /*2a70*/  IADD3.X R111, P0, R111, R105, RZ, P0, !PT ;  /* 0x000000696f6f7210 */ /* 0x000fe2000071e4ff */
[----:B------:R-:W-:Y:S01]  /*2a80*/  IMAD.WIDE.U32 R104, R22, R8, RZ ;  /* 0x0000000816687225 */ /* 0x000fe200078e00ff */
[----:B------:R-:W-:-:S02]  /*2a90*/  SHF.R.W.U32 R109, R109, 0x1e, R110 ;  /* 0x0000001e6d6d7819 */ /* 0x000fc40000001e6e */
[----:B------:R-:W-:Y:S01]  /*2aa0*/  IADD3.X R112, P0, R112, R76, RZ, P0, !PT ;  /* 0x0000004c70707210 */ /* 0x000fe2000071e4ff */
[----:B------:R-:W-:Y:S01]  /*2ab0*/  IMAD.WIDE.U32 R122, R16, R8, RZ ;  /* 0x00000008107a7225 */ /* 0x000fe200078e00ff */
[----:B------:R-:W-:Y:S02]  /*2ac0*/  IADD3 R103, P1, R65, R104, RZ ;  /* 0x0000006841677210 */ /* 0x000fe40007f3e0ff */
[----:B------:R-:W-:Y:S01]  /*2ad0*/  IADD3.X R113, P0, R113, R77, RZ, P0, !PT ;  /* 0x0000004d71717210 */ /* 0x000fe2000071e4ff */
[-C--:B------:R-:W-:Y:S01]  /*2ae0*/  IMAD.WIDE.U32 R76, R20, R8.reuse, RZ ;  /* 0x00000008144c7225 */ /* 0x080fe200078e00ff */
[----:B------:R-:W-:Y:S02]  /*2af0*/  SHF.R.W.U32 R110, R110, 0x1e, R111 ;  /* 0x0000001e6e6e7819 */ /* 0x000fe40000001e6f */
[----:B------:R-:W-:Y:S01]  /*2b00*/  IADD3.X R114, P0, R114, R71, RZ, P0, !PT ;  /* 0x0000004772727210 */ /* 0x000fe2000071e4ff */
[----:B------:R-:W-:Y:S01]  /*2b10*/  IMAD.WIDE.U32 R70, R18, R8, RZ ;  /* 0x0000000812467225 */ /* 0x000fe200078e00ff */
[----:B------:R-:W-:-:S02]  /*2b20*/  IADD3.X R104, P2, R76, R105, RZ, P1, !PT ;  /* 0x000000694c687210 */ /* 0x000fc40000f5e4ff */
[----:B------:R-:W-:Y:S01]  /*2b30*/  IADD3.X R115, P1, R115, R66, RZ, P0, !PT ;  /* 0x0000004273737210 */ /* 0x000fe2000073e4ff */
[----:B------:R-:W-:Y:S01]  /*2b40*/  IMAD.WIDE.U32 R66, R23, R2, RZ ;  /* 0x0000000217427225 */ /* 0x000fe200078e00ff */
[----:B------:R-:W-:Y:S02]  /*2b50*/  IADD3.X R105, P0, R77, R70, RZ, P2, !PT ;  /* 0x000000464d697210 */ /* 0x000fe4000171e4ff */
[----:B------:R-:W-:Y:S01]  /*2b60*/  IADD3.X R116, P2, R116, R73, RZ, P1, !PT ;  /* 0x0000004974747210 */ /* 0x000fe20000f5e4ff */
[----:B------:R-:W-:Y:S01]  /*2b70*/  IMAD.WIDE.U32 R76, R19, R2, RZ ;  /* 0x00000002134c7225 */ /* 0x000fe200078e00ff */
[----:B------:R-:W-:Y:S02]  /*2b80*/  IADD3 R117, P1, R27, R68, RZ ;  /* 0x000000441b757210 */ /* 0x000fe40007f3e0ff */
[----:B------:R-:W-:Y:S01]  /*2b90*/  SHF.R.W.U32 R111, R111, 0x1e, R112 ;  /* 0x0000001e6f6f7819 */ /* 0x000fe20000001e70 */
[----:B------:R-:W-:Y:S01]  /*2ba0*/  IMAD.X R27, R75, 0x1, R69, P2 ;  /* 0x000000014b1b7824 */ /* 0x000fe200010e0645 */
[----:B------:R-:W-:Y:S01]  /*2bb0*/  IADD3.X R118, P1, R72, R118, RZ, P1, !PT ;  /* 0x0000007648767210 */ /* 0x000fe20000f3e4ff */
[----:B------:R-:W-:Y:S01]  /*2bc0*/  IMAD.WIDE.U32 R72, R15, R2, RZ ;  /* 0x000000020f487225 */ /* 0x000fe200078e00ff */
[----:B------:R-:W-:-:S02]  /*2bd0*/  IADD3 R67, P2, R67, R106, RZ ;  /* 0x0000006a43437210 */ /* 0x000fc40007f5e0ff */
[----:B------:R-:W-:Y:S01]  /*2be0*/  IADD3.X R106, P0, R122, R71, RZ, P0, !PT ;  /* 0x000000477a6a7210 */ /* 0x000fe2000071e4ff */
[----:B------:R-:W-:Y:S01]  /*2bf0*/  IMAD.WIDE.U32 R70, R17, R2, RZ ;  /* 0x0000000211467225 */ /* 0x000fe200078e00ff */
[----:B------:R-:W-:Y:S02]  /*2c00*/  IADD3.X R108, P1, R74, R108, RZ, P1, !PT ;  /* 0x0000006c4a6c7210 */ /* 0x000fe40000f3e4ff */
[----:B------:R-:W-:Y:S01]  /*2c10*/  IADD3.X R107, P2, R76, R107, RZ, P2, !PT ;  /* 0x0000006b4c6b7210 */ /* 0x000fe2000175e4ff */
[----:B------:R-:W-:Y:S01]  /*2c20*/  IMAD.WIDE.U32 R68, R14, R8, RZ ;  /* 0x000000080e447225 */ /* 0x000fe200078e00ff */
[----:B------:R-:W-:Y:S02]  /*2c30*/  IADD3.X R119, P1, R120, R119, RZ, P1, !PT ;  /* 0x0000007778777210 */ /* 0x000fe40000f3e4ff */
[----:B------:R-:W-:Y:S01]  /*2c40*/  IADD3.X R70, P2, R77, R70, RZ, P2, !PT ;  /* 0x000000464d467210 */ /* 0x000fe2000175e4ff */
[----:B------:R-:W-:Y:S01]  /*2c50*/  IMAD.WIDE.U32 R76, R13, R2, RZ ;  /* 0x000000020d4c7225 */ /* 0x000fe200078e00ff */
[----:B------:R-:W-:-:S02]  /*2c60*/  IADD3.X R7, P1, R96, R7, RZ, P1, !PT ;  /* 0x0000000760077210 */ /* 0x000fc40000f3e4ff */
[----:B------:R-:W-:Y:S01]  /*2c70*/  IADD3.X R71, P2, R72, R71, RZ, P2, !PT ;  /* 0x0000004748477210 */ /* 0x000fe2000175e4ff */
[----:B------:R-:W-:Y:S01]  /*2c80*/  IMAD.MOV.U32 R72, RZ, RZ, R64 ;  /* 0x000000ffff487224 */ /* 0x000fe200078e0040 */
        /* <DEDUP_REMOVED lines=8> */
[----:B------:R-:W-:-:S02]  /*2d10*/  SHF.R.W.U32 R112, R112, 0x1e, R113 ;  /* 0x0000001e70707819 */ /* 0x000fc40000001e71 */
[----:B------:R-:W-:Y:S02]  /*2d20*/  LOP3.LUT R64, R111, R110, R109, 0xfe, !PT ;  /* 0x0000006e6f407212 */ /* 0x000fe400078efe6d */
[----:B------:R-:W-:Y:S02]  /*2d30*/  SHF.R.W.U32 R113, R113, 0x1e, R114 ;  /* 0x0000001e71717819 */ /* 0x000fe40000001e72 */
[----:B------:R-:W-:Y:S01]  /*2d40*/  IADD3.X R4, P1, R99, R4, RZ, P1, !PT ;  /* 0x0000000463047210 */ /* 0x000fe20000f3e4ff */
[----:B------:R-:W-:Y:S01]  /*2d50*/  IMAD.WIDE.U32 R98, R10, R8, RZ ;  /* 0x000000080a627225 */ /* 0x000fe200078e00ff */
[----:B------:R-:W-:Y:S02]  /*2d60*/  IADD3.X R69, P0, R74, R69, RZ, P0, !PT ;  /* 0x000000454a457210 */ /* 0x000fe4000071e4ff */
[----:B------:R-:W-:Y:S01]  /*2d70*/  SHF.R.W.U32 R114, R114, 0x1e, R115 ;  /* 0x0000001e72727819 */ /* 0x000fe20000001e73 */
[----:B------:R-:W-:Y:S01]  /*2d80*/  IMAD.X R3, R100, 0x1, R3, P1 ;  /* 0x0000000164037824 */ /* 0x000fe200008e0603 */
[----:B------:R-:W-:-:S02]  /*2d90*/  LOP3.LUT R64, R113, R64, R112, 0xfe, !PT ;  /* 0x0000004071407212 */ /* 0x000fc400078efe70 */
[----:B------:R-:W-:Y:S02]  /*2da0*/  SHF.R.W.U32 R115, R115, 0x1e, R116 ;  /* 0x0000001e73737819 */ /* 0x000fe40000001e74 */
[----:B------:R-:W-:Y:S02]  /*2db0*/  IADD3.X R74, P2, R65, R96, RZ, P2, !PT ;  /* 0x00000060414a7210 */ /* 0x000fe4000175e4ff */
[----:B------:R-:W-:Y:S01]  /*2dc0*/  IADD3.X R96, P0, R75, R98, RZ, P0, !PT ;  /* 0x000000624b607210 */ /* 0x000fe2000071e4ff */
[----:B------:R-:W-:Y:S01]  /*2dd0*/  IMAD.MOV.U32 R98, RZ, RZ, R66 ;  /* 0x000000ffff627224 */ /* 0x000fe200078e0042 */
[----:B------:R-:W-:Y:S01]  /*2de0*/  SHF.R.W.U32 R116, R116, 0x1e, R27 ;  /* 0x0000001e74747819 */ /* 0x000fe20000001e1b */
[----:B------:R-:W-:Y:S01]  /*2df0*/  IMAD.X R2, R25, R2, R97, P2 ;  /* 0x0000000219027224 */ /* 0x000fe200010e0661 */
[----:B------:R-:W-:Y:S01]  /*2e00*/  LOP3.LUT R77, R115, R64, R114, 0xfe, !PT ;  /* 0x00000040734d7212 */ /* 0x000fe200078efe72 */
[----:B------:R-:W-:Y:S01]  /*2e10*/  IMAD.X R8, R26, R8, R99, P0 ;  /* 0x000000081a087224 */ /* 0x000fe200000e0663 */
[----:B------:R-:W-:-:S02]  /*2e20*/  SHF.R.W.U32 R117, R117, 0x1e, R118 ;  /* 0x0000001e75757819 */ /* 0x000fc40000001e76 */
[----:B------:R-:W-:Y:S02]  /*2e30*/  LOP3.LUT P1, RZ, R77, R116, RZ, 0xfc, !PT ;  /* 0x000000744dff7212 */ /* 0x000fe4000782fcff */
[----:B------:R-:W-:Y:S01]  /*2e40*/  SHF.R.W.U32 R64, R118, 0x1e, R108 ;  /* 0x0000001e76407819 */ /* 0x000fe20000001e6c */
[----:B------:R-:W-:Y:S05]  /*2e50*/  @P6 BRA `(.L_x_32) ;  /* 0x0000012000006947 */ /* 0x000fea0003800000 */
[----:B------:R-:W-:Y:S02]  /*2e60*/  LOP3.LUT R103, RZ, R103, RZ, 0x33, !PT ;  /* 0x00000067ff677212 */ /* 0x000fe400078e33ff */
[----:B------:R-:W-:Y:S01]  /*2e70*/  IADD3 RZ, P0, RZ, -R72, RZ ;  /* 0x80000048ffff7210 */ /* 0x000fe20007f1e0ff */
[----:B------:R-:W-:Y:S01]  /*2e80*/  IMAD.MOV R72, RZ, RZ, -R72 ;  /* 0x000000ffff487224 */ /* 0x000fe200078e0a48 */
[----:B------:R-:W-:Y:S02]  /*2e90*/  LOP3.LUT R104, RZ, R104, RZ, 0x33, !PT ;  /* 0x00000068ff687212 */ /* 0x000fe400078e33ff */
[----:B------:R-:W-:Y:S02]  /*2ea0*/  IADD3.X R103, P0, RZ, R103, RZ, P0, !PT ;  /* 0x00000067ff677210 */ /* 0x000fe4000071e4ff */
[----:B------:R-:W-:-:S02]  /*2eb0*/  LOP3.LUT R105, RZ, R105, RZ, 0x33, !PT ;  /* 0x00000069ff697212 */ /* 0x000fc400078e33ff */
[----:B------:R-:W-:Y:S02]  /*2ec0*/  IADD3.X R104, P0, RZ, R104, RZ, P0, !PT ;  /* 0x00000068ff687210 */ /* 0x000fe4000071e4ff */
[----:B------:R-:W-:Y:S02]  /*2ed0*/  LOP3.LUT R106, RZ, R106, RZ, 0x33, !PT ;  /* 0x0000006aff6a7212 */ /* 0x000fe400078e33ff */
[----:B------:R-:W-:Y:S02]  /*2ee0*/  IADD3.X R105, P0, RZ, R105, RZ, P0, !PT ;  /* 0x00000069ff697210 */ /* 0x000fe4000071e4ff */
[----:B------:R-:W-:Y:S02]  /*2ef0*/  LOP3.LUT R68, RZ, R68, RZ, 0x33, !PT ;  /* 0x00000044ff447212 */ /* 0x000fe400078e33ff */
[----:B------:R-:W-:Y:S02]  /*2f00*/  IADD3.X R106, P0, RZ, R106, RZ, P0, !PT ;  /* 0x0000006aff6a7210 */ /* 0x000fe4000071e4ff */
[----:B------:R-:W-:-:S02]  /*2f10*/  LOP3.LUT R69, RZ, R69, RZ, 0x33, !PT ;  /* 0x00000045ff457212 */ /* 0x000fc400078e33ff */
[----:B------:R-:W-:Y:S02]  /*2f20*/  IADD3.X R68, P0, RZ, R68, RZ, P0, !PT ;  /* 0x00000044ff447210 */ /* 0x000fe4000071e4ff */
[----:B------:R-:W-:Y:S02]  /*2f30*/  LOP3.LUT R96, RZ, R96, RZ, 0x33, !PT ;  /* 0x00000060ff607212 */ /* 0x000fe400078e33ff */
[----:B------:R-:W-:Y:S02]  /*2f40*/  IADD3.X R69, P0, RZ, R69, RZ, P0, !PT ;  /* 0x00000045ff457210 */ /* 0x000fe4000071e4ff */
[----:B------:R-:W-:Y:S02]  /*2f50*/  LOP3.LUT R8, RZ, R8, RZ, 0x33, !PT ;  /* 0x00000008ff087212 */ /* 0x000fe400078e33ff */
[----:B------:R-:W-:-:S05]  /*2f60*/  IADD3.X R96, P0, RZ, R96, RZ, P0, !PT ;  /* 0x00000060ff607210 */ /* 0x000fca000071e4ff */
[----:B------:R-:W-:-:S03]  /*2f70*/  IMAD.X R8, RZ, RZ, R8, P0 ;  /* 0x000000ffff087224 */ /* 0x000fc600000e0608 */
.L_x_32:
[----:B------:R-:W-:Y:S05]  /*2f80*/  BSYNC B4 ;  /* 0x0000000000047941 */ /* 0x000fea0003800000 */
.L_x_31:
[----:B------:R-:W-:Y:S01]  /*2f90*/  BSSY B4, `(.L_x_33) ;  /* 0x0000014000047945 */ /* 0x000fe20003800000 */
        /* <DEDUP_REMOVED lines=19> */
.L_x_34:
[----:B------:R-:W-:Y:S05]  /*30d0*/  BSYNC B4 ;  /* 0x0000000000047941 */ /* 0x000fea0003800000 */
.L_x_33:
[----:B------:R-:W-:Y:S02]  /*30e0*/  SHF.R.W.U32 R65, R108, 0x1e, R119 ;  /* 0x0000001e6c417819 */ /* 0x000fe40000001e77 */
[----:B------:R-:W-:Y:S02]  /*30f0*/  SHF.R.W.U32 R66, R119, 0x1e, R7 ;  /* 0x0000001e77427819 */ /* 0x000fe40000001e07 */
[----:B------:R-:W-:Y:S02]  /*3100*/  SHF.R.W.U32 R75, R7, 0x1e, R6 ;  /* 0x0000001e074b7819 */ /* 0x000fe40000001e06 */
[----:B------:R-:W-:Y:S02]  /*3110*/  SHF.R.W.U32 R77, R6, 0x1e, R5 ;  /* 0x0000001e064d7819 */ /* 0x000fe40000001e05 */
[----:B------:R-:W-:Y:S02]  /*3120*/  SHF.R.W.U32 R121, R5, 0x1e, R4 ;  /* 0x0000001e05797819 */ /* 0x000fe40000001e04 */
[----:B------:R-:W-:Y:S01]  /*3130*/  SHF.R.W.U32 R122, R4, 0x1e, R3 ;  /* 0x0000001e047a7819 */ /* 0x000fe20000001e03 */
[----:B------:R-:W-:Y:S05]  /*3140*/  @!P1 BRA `(.L_x_35) ;  /* 0x00000a2000009947 */ /* 0x000fea0003800000 */
[-C--:B------:R-:W-:Y:S01]  /*3150*/  IMAD.WIDE.U32 R4, R23, R102.reuse, RZ ;  /* 0x0000006617047225 */ /* 0x080fe200078e00ff */
[----:B------:R-:W-:Y:S03]  /*3160*/  BSSY B4, `(.L_x_36) ;  /* 0x0000032000047945 */ /* 0x000fe60003800000 */
[----:B------:R-:W-:-:S04]  /*3170*/  IMAD.WIDE.U32 R6, R21, R102, RZ ;  /* 0x0000006615067225 */ /* 0x000fc800078e00ff */
[----:B------:R-:W-:Y:S01]  /*3180*/  IMAD.WIDE.U32 R118, R24, R101, RZ ;  /* 0x0000006518767225 */ /* 0x000fe200078e00ff */
[----:B------:R-:W-:-:S03]  /*3190*/  IADD3 R24, P1, R5, R6, RZ ;  /* 0x0000000605187210 */ /* 0x000fc60007f3e0ff */
        /* <DEDUP_REMOVED lines=25> */
[----:B------:R-:W-:Y:S01]  /*3330*/  IADD3.X R18, P0, R19, R6, RZ, P2, !PT ;  /* 0x0000000613127210 */ /* 0x000fe2000171e4ff */
[----:B------:R-:W-:Y:S01]  /*3340*/  IMAD.X R10, R26, R101, R11, P1 ;  /* 0x000000651a0a7224 */ /* 0x000fe200008e060b */
[----:B------:R-:W-:Y:S06]  /*3350*/  @P4 BRA `(.L_x_37) ;  /* 0x0000012000004947 */ /* 0x000fec0003800000 */
        /* <DEDUP_REMOVED lines=18> */
.L_x_37:
[----:B------:R-:W-:Y:S05]  /*3480*/  BSYNC B4 ;  /* 0x0000000000047941 */ /* 0x000fea0003800000 */
.L_x_36:
[----:B------:R-:W-:Y:S01]  /*3490*/  BSSY B4, `(.L_x_38) ;  /* 0x0000016000047945 */ /* 0x000fe20003800000 */
[----:B------:R-:W-:Y:S02]  /*34a0*/  IMAD.MOV.U32 R13, RZ, RZ, R4 ;  /* 0x000000ffff0d7224 */ /* 0x000fe400078e0004 */
[----:B------:R-:W-:Y:S01]  /*34b0*/  IMAD.X R25, R25, R102, R7, P0 ;  /* 0x0000006619197224 */ /* 0x000fe200000e0607 */
[----:B------:R-:W-:Y:S05]  /*34c0*/  @P5 BRA `(.L_x_39) ;  /* 0x0000012000005947 */ /* 0x000fea0003800000 */
[----:B------:R-:W-:Y:S02]  /*34d0*/  LOP3.LUT R24, RZ, R24, RZ, 0x33, !PT ;  /* 0x00000018ff187212 */ /* 0x000fe400078e33ff */
[----:B------:R-:W-:Y:S01]  /*34e0*/  IADD3 RZ, P0, RZ, -R13, RZ ;  /* 0x8000000dffff7210 */ /* 0x000fe20007f1e0ff */
[----:B------:R-:W-:Y:S01]  /*34f0*/  IMAD.MOV R13, RZ, RZ, -R13 ;  /* 0x000000ffff0d7224 */ /* 0x000fe200078e0a0d */
        /* <DEDUP_REMOVED lines=13> */
[----:B------:R-:W-:-:S05]  /*35d0*/  IADD3.X R18, P0, RZ, R18, RZ, P0, !PT ;  /* 0x00000012ff127210 */ /* 0x000fca000071e4ff */
[----:B------:R-:W-:-:S03]  /*35e0*/  IMAD.X R25, RZ, RZ, R25, P0 ;  /* 0x000000ffff197224 */ /* 0x000fc600000e0619 */
.L_x_39:
[----:B------:R-:W-:Y:S05]  /*35f0*/  BSYNC B4 ;  /* 0x0000000000047941 */ /* 0x000fea0003800000 */
.L_x_38:
[----:B------:R-:W-:Y:S02]  /*3600*/  IMAD.IADD R4, R72, 0x1, R98 ;  /* 0x0000000148047824 */ /* 0x000fe400078e0262 */
[----:B------:R-:W-:Y:S02]  /*3610*/  IMAD.IADD R5, R118, 0x1, R13 ;  /* 0x0000000176057824 */ /* 0x000fe400078e020d */
[----:B------:R-:W-:Y:S02]  /*3620*/  IMAD R4, R4, -0x2ddacacf, RZ ;  /* 0xd225353104047824 */ /* 0x000fe400078e02ff */
[----:B------:R-:W-:-:S03]  /*3630*/  IMAD R5, R5, -0x2ddacacf, RZ ;  /* 0xd225353105057824 */ /* 0x000fc600078e02ff */
[----:B------:R-:W-:Y:S02]  /*3640*/  LOP3.LUT R9, R4, 0x3fffffff, RZ, 0xc0, !PT ;  /* 0x3fffffff04097812 */ /* 0x000fe400078ec0ff */
[----:B------:R-:W-:-:S03]  /*3650*/  LOP3.LUT R11, R5, 0x3fffffff, RZ, 0xc0, !PT ;  /* 0x3fffffff050b7812 */ /* 0x000fc600078ec0ff */
[----:B------:R-:W-:-:S04]  /*3660*/  IMAD.WIDE.U32 R6, R9, 0x3d1, RZ ;  /* 0x000003d109067825 */ /* 0x000fc800078e00ff */
[----:B------:R-:W-:Y:S01]  /*3670*/  IMAD.MOV R15, RZ, RZ, -R6 ;  /* 0x000000ffff0f7224 */ /* 0x000fe200078e0a06 */
[----:B------:R-:W-:Y:S01]  /*3680*/  IADD3 RZ, P4, RZ, -R6, RZ ;  /* 0x80000006ffff7210 */ /* 0x000fe20007f9e0ff */
[----:B------:R-:W-:Y:S01]  /*3690*/  IMAD.WIDE.U32 R4, R11, 0x3d1, RZ ;  /* 0x000003d10b047825 */ /* 0x000fe200078e00ff */
[----:B------:R-:W-:Y:S02]  /*36a0*/  IADD3 R6, P5, R9, R7, RZ ;  /* 0x0000000709067210 */ /* 0x000fe40007fbe0ff */
[----:B------:R-:W-:Y:S01]  /*36b0*/  IADD3 R7, P0, R15, R72, RZ ;  /* 0x000000480f077210 */ /* 0x000fe20007f1e0ff */
[----:B------:R-:W-:Y:S01]  /*36c0*/  IMAD.MOV R19, RZ, RZ, -R4 ;  /* 0x000000ffff137224 */ /* 0x000fe200078e0a04 */
[----:B------:R-:W-:Y:S02]  /*36d0*/  IADD3 R5, P6, R11, R5, RZ ;  /* 0x000000050b057210 */ /* 0x000fe40007fde0ff */
[----:B------:R-:W-:Y:S02]  /*36e0*/  IADD3 RZ, P2, RZ, -R4, RZ ;  /* 0x80000004ffff7210 */ /* 0x000fe40007f5e0ff */
[----:B------:R-:W-:-:S02]  /*36f0*/  IADD3 R98, P1, R7, R98, RZ ;  /* 0x0000006207627210 */ /* 0x000fc40007f3e0ff */
[----:B------:R-:W-:Y:S02]  /*3700*/  LOP3.LUT R6, RZ, R6, RZ, 0x33, !PT ;  /* 0x00000006ff067212 */ /* 0x000fe400078e33ff */
[----:B------:R-:W-:Y:S02]  /*3710*/  SEL R4, RZ, 0x1, !P5 ;  /* 0x00000001ff047807 */ /* 0x000fe40006800000 */
[----:B------:R-:W-:Y:S02]  /*3720*/  LOP3.LUT R7, RZ, R5, RZ, 0x33, !PT ;  /* 0x00000005ff077212 */ /* 0x000fe400078e33ff */
[----:B------:R-:W-:Y:S02]  /*3730*/  SEL R5, RZ, 0x1, !P6 ;  /* 0x00000001ff057807 */ /* 0x000fe40007000000 */
[----:B------:R-:W-:Y:S02]  /*3740*/  IADD3.X R6, P4, RZ, R6, RZ, P4, !PT ;  /* 0x00000006ff067210 */ /* 0x000fe4000279e4ff */
[----:B------:R-:W-:-:S02]  /*3750*/  LOP3.LUT R4, RZ, R4, RZ, 0x33, !PT ;  /* 0x00000004ff047212 */ /* 0x000fc400078e33ff */
[----:B------:R-:W-:Y:S02]  /*3760*/  IADD3 R118, P3, R19, R118, RZ ;  /* 0x0000007613767210 */ /* 0x000fe40007f7e0ff */
[----:B------:R-:W-:Y:S02]  /*3770*/  IADD3.X R7, P2, RZ, R7, RZ, P2, !PT ;  /* 0x00000007ff077210 */ /* 0x000fe4000175e4ff */
[----:B------:R-:W-:Y:S02]  /*3780*/  LOP3.LUT R15, RZ, R5, RZ, 0x33, !PT ;  /* 0x00000005ff0f7212 */ /* 0x000fe400078e33ff */
[----:B------:R-:W-:Y:S02]  /*3790*/  IADD3.X R5, P5, RZ, R4, RZ, P4, !PT ;  /* 0x00000004ff057210 */ /* 0x000fe400027be4ff */
[----:B------:R-:W-:Y:S02]  /*37a0*/  IADD3.X R7, P3, R7, R22, RZ, P3, !PT ;  /* 0x0000001607077210 */ /* 0x000fe40001f7e4ff */
[----:B------:R-:W-:-:S02]  /*37b0*/  IADD3.X R4, P2, RZ, R15, RZ, P2, !PT ;  /* 0x0000000fff047210 */ /* 0x000fc4000175e4ff */
[----:B------:R-:W-:Y:S02]  /*37c0*/  IADD3 R13, P4, R118, R13, RZ ;  /* 0x0000000d760d7210 */ /* 0x000fe40007f9e0ff */
[----:B------:R-:W-:Y:S02]  /*37d0*/  IADD3.X R6, P0, R6, R103, RZ, P0, !PT ;  /* 0x0000006706067210 */ /* 0x000fe4000071e4ff */
[----:B------:R-:W-:Y:S02]  /*37e0*/  IADD3.X R26, P3, R4, R23, RZ, P3, !PT ;  /* 0x00000017041a7210 */ /* 0x000fe40001f7e4ff */
[----:B------:R-:W-:Y:S02]  /*37f0*/  IADD3.X R4, P4, R7, R24, RZ, P4, !PT ;  /* 0x0000001807047210 */ /* 0x000fe4000279e4ff */
[----:B------:R-:W-:Y:S02]  /*3800*/  IADD3.X R104, P0, R5, R104, RZ, P0, !PT ;  /* 0x0000006805687210 */ /* 0x000fe4000071e4ff */
[----:B------:R-:W-:-:S02]  /*3810*/  IADD3.X R22, P5, RZ, -0x1, RZ, P5, !PT ;  /* 0xffffffffff167810 */ /* 0x000fc40002fbe4ff */
[----:B------:R-:W-:Y:S02]  /*3820*/  IADD3.X R24, P2, RZ, -0x1, RZ, P2, !PT ;  /* 0xffffffffff187810 */ /* 0x000fe4000175e4ff */
[----:B------:R-:W-:Y:S02]  /*3830*/  IADD3.X R67, P1, R6, R67, RZ, P1, !PT ;  /* 0x0000004306437210 */ /* 0x000fe40000f3e4ff */
[----:B------:R-:W-:Y:S02]  /*3840*/  IADD3.X R5, P0, R22, R105, RZ, P0, !PT ;  /* 0x0000006916057210 */ /* 0x000fe4000071e4ff */
[----:B------:R-:W-:Y:S02]  /*3850*/  IADD3.X R7, P5, RZ, -0x1, RZ, P5, !PT ;  /* 0xffffffffff077810 */ /* 0x000fe40002fbe4ff */
[----:B------:R-:W-:Y:S02]  /*3860*/  IADD3.X R99, P3, R24, R99, RZ, P3, !PT ;  /* 0x0000006318637210 */ /* 0x000fe40001f7e4ff */
[----:B------:R-:W-:-:S02]  /*3870*/  IADD3.X R15, P2, RZ, -0x1, RZ, P2, !PT ;  /* 0xffffffffff0f7810 */ /* 0x000fc4000175e4ff */
[----:B------:R-:W-:Y:S02]  /*3880*/  IADD3.X R6, P1, R104, R107, RZ, P1, !PT ;  /* 0x0000006b68067210 */ /* 0x000fe40000f3e4ff */
[----:B------:R-:W-:Y:S02]  /*3890*/  IADD3.X R19, P4, R26, R97, RZ, P4, !PT ;  /* 0x000000611a137210 */ /* 0x000fe4000279e4ff */
[----:B------:R-:W-:Y:S02]  /*38a0*/  IADD3.X R106, P0, R7, R106, RZ, P0, !PT ;  /* 0x0000006a076a7210 */ /* 0x000fe4000071e4ff */
[----:B------:R-:W-:Y:S02]  /*38b0*/  IADD3.X R15, P3, R15, R16, RZ, P3, !PT ;  /* 0x000000100f0f7210 */ /* 0x000fe40001f7e4ff */
[----:B------:R-:W-:Y:S02]  /*38c0*/  IADD3.X R24, P2, RZ, -0x1, RZ, P2, !PT ;  /* 0xffffffffff187810 */ /* 0x000fe4000175e4ff */
[----:B------:R-:W-:-:S02]  /*38d0*/  IADD3.X R5, P1, R5, R70, RZ, P1, !PT ;  /* 0x0000004605057210 */ /* 0x000fc40000f3e4ff */
[----:B------:R-:W-:Y:S02]  /*38e0*/  IADD3.X R7, P5, RZ, -0x1, RZ, P5, !PT ;  /* 0xffffffffff077810 */ /* 0x000fe40002fbe4ff */
        /* <DEDUP_REMOVED lines=16> */
[----:B------:R-:W-:-:S02]  /*39f0*/  IADD3.X R69, P4, R14, R21, RZ, P4, !PT ;  /* 0x000000150e457210 */ /* 0x000fc4000279e4ff */
[----:B------:R-:W-:Y:S02]  /*3a00*/  IADD3.X R9, R8, -0x1, R9, P0, P5 ;  /* 0xffffffff08097810 */ /* 0x000fe400007ea409 */
[----:B------:R-:W-:Y:S02]  /*3a10*/  IADD3.X R7, P1, R7, R74, RZ, P1, !PT ;  /* 0x0000004a07077210 */ /* 0x000fe40000f3e4ff */
[----:B------:R-:W-:Y:S02]  /*3a20*/  IADD3.X R10, R10, -0x1, R11, P3, P2 ;  /* 0xffffffff0a0a7810 */ /* 0x000fe40001fe440b */
[----:B------:R-:W-:Y:S01]  /*3a30*/  IADD3.X R8, P4, R17, R18, RZ, P4, !PT ;  /* 0x0000001211087210 */ /* 0x000fe2000279e4ff */
[----:B------:R-:W-:Y:S01]  /*3a40*/  IMAD.X R26, R9, 0x1, R2, P1 ;  /* 0x00000001091a7824 */ /* 0x000fe200008e0602 */
[----:B------:R-:W-:Y:S02]  /*3a50*/  SHF.R.W.U32 R23, R13, 0x1e, R4 ;  /* 0x0000001e0d177819 */ /* 0x000fe40000001e04 */
[----:B------:R-:W-:Y:S01]  /*3a60*/  SHF.R.W.U32 R21, R4, 0x1e, R19 ;  /* 0x0000001e04157819 */ /* 0x000fe20000001e13 */
[----:B------:R-:W-:Y:S01]  /*3a70*/  IMAD.X R25, R10, 0x1, R25, P4 ;  /* 0x000000010a197824 */ /* 0x000fe200020e0619 */
        /* <DEDUP_REMOVED lines=13> */
[----:B------:R-:W-:Y:S01]  /*3b50*/  SHF.R.W.U32 R9, R8, 0x1e, R25 ;  /* 0x0000001e08097819 */ /* 0x000fe20000001e19 */
[----:B------:R-:W-:Y:S05]  /*3b60*/  BRA `(.L_x_40) ;  /* 0xffffe16000007947 */ /* 0x000fea000383ffff */
.L_x_35:
[----:B------:R-:W-:Y:S05]  /*3b70*/  BSYNC B3 ;  /* 0x0000000000037941 */ /* 0x000fea0003800000 */
.L_x_19:
[----:B------:R-:W-:Y:S01]  /*3b80*/  IMAD.IADD R4, R72, 0x1, R98 ;  /* 0x0000000148047824 */ /* 0x000fe200078e0262 */
[----:B------:R-:W-:Y:S01]  /*3b90*/  IADD3 R46, P0, R79, -R46, RZ ;  /* 0x8000002e4f2e7210 */ /* 0x000fe20007f1e0ff */
[----:B------:R-:W-:Y:S02]  /*3ba0*/  BSSY B3, `(.L_x_41) ;  /* 0x000004c000037945 */ /* 0x000fe40003800000 */
[----:B------:R-:W-:Y:S01]  /*3bb0*/  IMAD R4, R4, -0x2ddacacf, RZ ;  /* 0xd225353104047824 */ /* 0x000fe200078e02ff */
[----:B------:R-:W-:-:S04]  /*3bc0*/  IADD3.X R45, P0, R78, ~R45, RZ, P0, !PT ;  /* 0x8000002d4e2d7210 */ /* 0x000fc8000071e4ff */
[----:B------:R-:W-:Y:S02]  /*3bd0*/  LOP3.LUT R7, R4, 0x3fffffff, RZ, 0xc0, !PT ;  /* 0x3fffffff04077812 */ /* 0x000fe400078ec0ff */
[----:B------:R-:W-:-:S03]  /*3be0*/  IADD3.X R44, P0, R81, ~R44, RZ, P0, !PT ;  /* 0x8000002c512c7210 */ /* 0x000fc6000071e4ff */
[----:B------:R-:W-:Y:S01]  /*3bf0*/  IMAD.WIDE.U32 R4, R7, 0x3d1, RZ ;  /* 0x000003d107047825 */ /* 0x000fe200078e00ff */
[----:B------:R-:W-:-:S03]  /*3c00*/  IADD3.X R43, P0, R80, ~R43, RZ, P0, !PT ;  /* 0x8000002b502b7210 */ /* 0x000fc6000071e4ff */
[----:B------:R-:W-:Y:S01]  /*3c10*/  IMAD.MOV R9, RZ, RZ, -R4 ;  /* 0x000000ffff097224 */ /* 0x000fe200078e0a04 */
[----:B------:R-:W-:Y:S02]  /*3c20*/  IADD3 R5, P2, R7, R5, RZ ;  /* 0x0000000507057210 */ /* 0x000fe40007f5e0ff */
[----:B------:R-:W-:Y:S02]  /*3c30*/  IADD3 RZ, P1, RZ, -R4, RZ ;  /* 0x80000004ffff7210 */ /* 0x000fe40007f3e0ff */
[----:B------:R-:W-:Y:S02]  /*3c40*/  LOP3.LUT R5, RZ, R5, RZ, 0x33, !PT ;  /* 0x00000005ff057212 */ /* 0x000fe400078e33ff */
[----:B------:R-:W-:Y:S02]  /*3c50*/  SEL R4, RZ, 0x1, !P2 ;  /* 0x00000001ff047807 */ /* 0x000fe40005000000 */
[----:B------:R-:W-:Y:S02]  /*3c60*/  IADD3.X R42, P0, R83, ~R42, RZ, P0, !PT ;  /* 0x8000002a532a7210 */ /* 0x000fe4000071e4ff */
[----:B------:R-:W-:-:S02]  /*3c70*/  IADD3 R9, P2, R9, R72, RZ ;  /* 0x0000004809097210 */ /* 0x000fc40007f5e0ff */
[----:B------:R-:W-:Y:S02]  /*3c80*/  IADD3.X R6, P1, RZ, R5, RZ, P1, !PT ;  /* 0x00000005ff067210 */ /* 0x000fe40000f3e4ff */
[----:B------:R-:W-:Y:S02]  /*3c90*/  LOP3.LUT R4, RZ, R4, RZ, 0x33, !PT ;  /* 0x00000004ff047212 */ /* 0x000fe400078e33ff */
[----:B------:R-:W-:Y:S02]  /*3ca0*/  IADD3.X R41, P0, R82, ~R41, RZ, P0, !PT ;  /* 0x8000002952297210 */ /* 0x000fe4000071e4ff */
[----:B------:R-:W-:Y:S02]  /*3cb0*/  IADD3.X R6, P2, R6, R103, RZ, P2, !PT ;  /* 0x0000006706067210 */ /* 0x000fe4000175e4ff */
[----:B------:R-:W-:Y:S02]  /*3cc0*/  IADD3.X R5, P1, RZ, R4, RZ, P1, !PT ;  /* 0x00000004ff057210 */ /* 0x000fe40000f3e4ff */
[----:B------:R-:W-:-:S02]  /*3cd0*/  IADD3 R9, P3, R9, R98, RZ ;  /* 0x0000006209097210 */ /* 0x000fc40007f7e0ff */
[----:B------:R-:W-:Y:S02]  /*3ce0*/  IADD3.X R40, P0, R85, ~R40, RZ, P0, !PT ;  /* 0x8000002855287210 */ /* 0x000fe4000071e4ff */
[----:B------:R-:W-:Y:S02]  /*3cf0*/  IADD3.X R104, P2, R5, R104, RZ, P2, !PT ;  /* 0x0000006805687210 */ /* 0x000fe4000175e4ff */
[----:B------:R-:W-:Y:S02]  /*3d00*/  IADD3.X R4, P1, RZ, -0x1, RZ, P1, !PT ;  /* 0xffffffffff047810 */ /* 0x000fe40000f3e4ff */
[----:B------:R-:W-:Y:S02]  /*3d10*/  IADD3.X R6, P3, R6, R67, RZ, P3, !PT ;  /* 0x0000004306067210 */ /* 0x000fe40001f7e4ff */
[----:B------:R-:W-:Y:S02]  /*3d20*/  IADD3.X R39, P0, R84, ~R39, RZ, P0, !PT ;  /* 0x8000002754277210 */ /* 0x000fe4000071e4ff */
[----:B------:R-:W-:-:S02]  /*3d30*/  IADD3.X R105, P2, R4, R105, RZ, P2, !PT ;  /* 0x0000006904697210 */ /* 0x000fc4000175e4ff */
[----:B------:R-:W-:Y:S02]  /*3d40*/  IADD3.X R5, P1, RZ, -0x1, RZ, P1, !PT ;  /* 0xffffffffff057810 */ /* 0x000fe40000f3e4ff */
[----:B------:R-:W-:Y:S02]  /*3d50*/  IADD3.X R107, P3, R104, R107, RZ, P3, !PT ;  /* 0x0000006b686b7210 */ /* 0x000fe40001f7e4ff */
[----:B------:R-:W-:Y:S02]  /*3d60*/  IADD3.X R106, P2, R5, R106, RZ, P2, !PT ;  /* 0x0000006a056a7210 */ /* 0x000fe4000175e4ff */
[----:B------:R-:W-:Y:S02]  /*3d70*/  IADD3.X R5, P1, RZ, -0x1, RZ, P1, !PT ;  /* 0xffffffffff057810 */ /* 0x000fe40000f3e4ff */
[----:B------:R-:W-:Y:S02]  /*3d80*/  IADD3.X R64, P3, R105, R70, RZ, P3, !PT ;  /* 0x0000004669407210 */ /* 0x000fe40001f7e4ff */
[----:B------:R-:W-:-:S02]  /*3d90*/  IADD3.X R68, P2, R5, R68, RZ, P2, !PT ;  /* 0x0000004405447210 */ /* 0x000fc4000175e4ff */
[----:B------:R-:W-:Y:S02]  /*3da0*/  IADD3.X R4, P1, RZ, -0x1, RZ, P1, !PT ;  /* 0xffffffffff047810 */ /* 0x000fe40000f3e4ff */
[----:B------:R-:W-:Y:S02]  /*3db0*/  IADD3.X R11, P4, R106, R71, RZ, P3, !PT ;  /* 0x000000476a0b7210 */ /* 0x000fe40001f9e4ff */
[----:B------:R-:W-:Y:S02]  /*3dc0*/  @!P0 IADD3 R46, P3, R46, -0x3d1, RZ ;  /* 0xfffffc2f2e2e8810 */ /* 0x000fe40007f7e0ff */
[----:B------:R-:W-:Y:S02]  /*3dd0*/  IADD3.X R69, P2, R4, R69, RZ, P2, !PT ;  /* 0x0000004504457210 */ /* 0x000fe4000175e4ff */
[----:B------:R-:W-:Y:S02]  /*3de0*/  IADD3.X R5, P1, RZ, -0x1, RZ, P1, !PT ;  /* 0xffffffffff057810 */ /* 0x000fe40000f3e4ff */
[----:B------:R-:W-:-:S02]  /*3df0*/  @!P0 IADD3.X R45, P3, R45, -0x2, RZ, P3, !PT ;  /* 0xfffffffe2d2d8810 */ /* 0x000fc40001f7e4ff */
[----:B------:R-:W-:Y:S02]  /*3e00*/  IADD3.X R68, P5, R68, R73, RZ, P4, !PT ;  /* 0x0000004944447210 */ /* 0x000fe400027be4ff */
[----:B------:R-:W-:Y:S02]  /*3e10*/  IADD3.X R5, P4, R5, R96, RZ, P2, !PT ;  /* 0x0000006005057210 */ /* 0x000fe4000179e4ff */
[----:B------:R-:W-:Y:S02]  /*3e20*/  @!P0 IADD3.X R44, P2, R44, -0x1, RZ, P3, !PT ;  /* 0xffffffff2c2c8810 */ /* 0x000fe40001f5e4ff */
[----:B------:R-:W-:Y:S02]  /*3e30*/  IADD3.X R69, P5, R69, R76, RZ, P5, !PT ;  /* 0x0000004c45457210 */ /* 0x000fe40002fbe4ff */
[----:B------:R-:W-:Y:S02]  /*3e40*/  ISETP.GT.AND P3, PT, R3, -0x1, PT ;  /* 0xffffffff0300780c */ /* 0x000fe40003f64270 */
[----:B------:R-:W-:-:S02]  /*3e50*/  IADD3.X R7, R8, -0x1, R7, P4, P1 ;  /* 0xffffffff08077810 */ /* 0x000fc400027e2407 */
[----:B------:R-:W-:Y:S02]  /*3e60*/  IADD3.X R4, P5, R5, R74, RZ, P5, !PT ;  /* 0x0000004a05047210 */ /* 0x000fe40002fbe4ff */
[----:B------:R-:W-:Y:S02]  /*3e70*/  @!P0 IADD3.X R43, P1, R43, -0x1, RZ, P2, !PT ;  /* 0xffffffff2b2b8810 */ /* 0x000fe4000173e4ff */
[----:B------:R-:W-:Y:S01]  /*3e80*/  SHF.R.W.U32 R71, R107, 0x1e, R64 ;  /* 0x0000001e6b477819 */ /* 0x000fe20000001e40 */
[----:B------:R-:W-:Y:S01]  /*3e90*/  IMAD.X R5, R7, 0x1, R2, P5 ;  /* 0x0000000107057824 */ /* 0x000fe200028e0602 */
[----:B------:R-:W-:Y:S02]  /*3ea0*/  SHF.R.W.U32 R7, R69, 0x1e, R4 ;  /* 0x0000001e45077819 */ /* 0x000fe40000001e04 */
[----:B------:R-:W-:Y:S02]  /*3eb0*/  SHF.R.W.U32 R70, R9, 0x1e, R6 ;  /* 0x0000001e09467819 */ /* 0x000fe40000001e06 */
[----:B------:R-:W-:-:S02]  /*3ec0*/  SHF.R.W.U32 R4, R4, 0x1e, R5 ;  /* 0x0000001e04047819 */ /* 0x000fc40000001e05 */
[----:B------:R-:W-:Y:S02]  /*3ed0*/  SHF.R.W.U32 R65, R6, 0x1e, R107 ;  /* 0x0000001e06417819 */ /* 0x000fe40000001e6b */
[----:B------:R-:W-:Y:S02]  /*3ee0*/  @!P0 IADD3.X R42, P1, R42, -0x1, RZ, P1, !PT ;  /* 0xffffffff2a2a8810 */ /* 0x000fe40000f3e4ff */
[----:B------:R-:W-:Y:S02]  /*3ef0*/  SHF.R.W.U32 R64, R64, 0x1e, R11 ;  /* 0x0000001e40407819 */ /* 0x000fe40000001e0b */
[----:B------:R-:W-:Y:S02]  /*3f00*/  SHF.R.W.U32 R2, R11, 0x1e, R68 ;  /* 0x0000001e0b027819 */ /* 0x000fe40000001e44 */
[----:B------:R-:W-:Y:S02]  /*3f10*/  SHF.R.W.U32 R3, R68, 0x1e, R69 ;  /* 0x0000001e44037819 */ /* 0x000fe40000001e45 */
[----:B------:R-:W-:Y:S01]  /*3f20*/  SHF.R.S32.HI R5, RZ, 0x1e, R5 ;  /* 0x0000001eff057819 */ /* 0x000fe20000011405 */
[----:B------:R-:W-:Y:S05]  /*3f30*/  @P3 BRA `(.L_x_42) ;  /* 0x0000012000003947 */ /* 0x000fea0003800000 */
[----:B------:R-:W-:Y:S02]  /*3f40*/  LOP3.LUT R65, RZ, R65, RZ, 0x33, !PT ;  /* 0x00000041ff417212 */ /* 0x000fe400078e33ff */
[----:B------:R-:W-:Y:S01]  /*3f50*/  IADD3 RZ, P2, RZ, -R70, RZ ;  /* 0x80000046ffff7210 */ /* 0x000fe20007f5e0ff */
[----:B------:R-:W-:Y:S01]  /*3f60*/  IMAD.MOV R70, RZ, RZ, -R70 ;  /* 0x000000ffff467224 */ /* 0x000fe200078e0a46 */
        /* <DEDUP_REMOVED lines=13> */
[----:B------:R-:W-:-:S05]  /*4040*/  IADD3.X R4, P2, RZ, R4, RZ, P2, !PT ;  /* 0x00000004ff047210 */ /* 0x000fca000175e4ff */
[----:B------:R-:W-:-:S03]  /*4050*/  IMAD.X R5, RZ, RZ, R5, P2 ;  /* 0x000000ffff057224 */ /* 0x000fc600010e0605 */
.L_x_42:
[----:B------:R-:W-:Y:S05]  /*4060*/  BSYNC B3 ;  /* 0x0000000000037941 */ /* 0x000fea0003800000 */
.L_x_41:
[----:B------:R-:W-:Y:S01]  /*4070*/  ISETP.GT.AND P2, PT, R5, -0x1, PT ;  /* 0xffffffff0500780c */ /* 0x000fe20003f44270 */
[----:B------:R-:W-:Y:S01]  /*4080*/  BSSY B3, `(.L_x_43) ;  /* 0x000000e000037945 */ /* 0x000fe20003800000 */
[----:B------:R-:W-:-:S11]  /*4090*/  @!P0 IADD3.X R41, P1, R41, -0x1, RZ, P1, !PT ;  /* 0xffffffff29298810 */ /* 0x000fd60000f3e4ff */
[----:B------:R-:W-:Y:S05]  /*40a0*/  @P2 BRA `(.L_x_44) ;  /* 0x000000b000002947 */ /* 0x000fea0003800000 */
.L_x_45:
[----:B------:R-:W-:-:S04]  /*40b0*/  IADD3 R70, P2, R70, -0x3d1, RZ ;  /* 0xfffffc2f46467810 */ /* 0x000fc80007f5e0ff */
[----:B------:R-:W-:-:S04]  /*40c0*/  IADD3.X R65, P2, R65, -0x2, RZ, P2, !PT ;  /* 0xfffffffe41417810 */ /* 0x000fc8000175e4ff */
[----:B------:R-:W-:-:S04]  /*40d0*/  IADD3.X R71, P2, R71, -0x1, RZ, P2, !PT ;  /* 0xffffffff47477810 */ /* 0x000fc8000175e4ff */
[----:B------:R-:W-:-:S04]  /*40e0*/  IADD3.X R64, P2, R64, -0x1, RZ, P2, !PT ;  /* 0xffffffff40407810 */ /* 0x000fc8000175e4ff */
[----:B------:R-:W-:-:S04]  /*40f0*/  IADD3.X R2, P2, R2, -0x1, RZ, P2, !PT ;  /* 0xffffffff02027810 */ /* 0x000fc8000175e4ff */
[----:B------:R-:W-:-:S04]  /*4100*/  IADD3.X R3, P2, R3, -0x1, RZ, P2, !PT ;  /* 0xffffffff03037810 */ /* 0x000fc8000175e4ff */
[----:B------:R-:W-:-:S04]  /*4110*/  IADD3.X R7, P2, R7, -0x1, RZ, P2, !PT ;  /* 0xffffffff07077810 */ /* 0x000fc8000175e4ff */
[----:B------:R-:W-:-:S05]  /*4120*/  IADD3.X R4, P2, R4, -0x1, RZ, P2, !PT ;  /* 0xffffffff04047810 */ /* 0x000fca000175e4ff */
[----:B------:R-:W-:-:S05]  /*4130*/  IMAD.X R5, RZ, RZ, R5, P2 ;  /* 0x000000ffff057224 */ /* 0x000fca00010e0605 */
[----:B------:R-:W-:-:S13]  /*4140*/  ISETP.GE.AND P2, PT, R5, RZ, PT ;  /* 0x000000ff0500720c */ /* 0x000fda0003f46270 */
[----:B------:R-:W-:Y:S05]  /*4150*/  @!P2 BRA `(.L_x_45) ;  /* 0xffffff500000a947 */ /* 0x000fea000383ffff */
.L_x_44:
[----:B------:R-:W-:Y:S05]  /*4160*/  BSYNC B3 ;  /* 0x0000000000037941 */ /* 0x000fea0003800000 */
.L_x_43:
[----:B------:R-:W-:Y:S01]  /*4170*/  ISETP.GE.AND P2, PT, R5, 0x1, PT ;  /* 0x000000010500780c */ /* 0x000fe20003f46270 */
[----:B------:R-:W-:Y:S01]  /*4180*/  BSSY B3, `(.L_x_46) ;  /* 0x000000e000037945 */ /* 0x000fe20003800000 */
[----:B------:R-:W-:-:S11]  /*4190*/  @!P0 IADD3.X R40, P1, R40, -0x1, RZ, P1, !PT ;  /* 0xffffffff28288810 */ /* 0x000fd60000f3e4ff */
[----:B------:R-:W-:Y:S05]  /*41a0*/  @!P2 BRA `(.L_x_47) ;  /* 0x000000b00000a947 */ /* 0x000fea0003800000 */
.L_x_48:
[----:B------:R-:W-:-:S04]  /*41b0*/  IADD3 R70, P2, R70, 0x3d1, RZ ;  /* 0x000003d146467810 */ /* 0x000fc80007f5e0ff */
[----:B------:R-:W-:-:S04]  /*41c0*/  IADD3.X R65, P2, R65, 0x1, RZ, P2, !PT ;  /* 0x0000000141417810 */ /* 0x000fc8000175e4ff */
[----:B------:R-:W-:-:S04]  /*41d0*/  IADD3.X R71, P2, RZ, R71, RZ, P2, !PT ;  /* 0x00000047ff477210 */ /* 0x000fc8000175e4ff */
[----:B------:R-:W-:-:S04]  /*41e0*/  IADD3.X R64, P2, RZ, R64, RZ, P2, !PT ;  /* 0x00000040ff407210 */ /* 0x000fc8000175e4ff */
[----:B------:R-:W-:-:S04]  /*41f0*/  IADD3.X R2, P2, RZ, R2, RZ, P2, !PT ;  /* 0x00000002ff027210 */ /* 0x000fc8000175e4ff */
[----:B------:R-:W-:-:S04]  /*4200*/  IADD3.X R3, P2, RZ, R3, RZ, P2, !PT ;  /* 0x00000003ff037210 */ /* 0x000fc8000175e4ff */
[----:B------:R-:W-:-:S04]  /*4210*/  IADD3.X R7, P2, RZ, R7, RZ, P2, !PT ;  /* 0x00000007ff077210 */ /* 0x000fc8000175e4ff */
[----:B------:R-:W-:-:S04]  /*4220*/  IADD3.X R4, P2, RZ, R4, RZ, P2, !PT ;  /* 0x00000004ff047210 */ /* 0x000fc8000175e4ff */
[----:B------:R-:W-:-:S04]  /*4230*/  IADD3.X R5, R5, -0x1, RZ, P2, !PT ;  /* 0xffffffff05057810 */ /* 0x000fc800017fe4ff */
[----:B------:R-:W-:-:S13]  /*4240*/  ISETP.GT.AND P2, PT, R5, RZ, PT ;  /* 0x000000ff0500720c */ /* 0x000fda0003f44270 */
[----:B------:R-:W-:Y:S05]  /*4250*/  @P2 BRA `(.L_x_48) ;  /* 0xffffff5000002947 */ /* 0x000fea000383ffff */
.L_x_47:
[----:B------:R-:W-:Y:S05]  /*4260*/  BSYNC B3 ;  /* 0x0000000000037941 */ /* 0x000fea0003800000 */
.L_x_46:
[----:B------:R-:W-:Y:S01]  /*4270*/  IMAD.WIDE.U32 R8, R46, R70, RZ ;  /* 0x000000462e087225 */ /* 0x000fe200078e00ff */
[----:B------:R-:W-:-:S03]  /*4280*/  @!P0 IADD3.X R39, R39, -0x1, RZ, P1, !PT ;  /* 0xffffffff27278810 */ /* 0x000fc60000ffe4ff */
        /* <DEDUP_REMOVED lines=9> */
[----:B------:R-:W-:-:S03]  /*4320*/  IADD3 R6, P2, R9, R14, RZ ;  /* 0x0000000e09067210 */ /* 0x000fc60007f5e0ff */
[----:B------:R-:W-:Y:S01]  /*4330*/  IMAD.WIDE.U32 R20, R45, R65, RZ ;  /* 0x000000412d147225 */ /* 0x000fe200078e00ff */
[----:B------:R-:W-:-:S03]  /*4340*/  IADD3 R5, P6, R5, R16, RZ ;  /* 0x0000001005057210 */ /* 0x000fc60007fde0ff */
[----:B------:R-:W-:Y:S01]  /*4350*/  IMAD.WIDE.U32 R24, R45, R64, RZ ;  /* 0x000000402d187225 */ /* 0x000fe200078e00ff */
[----:B------:R-:W-:-:S03]  /*4360*/  IADD3 R20, P5, R17, R20, RZ ;  /* 0x0000001411147210 */ /* 0x000fc60007fbe0ff */
[----:B------:R-:W-:Y:S01]  /*4370*/  IMAD.WIDE.U32 R22, R44, R70, RZ ;  /* 0x000000462c167225 */ /* 0x000fe200078e00ff */
[----:B------:R-:W-:-:S03]  /*4380*/  IADD3 R11, P1, R15, R24, RZ ;  /* 0x000000180f0b7210 */ /* 0x000fc60007f3e0ff */
[----:B------:R-:W-:Y:S01]  /*4390*/  IMAD.WIDE.U32 R26, R44, R65, RZ ;  /* 0x000000412c1a7225 */ /* 0x000fe200078e00ff */
[----:B------:R-:W-:Y:S02]  /*43a0*/  IADD3.X R9, P3, R19, R22, RZ, P3, !PT ;  /* 0x0000001613097210 */ /* 0x000fe40001f7e4ff */
[----:B------:R-:W-:Y:S01]  /*43b0*/  IADD3.X R66, P2, R66, R11, RZ, P2, !PT ;  /* 0x0000000b42427210 */ /* 0x000fe2000175e4ff */
[----:B------:R-:W-:Y:S01]  /*43c0*/  IMAD.WIDE.U32 R12, R44, R64, RZ ;  /* 0x000000402c0c7225 */ /* 0x000fe200078e00ff */
[----:B------:R-:W-:Y:S02]  /*43d0*/  IADD3.X R75, P5, R21, R26, RZ, P5, !PT ;  /* 0x0000001a154b7210 */ /* 0x000fe40002fbe4ff */
[----:B------:R-:W-:Y:S01]  /*43e0*/  IADD3.X R9, P6, R9, R20, RZ, P6, !PT ;  /* 0x0000001409097210 */ /* 0x000fe200037de4ff */
[----:B------:R-:W-:Y:S01]  /*43f0*/  IMAD.WIDE.U32 R14, R43, R70, RZ ;  /* 0x000000462b0e7225 */ /* 0x000fe200078e00ff */
[----:B------:R-:W-:-:S03]  /*4400*/  IADD3.X R69, P1, R25, R12, RZ, P1, !PT ;  /* 0x0000000c19457210 */ /* 0x000fc60000f3e4ff */
[----:B------:R-:W-:Y:S01]  /*4410*/  IMAD.WIDE.U32 R16, R43, R71, RZ ;  /* 0x000000472b107225 */ /* 0x000fe200078e00ff */
[----:B------:R-:W-:-:S03]  /*4420*/  IADD3.X R12, P3, R23, R14, RZ, P3, !PT ;  /* 0x0000000e170c7210 */ /* 0x000fc60001f7e4ff */
        /* <DEDUP_REMOVED lines=38> */
[----:B------:R-:W-:Y:S02]  /*4690*/  IADD3.X R97, P5, R19, R24, RZ, P5, !PT ;  /* 0x0000001813617210 */ /* 0x000fe40002fbe4ff */
[----:B------:R-:W-:Y:S01]  /*46a0*/  IADD3.X R72, P2, R72, R73, RZ, P2, !PT ;  /* 0x0000004948487210 */ /* 0x000fe2000175e4ff */
[----:B------:R-:W-:-:S04]  /*46b0*/  IMAD.WIDE.U32 R22, R45, R2, RZ ;  /* 0x000000022d167225 */ /* 0x000fc800078e00ff */
[----:B------:R-:W-:-:S04]  /*46c0*/  IMAD.WIDE.U32 R12, R39, R65, RZ ;  /* 0x00000041270c7225 */ /* 0x000fc800078e00ff */
[----:B------:R-:W-:Y:S01]  /*46d0*/  IMAD.WIDE.U32 R18, R40, R64, RZ ;  /* 0x0000004028127225 */ /* 0x000fe200078e00ff */
[----:B------:R-:W-:-:S03]  /*46e0*/  IADD3.X R12, P5, R25, R12, RZ, P5, !PT ;  /* 0x0000000c190c7210 */ /* 0x000fc60002fbe4ff */
[----:B------:R-:W-:Y:S01]  /*46f0*/  IMAD.X R76, RZ, RZ, R17, P0 ;  /* 0x000000ffff4c7224 */ /* 0x000fe200000e0611 */
[----:B------:R-:W-:Y:S01]  /*4700*/  IADD3 R73, P0, R21, R22, RZ ;  /* 0x0000001615497210 */ /* 0x000fe20007f1e0ff */
[----:B------:R-:W-:Y:S01]  /*4710*/  IMAD.X R75, RZ, RZ, R15, P3 ;  /* 0x000000ffff4b7224 */ /* 0x000fe200018e060f */
[----:B------:R-:W-:Y:S01]  /*4720*/  IADD3.X R21, P6, R14, R97, RZ, P6, !PT ;  /* 0x000000610e157210 */ /* 0x000fe200037de4ff */
[-C--:B------:R-:W-:Y:S01]  /*4730*/  IMAD.WIDE.U32 R16, R46, R3.reuse, RZ ;  /* 0x000000032e107225 */ /* 0x080fe200078e00ff */
[----:B------:R-:W-:Y:S02]  /*4740*/  IADD3.X R65, P1, R27, R18, RZ, P1, !PT ;  /* 0x000000121b417210 */ /* 0x000fe40000f3e4ff */
[----:B------:R-:W-:Y:S01]  /*4750*/  IADD3.X R75, P6, R75, R12, RZ, P6, !PT ;  /* 0x0000000c4b4b7210 */ /* 0x000fe200037de4ff */
[----:B------:R-:W-:Y:S01]  /*4760*/  IMAD.WIDE.U32 R24, R45, R3, RZ ;  /* 0x000000032d187225 */ /* 0x000fe200078e00ff */
[----:B------:R-:W-:Y:S02]  /*4770*/  IADD3 R73, P3, R73, R16, RZ ;  /* 0x0000001049497210 */ /* 0x000fe40007f7e0ff */
[----:B------:R-:W-:Y:S01]  /*4780*/  IADD3.X R77, RZ, RZ, R13, P6, P5 ;  /* 0x000000ffff4d7210 */ /* 0x000fe200037ea40d */
[----:B------:R-:W-:Y:S01]  /*4790*/  IMAD.WIDE.U32 R26, R39, R64, RZ ;  /* 0x00000040271a7225 */ /* 0x000fe200078e00ff */
[----:B------:R-:W-:-:S02]  /*47a0*/  IADD3 R96, P4, R17, R24, RZ ;  /* 0x0000001811607210 */ /* 0x000fc40007f9e0ff */
[----:B------:R-:W-:Y:S01]  /*47b0*/  IADD3.X R74, P2, R74, R65, RZ, P2, !PT ;  /* 0x000000414a4a7210 */ /* 0x000fe2000175e4ff */
[----:B------:R-:W-:Y:S01]  /*47c0*/  IMAD.WIDE.U32 R16, R46, R7, RZ ;  /* 0x000000072e107225 */ /* 0x000fe200078e00ff */
[----:B------:R-:W-:Y:S02]  /*47d0*/  IADD3.X R19, P1, R19, R26, RZ, P1, !PT ;  /* 0x0000001a13137210 */ /* 0x000fe40000f3e4ff */
[----:B------:R-:W-:Y:S01]  /*47e0*/  IADD3 R9, P6, R10, R9, RZ ;  /* 0x000000090a097210 */ /* 0x000fe20007fde0ff */
[----:B------:R-:W-:Y:S01]  /*47f0*/  IMAD.WIDE.U32 R14, R45, R7, RZ ;  /* 0x000000072d0e7225 */ /* 0x000fe200078e00ff */
[----:B------:R-:W-:Y:S02]  /*4800*/  IADD3.X R76, P2, R76, R19, RZ, P2, !PT ;  /* 0x000000134c4c7210 */ /* 0x000fe4000175e4ff */
[----:B------:R-:W-:Y:S01]  /*4810*/  IADD3.X R6, P6, R6, R11, RZ, P6, !PT ;  /* 0x0000000b06067210 */ /* 0x000fe200037de4ff */
[----:B------:R-:W-:-:S03]  /*4820*/  IMAD.WIDE.U32 R12, R44, R2, RZ ;  /* 0x000000022c0c7225 */ /* 0x000fc600078e00ff */
[----:B------:R-:W-:Y:S01]  /*4830*/  IADD3.X R67, P6, R66, R67, RZ, P6, !PT ;  /* 0x0000004342437210 */ /* 0x000fe200037de4ff */
[----:B------:R-:W-:Y:S01]  /*4840*/  IMAD.WIDE.U32 R18, R46, R4, RZ ;  /* 0x000000042e127225 */ /* 0x000fe200078e00ff */
[----:B------:R-:W-:Y:S02]  /*4850*/  IADD3.X R97, P0, R23, R12, RZ, P0, !PT ;  /* 0x0000000c17617210 */ /* 0x000fe4000071e4ff */
[----:B------:R-:W-:Y:S01]  /*4860*/  IADD3.X R28, P6, R28, R69, RZ, P6, !PT ;  /* 0x000000451c1c7210 */ /* 0x000fe200037de4ff */
[----:B------:R-:W-:Y:S01]  /*4870*/  IMAD.WIDE.U32 R64, R45, R4, RZ ;  /* 0x000000042d407225 */ /* 0x000fe200078e00ff */
[----:B------:R-:W-:Y:S02]  /*4880*/  IADD3 R45, P5, R17, R14, RZ ;  /* 0x0000000e112d7210 */ /* 0x000fe40007fbe0ff */
[----:B------:R-:W-:Y:S01]  /*4890*/  IADD3.X R17, RZ, RZ, R27, P2, P1 ;  /* 0x000000ffff117210 */ /* 0x000fe200017e241b */
[----:B------:R-:W-:Y:S01]  /*48a0*/  IMAD.WIDE.U32 R22, R44, R7, RZ ;  /* 0x000000072c167225 */ /* 0x000fe200078e00ff */
[----:B------:R-:W-:-:S02]  /*48b0*/  IADD3 R101, P1, R19, R64, RZ ;  /* 0x0000004013657210 */ /* 0x000fc40007f3e0ff */
[----:B------:R-:W-:Y:S01]  /*48c0*/  IADD3 R46, P2, R45, R18, RZ ;  /* 0x000000122d2e7210 */ /* 0x000fe20007f5e0ff */
        /* <DEDUP_REMOVED lines=21> */
[C---:B------:R-:W-:Y:S01]  /*4a20*/  IMAD.WIDE.U32 R18, R42.reuse, R2, RZ ;  /* 0x000000022a127225 */ /* 0x040fe200078e00ff */
[----:B------:R-:W-:Y:S02]  /*4a30*/  IADD3.X R65, P4, R25, R10, RZ, P4, !PT ;  /* 0x0000000a19417210 */ /* 0x000fe4000279e4ff */
[----:B------:R-:W-:Y:S01]  /*4a40*/  IADD3.X R76, P6, RZ, R76, RZ, P6, !PT ;  /* 0x0000004cff4c7210 */ /* 0x000fe200037de4ff */
[----:B------:R-:W-:Y:S01]  /*4a50*/  IMAD.WIDE.U32 R22, R42, R7, RZ ;  /* 0x000000072a167225 */ /* 0x000fe200078e00ff */
[----:B------:R-:W-:-:S02]  /*4a60*/  IADD3.X R97, P0, R27, R18, RZ, P0, !PT ;  /* 0x000000121b617210 */ /* 0x000fc4000071e4ff */
[----:B------:R-:W-:Y:S01]  /*4a70*/  IADD3.X R27, P2, R12, R103, RZ, P2, !PT ;  /* 0x000000670c1b7210 */ /* 0x000fe2000175e4ff */
        /* <DEDUP_REMOVED lines=8> */
[----:B------:R-:W-:Y:S01]  /*4b00*/  IMAD.X R17, RZ, RZ, R17, P6 ;  /* 0x000000ffff117224 */ /* 0x000fe200030e0611 */
[----:B------:R-:W-:Y:S01]  /*4b10*/  IADD3 R67, P6, R20, R67, RZ ;  /* 0x0000004314437210 */ /* 0x000fe20007fde0ff */
        /* <DEDUP_REMOVED lines=12> */
[----:B------:R-:W-:Y:S01]  /*4be0*/  IMAD.X R20, RZ, RZ, R21, P0 ;  /* 0x000000ffff147224 */ /* 0x000fe200000e0615 */
[----:B------:R-:W-:Y:S01]  /*4bf0*/  IADD3.X R69, P1, R15, R42, RZ, P1, !PT ;  /* 0x0000002a0f457210 */ /* 0x000fe20000f3e4ff */
[----:B------:R-:W-:Y:S01]  /*4c00*/  IMAD.WIDE.U32 R12, R40, R7, RZ ;  /* 0x00000007280c7225 */ /* 0x000fe200078e00ff */
[----:B------:R-:W-:Y:S02]  /*4c10*/  IADD3 R16, P0, R16, R71, RZ ;  /* 0x0000004710107210 */ /* 0x000fe40007f1e0ff */
[----:B------:R-:W-:Y:S01]  /*4c20*/  IADD3.X R42, P2, R14, R101, RZ, P2, !PT ;  /* 0x000000650e2a7210 */ /* 0x000fe2000175e4ff */
[-C--:B------:R-:W-:Y:S01]  /*4c30*/  IMAD.WIDE.U32 R14, R41, R4.reuse, RZ ;  /* 0x00000004290e7225 */ /* 0x080fe200078e00ff */
        /* <DEDUP_REMOVED lines=13> */
[----:B------:R-:W-:Y:S02]  /*4d10*/  IADD3.X R23, P4, R23, R2, RZ, P4, !PT ;  /* 0x0000000217177210 */ /* 0x000fe4000279e4ff */
[----:B------:R-:W-:Y:S01]  /*4d20*/  IADD3.X R43, P2, R12, R43, RZ, P2, !PT ;  /* 0x0000002b0c2b7210 */ /* 0x000fe2000175e4ff */
[----:B------:R-:W-:Y:S01]  /*4d30*/  IMAD.X R2, RZ, RZ, R11, P5 ;  /* 0x000000ffff027224 */ /* 0x000fe200028e060b */
[----:B------:R-:W-:Y:S02]  /*4d40*/  IADD3.X R22, P3, R19, R22, RZ, P3, !PT ;  /* 0x0000001613167210 */ /* 0x000fe40001f7e4ff */
[----:B------:R-:W-:Y:S02]  /*4d50*/  IADD3.X R27, P0, R27, R74, RZ, P0, !PT ;  /* 0x0000004a1b1b7210 */ /* 0x000fe4000071e4ff */
[----:B------:R-:W-:Y:S02]  /*4d60*/  IADD3.X R25, P6, R25, R76, RZ, P6, !PT ;  /* 0x0000004c19197210 */ /* 0x000fe400037de4ff */
[----:B------:R-:W-:Y:S01]  /*4d70*/  IADD3.X R40, P2, R13, R40, RZ, P2, !PT ;  /* 0x000000280d287210 */ /* 0x000fe2000175e4ff */
[----:B------:R-:W-:Y:S01]  /*4d80*/  IMAD.WIDE.U32 R12, R44, 0x3d1, RZ ;  /* 0x000003d12c0c7825 */ /* 0x000fe200078e00ff */
[----:B------:R-:W-:-:S02]  /*4d90*/  IADD3.X R20, P3, R20, R23, RZ, P3, !PT ;  /* 0x0000001714147210 */ /* 0x000fc40001f7e4ff */
[----:B------:R-:W-:Y:S01]  /*4da0*/  IADD3.X R41, P1, R41, R14, RZ, P1, !PT ;  /* 0x0000000e29297210 */ /* 0x000fe20000f3e4ff */
[----:B------:R-:W-:Y:S01]  /*4db0*/  IMAD.WIDE.U32 R10, R27, 0x3d1, RZ ;  /* 0x000003d11b0a7825 */ /* 0x000fe200078e00ff */
[----:B------:R-:W-:Y:S02]  /*4dc0*/  IADD3.X R17, P6, R22, R17, RZ, P6, !PT ;  /* 0x0000001116117210 */ /* 0x000fe400037de4ff */
[----:B------:R-:W-:Y:S02]  /*4dd0*/  IADD3.X R42, P0, R42, R25, RZ, P0, !PT ;  /* 0x000000192a2a7210 */ /* 0x000fe4000071e4ff */
[----:B------:R-:W-:Y:S02]  /*4de0*/  IADD3.X R4, RZ, RZ, R3, P3, P4 ;  /* 0x000000ffff047210 */ /* 0x000fe40001fe8403 */
[----:B------:R-:W-:Y:S01]  /*4df0*/  IADD3.X R41, P2, R2, R41, RZ, P2, !PT ;  /* 0x0000002902297210 */ /* 0x000fe2000175e4ff */
[----:B------:R-:W-:Y:S01]  /*4e00*/  IMAD.WIDE.U32 R2, R42, 0x3d1, RZ ;  /* 0x000003d12a027825 */ /* 0x000fe200078e00ff */
[----:B------:R-:W-:-:S02]  /*4e10*/  IADD3.X R17, P4, R18, R17, RZ, P0, !PT ;  /* 0x0000001112117210 */ /* 0x000fc4000079e4ff */
[----:B------:R-:W-:Y:S02]  /*4e20*/  IADD3.X R20, P6, RZ, R20, RZ, P6, !PT ;  /* 0x00000014ff147210 */ /* 0x000fe400037de4ff */
[----:B------:R-:W-:Y:S02]  /*4e30*/  IADD3 R7, P0, R13, R10, RZ ;  /* 0x0000000a0d077210 */ /* 0x000fe40007f1e0ff */
[----:B------:R-:W-:Y:S02]  /*4e40*/  IADD3.X R14, RZ, RZ, R15, P2, P1 ;  /* 0x000000ffff0e7210 */ /* 0x000fe400017e240f */
[----:B------:R-:W-:Y:S02]  /*4e50*/  IADD3 R13, P3, R8, R12, RZ ;  /* 0x0000000c080d7210 */ /* 0x000fe40007f7e0ff */
[----:B------:R-:W-:Y:S01]  /*4e60*/  IADD3 R8, P1, R7, R44, RZ ;  /* 0x0000002c07087210 */ /* 0x000fe20007f3e0ff */
[----:B------:R-:W-:Y:S01]  /*4e70*/  IMAD.X R7, RZ, RZ, R4, P6 ;  /* 0x000000ffff077224 */ /* 0x000fe200030e0604 */
[----:B------:R-:W-:-:S02]  /*4e80*/  IADD3.X R43, P2, R43, R20, RZ, P4, !PT ;  /* 0x000000142b2b7210 */ /* 0x000fc4000275e4ff */
[----:B------:R-:W-:Y:S01]  /*4e90*/  IADD3.X R2, P0, R11, R2, RZ, P0, !PT ;  /* 0x000000020b027210 */ /* 0x000fe2000071e4ff */
[----:B------:R-:W-:Y:S01]  /*4ea0*/  IMAD.WIDE.U32 R10, R17, 0x3d1, RZ ;  /* 0x000003d1110a7825 */ /* 0x000fe200078e00ff */
[----:B------:R-:W-:Y:S02]  /*4eb0*/  IADD3.X R65, P4, R5, R8, RZ, P3, !PT ;  /* 0x0000000805417210 */ /* 0x000fe40001f9e4ff */
[----:B------:R-:W-:Y:S01]  /*4ec0*/  IADD3.X R2, P1, R2, R27, RZ, P1, !PT ;  /* 0x0000001b02027210 */ /* 0x000fe20000f3e4ff */
[----:B------:R-:W-:Y:S01]  /*4ed0*/  IMAD.WIDE.U32 R4, R43, 0x3d1, RZ ;  /* 0x000003d12b047825 */ /* 0x000fe200078e00ff */
[----:B------:R-:W-:Y:S02]  /*4ee0*/  IADD3.X R40, P3, R40, R7, RZ, P2, !PT ;  /* 0x0000000728287210 */ /* 0x000fe4000177e4ff */
[----:B------:R-:W-:Y:S02]  /*4ef0*/  IADD3.X R7, P2, R3, R10, RZ, P0, !PT ;  /* 0x0000000a03077210 */ /* 0x000fe4000075e4ff */
[----:B------:R-:W-:Y:S01]  /*4f00*/  IADD3.X R12, P0, R2, R9, RZ, P4, !PT ;  /* 0x00000009020c7210 */ /* 0x000fe2000271e4ff */
[----:B------:R-:W-:Y:S01]  /*4f10*/  IMAD.WIDE.U32 R2, R40, 0x3d1, RZ ;  /* 0x000003d128027825 */ /* 0x000fe200078e00ff */
[----:B------:R-:W-:-:S02]  /*4f20*/  IADD3.X R41, P3, RZ, R41, RZ, P3, !PT ;  /* 0x00000029ff297210 */ /* 0x000fc40001f7e4ff */
[----:B------:R-:W-:Y:S02]  /*4f30*/  IADD3.X R10, P2, R11, R4, RZ, P2, !PT ;  /* 0x000000040b0a7210 */ /* 0x000fe4000175e4ff */
[----:B------:R-:W-:Y:S01]  /*4f40*/  IADD3.X R7, P1, R7, R42, RZ, P1, !PT ;  /* 0x0000002a07077210 */ /* 0x000fe20000f3e4ff */
[----:B------:R-:W-:Y:S01]  /*4f50*/  IMAD.X R15, RZ, RZ, R14, P3 ;  /* 0x000000ffff0f7224 */ /* 0x000fe200018e060e */
[----:B------:R-:W-:Y:S01]  /*4f60*/  IADD3.X R2, P2, R5, R2, RZ, P2, !PT ;  /* 0x0000000205027210 */ /* 0x000fe2000175e4ff */
[----:B------:R-:W-:Y:S01]  /*4f70*/  IMAD.WIDE.U32 R8, R41, 0x3d1, RZ ;  /* 0x000003d129087825 */ /* 0x000fe200078e00ff */
[----:B------:R-:W-:Y:S02]  /*4f80*/  IADD3.X R10, P1, R10, R17, RZ, P1, !PT ;  /* 0x000000110a0a7210 */ /* 0x000fe40000f3e4ff */
[----:B------:R-:W-:Y:S01]  /*4f90*/  IADD3.X R11, P0, R7, R6, RZ, P0, !PT ;  /* 0x00000006070b7210 */ /* 0x000fe2000071e4ff */
[----:B------:R-:W-:Y:S01]  /*4fa0*/  IMAD.WIDE.U32 R4, R15, 0x3d1, RZ ;  /* 0x000003d10f047825 */ /* 0x000fe200078e00ff */
[----:B------:R-:W-:-:S02]  /*4fb0*/  IADD3.X R3, P2, R3, R8, RZ, P2, !PT ;  /* 0x0000000803037210 */ /* 0x000fc4000175e4ff */
[----:B------:R-:W-:Y:S02]  /*4fc0*/  IADD3.X R7, P1, R2, R43, RZ, P1, !PT ;  /* 0x0000002b02077210 */ /* 0x000fe40000f3e4ff */
[----:B------:R-:W-:Y:S02]  /*4fd0*/  IADD3.X R10, P0, R10, R67, RZ, P0, !PT ;  /* 0x000000430a0a7210 */ /* 0x000fe4000071e4ff */
[----:B------:R-:W-:Y:S02]  /*4fe0*/  IADD3.X R8, P2, R9, R4, RZ, P2, !PT ;  /* 0x0000000409087210 */ /* 0x000fe4000175e4ff */
[----:B------:R-:W-:Y:S02]  /*4ff0*/  IADD3.X R17, P1, R3, R40, RZ, P1, !PT ;  /* 0x0000002803117210 */ /* 0x000fe40000f3e4ff */
[----:B------:R-:W-:Y:S01]  /*5000*/  IADD3.X R28, P0, R7, R28, RZ, P0, !PT ;  /* 0x0000001c071c7210 */ /* 0x000fe2000071e4ff */
[----:B------:R-:W-:Y:S01]  /*5010*/  IMAD.X R4, RZ, RZ, R5, P2 ;  /* 0x000000ffff047224 */ /* 0x000fe200010e0605 */
[----:B------:R-:W-:-:S02]  /*5020*/  IADD3.X R27, P1, R8, R41, RZ, P1, !PT ;  /* 0x00000029081b7210 */ /* 0x000fc40000f3e4ff */
[----:B------:R-:W-:Y:S02]  /*5030*/  IADD3.X RZ, P2, R17, R16, RZ, P0, !PT ;  /* 0x0000001011ff7210 */ /* 0x000fe4000075e4ff */
[----:B------:R-:W-:Y:S02]  /*5040*/  IADD3.X R4, P1, R4, R15, RZ, P1, !PT ;  /* 0x0000000f04047210 */ /* 0x000fe40000f3e4ff */
[----:B------:R-:W-:Y:S02]  /*5050*/  IADD3.X RZ, P2, R27, R46, RZ, P2, !PT ;  /* 0x0000002e1bff7210 */ /* 0x000fe4000175e4ff */
[----:B------:R-:W-:Y:S02]  /*5060*/  SEL R2, RZ, 0x1, !P1 ;  /* 0x00000001ff027807 */ /* 0x000fe40004800000 */
[----:B------:R-:W-:-:S05]  /*5070*/  IADD3.X R5, P2, RZ, R4, RZ, P2, !PT ;  /* 0x00000004ff057210 */ /* 0x000fca000175e4ff */
[----:B------:R-:W-:Y:S02]  /*5080*/  IMAD.X R4, RZ, RZ, R2, P2 ;  /* 0x000000ffff047224 */ /* 0x000fe400010e0602 */
[----:B------:R-:W-:-:S04]  /*5090*/  IMAD.WIDE.U32 R66, R5, 0x3d1, RZ ;  /* 0x000003d105427825 */ /* 0x000fc800078e00ff */
[----:B------:R-:W-:Y:S01]  /*50a0*/  IMAD.WIDE.U32 R2, R4, 0x3d1, RZ ;  /* 0x000003d104027825 */ /* 0x000fe200078e00ff */
[----:B------:R-:W-:-:S04]  /*50b0*/  IADD3 R66, P2, R66, R13, RZ ;  /* 0x0000000d42427210 */ /* 0x000fc80007f5e0ff */
[----:B------:R-:W-:-:S05]  /*50c0*/  IADD3 R2, P1, R67, R2, RZ ;  /* 0x0000000243027210 */ /* 0x000fca0007f3e0ff */
[----:B------:R-:W-:Y:S01]  /*50d0*/  IMAD.X R3, RZ, RZ, R3, P1 ;  /* 0x000000ffff037224 */ /* 0x000fe200008e0603 */
[----:B------:R-:W-:-:S04]  /*50e0*/  IADD3 R2, P1, R2, R5, RZ ;  /* 0x0000000502027210 */ /* 0x000fc80007f3e0ff */
[----:B------:R-:W-:Y:S02]  /*50f0*/  IADD3.X R67, P1, R3, R4, RZ, P1, !PT ;  /* 0x0000000403437210 */ /* 0x000fe40000f3e4ff */
[----:B------:R-:W-:Y:S01]  /*5100*/  IADD3.X R65, P2, R2, R65, RZ, P2, !PT ;  /* 0x0000004102417210 */ /* 0x000fe2000175e4ff */
[----:B------:R-:W-:Y:S01]  /*5110*/  IMAD.WIDE.U32 R2, R66, R66, RZ ;  /* 0x0000004242027225 */ /* 0x000fe200078e00ff */
[----:B------:R-:W-:Y:S02]  /*5120*/  SEL R64, RZ, 0x1, !P1 ;  /* 0x00000001ff407807 */ /* 0x000fe40004800000 */
[----:B------:R-:W-:Y:S01]  /*5130*/  IADD3.X R67, P3, R67, R12, RZ, P2, !PT ;  /* 0x0000000c43437210 */ /* 0x000fe2000177e4ff */
[----:B------:R-:W-:-:S03]  /*5140*/  IMAD.WIDE.U32 R6, R65, R66, RZ ;  /* 0x0000004241067225 */ /* 0x000fc600078e00ff */
[----:B------:R-:W-:Y:S01]  /*5150*/  IADD3.X R64, P4, R64, R11, RZ, P3, !PT ;  /* 0x0000000b40407210 */ /* 0x000fe20001f9e4ff */
[-C--:B------:R-:W-:Y:S01]  /*5160*/  IMAD.WIDE.U32 R20, R66, R65.reuse, RZ ;  /* 0x0000004142147225 */ /* 0x080fe200078e00ff */
[----:B------:R-:W-:Y:S02]  /*5170*/  IADD3 R3, P2, R3, R6, RZ ;  /* 0x0000000603037210 */ /* 0x000fe40007f5e0ff */
[----:B------:R-:W-:Y:S01]  /*5180*/  IADD3.X R11, P4, RZ, R10, RZ, P4, !PT ;  /* 0x0000000aff0b7210 */ /* 0x000fe2000279e4ff */
[----:B------:R-:W-:Y:S01]  /*5190*/  IMAD.WIDE.U32 R4, R65, R65, RZ ;  /* 0x0000004141047225 */ /* 0x000fe200078e00ff */
[----:B------:R-:W-:Y:S02]  /*51a0*/  IADD3 R20, P6, R3, R20, RZ ;  /* 0x0000001403147210 */ /* 0x000fe40007fde0ff */
[----:B------:R-:W-:Y:S01]  /*51b0*/  IADD3.X R10, P4, RZ, R28, RZ, P4, !PT ;  /* 0x0000001cff0a7210 */ /* 0x000fe2000279e4ff */
[----:B------:R-:W-:Y:S01]  /*51c0*/  IMAD.WIDE.U32 R12, R67, R66, RZ ;  /* 0x00000042430c7225 */ /* 0x000fe200078e00ff */
[----:B------:R-:W-:-:S03]  /*51d0*/  IADD3 R21, P3, R21, R4, RZ ;  /* 0x0000000415157210 */ /* 0x000fc60007f7e0ff */
[----:B------:R-:W-:Y:S01]  /*51e0*/  IMAD.WIDE.U32 R22, R66, R67, RZ ;  /* 0x0000004342167225 */ /* 0x000fe200078e00ff */
[----:B------:R-:W-:-:S03]  /*51f0*/  IADD3.X R12, P2, R7, R12, RZ, P2, !PT ;  /* 0x0000000c070c7210 */ /* 0x000fc6000175e4ff */
[----:B------:R-:W-:Y:S01]  /*5200*/  IMAD.WIDE.U32 R18, R65, R67, RZ ;  /* 0x0000004341127225 */ /* 0x000fe200078e00ff */
[----:B------:R-:W-:-:S03]  /*5210*/  IADD3.X R39, P6, R12, R21, RZ, P6, !PT ;  /* 0x000000150c277210 */ /* 0x000fc600037de4ff */
[----:B------:R-:W-:Y:S01]  /*5220*/  IMAD.WIDE.U32 R14, R67, R65, RZ ;  /* 0x00000041430e7225 */ /* 0x000fe200078e00ff */
[----:B------:R-:W-:-:S03]  /*5230*/  IADD3 R3, P1, R23, R18, RZ ;  /* 0x0000001217037210 */ /* 0x000fc60007f3e0ff */
[----:B------:R-:W-:Y:S01]  /*5240*/  IMAD.WIDE.U32 R6, R64, R66, RZ ;  /* 0x0000004240067225 */ /* 0x000fe200078e00ff */
[----:B------:R-:W-:-:S03]  /*5250*/  IADD3.X R23, P3, R5, R14, RZ, P3, !PT ;  /* 0x0000000e05177210 */ /* 0x000fc60001f7e4ff */
[----:B------:R-:W-:Y:S01]  /*5260*/  IMAD.WIDE.U32 R4, R64, R65, RZ ;  /* 0x0000004140047225 */ /* 0x000fe200078e00ff */
[----:B------:R-:W-:Y:S02]  /*5270*/  IADD3.X R6, P2, R13, R6, RZ, P2, !PT ;  /* 0x000000060d067210 */ /* 0x000fe4000175e4ff */
[----:B------:R-:W-:Y:S01]  /*5280*/  IADD3.X R13, P4, P5, R16, RZ, R17, P4, P0 ;  /* 0x000000ff100d7210 */ /* 0x000fe20002580411 */
[----:B------:R-:W-:Y:S01]  /*5290*/  IMAD.WIDE.U32 R8, R67, R67, RZ ;  /* 0x0000004343087225 */ /* 0x000fe200078e00ff */
[----:B------:R-:W-:Y:S02]  /*52a0*/  IADD3.X R43, P0, R15, R4, RZ, P3, !PT ;  /* 0x000000040f2b7210 */ /* 0x000fe40001f1e4ff */
[----:B------:R-:W-:Y:S01]  /*52b0*/  IADD3.X R12, R46, RZ, R27, P4, P5 ;  /* 0x000000ff2e0c7210 */ /* 0x000fe200027ea41b */
[----:B------:R-:W-:Y:S01]  /*52c0*/  IMAD.WIDE.U32 R24, R66, R64, RZ ;  /* 0x0000004042187225 */ /* 0x000fe200078e00ff */
[----:B------:R-:W-:Y:S02]  /*52d0*/  IADD3.X R28, P1, R19, R8, RZ, P1, !PT ;  /* 0x00000008131c7210 */ /* 0x000fe40000f3e4ff */
[----:B------:R-:W-:Y:S01]  /*52e0*/  IADD3.X R69, P6, R6, R23, RZ, P6, !PT ;  /* 0x0000001706457210 */ /* 0x000fe200037de4ff */
[----:B------:R-:W-:Y:S01]  /*52f0*/  IMAD.WIDE.U32 R14, R64, R67, RZ ;  /* 0x00000043400e7225 */ /* 0x000fe200078e00ff */
[----:B------:R-:W-:-:S02]  /*5300*/  IADD3 R42, P4, R3, R24, RZ ;  /* 0x00000018032a7210 */ /* 0x000fc40007f9e0ff */
[----:B------:R-:W-:Y:S01]  /*5310*/  IADD3 R3, P3, R22, R39, RZ ;  /* 0x0000002716037210 */ /* 0x000fe20007f7e0ff */
[----:B------:R-:W-:Y:S01]  /*5320*/  IMAD.WIDE.U32 R16, R65, R64, RZ ;  /* 0x0000004041107225 */ /* 0x000fe200078e00ff */
[----:B------:R-:W-:-:S03]  /*5330*/  IADD3.X R40, P1, R9, R14, RZ, P1, !PT ;  /* 0x0000000e09287210 */ /* 0x000fc60000f3e4ff */
        /* <DEDUP_REMOVED lines=27> */
[----:B------:R-:W-:-:S03]  /*54f0*/  IADD3.X R4, P0, R5, R16, RZ, P0, !PT ;  /* 0x0000001005047210 */ /* 0x000fc6000071e4ff */
[----:B------:R-:W-:Y:S01]  /*5500*/  IMAD.X R44, RZ, RZ, R19, P2 ;  /* 0x000000ffff2c7224 */ /* 0x000fe200010e0613 */
[----:B------:R-:W-:Y:S01]  /*5510*/  IADD3.X R23, P0, R17, R14, RZ, P0, !PT ;  /* 0x0000000e11177210 */ /* 0x000fe2000071e4ff */
[----:B------:R-:W-:Y:S01]  /*5520*/  IMAD.WIDE.U32 R16, R64, R64, RZ ;  /* 0x0000004040107225 */ /* 0x000fe200078e00ff */
[----:B------:R-:W-:-:S03]  /*5530*/  IADD3.X R45, P2, R45, R4, RZ, P6, !PT ;  /* 0x000000042d2d7210 */ /* 0x000fc6000375e4ff */
[----:B------:R-:W-:Y:S01]  /*5540*/  IMAD.WIDE.U32 R4, R66, R11, RZ ;  /* 0x0000000b42047225 */ /* 0x000fe200078e00ff */
[----:B------:R-:W-:Y:S02]  /*5550*/  IADD3.X R44, P6, R44, R23, RZ, P2, !PT ;  /* 0x000000172c2c7210 */ /* 0x000fe400017de4ff */
[----:B------:R-:W-:Y:S01]  /*5560*/  IADD3.X R43, P5, R9, R16, RZ, P5, !PT ;  /* 0x00000010092b7210 */ /* 0x000fe20002fbe4ff */
[----:B------:R-:W-:Y:S01]  /*5570*/  IMAD.WIDE.U32 R26, R65, R11, RZ ;  /* 0x0000000b411a7225 */ /* 0x000fe200078e00ff */
[----:B------:R-:W-:Y:S02]  /*5580*/  IADD3.X R41, RZ, RZ, R15, P6, P0 ;  /* 0x000000ffff297210 */ /* 0x000fe400037e040f */
[----:B------:R-:W-:Y:S01]  /*5590*/  IADD3.X R71, P4, R6, R43, RZ, P4, !PT ;  /* 0x0000002b06477210 */ /* 0x000fe2000279e4ff */
[----:B------:R-:W-:Y:S01]  /*55a0*/  IMAD.WIDE.U32 R18, R67, R11, RZ ;  /* 0x0000000b43127225 */ /* 0x000fe200078e00ff */
[----:B------:R-:W-:Y:S02]  /*55b0*/  IADD3 R5, P2, R5, R26, RZ ;  /* 0x0000001a05057210 */ /* 0x000fe40007f5e0ff */
[----:B------:R-:W-:Y:S01]  /*55c0*/  IADD3.X R46, P3, R71, R46, RZ, P3, !PT ;  /* 0x0000002e472e7210 */ /* 0x000fe20001f7e4ff */
[----:B------:R-:W-:Y:S01]  /*55d0*/  IMAD.WIDE.U32 R24, R66, R10, RZ ;  /* 0x0000000a42187225 */ /* 0x000fe200078e00ff */
[----:B------:R-:W-:-:S03]  /*55e0*/  IADD3.X R26, P2, R27, R18, RZ, P2, !PT ;  /* 0x000000121b1a7210 */ /* 0x000fc6000175e4ff */
        /* <DEDUP_REMOVED lines=27> */
[----:B------:R-:W-:Y:S01]  /*57a0*/  IADD3.X R22, P4, R5, R22, RZ, P4, !PT ;  /* 0x0000001605167210 */ /* 0x000fe2000279e4ff */
[----:B------:R-:W-:Y:S01]  /*57b0*/  IMAD.WIDE.U32 R8, R11, R11, RZ ;  /* 0x0000000b0b087225 */ /* 0x000fe200078e00ff */
[----:B------:R-:W-:-:S02]  /*57c0*/  IADD3.X R5, P5, R19, R16, RZ, P5, !PT ;  /* 0x0000001013057210 */ /* 0x000fc40002fbe4ff */
[----:B------:R-:W-:Y:S01]  /*57d0*/  IADD3 R28, P1, R4, R75, RZ ;  /* 0x0000004b041c7210 */ /* 0x000fe20007f3e0ff */
[----:B------:R-:W-:Y:S01]  /*57e0*/  IMAD.WIDE.U32 R18, R64, R10, RZ ;  /* 0x0000000a40127225 */ /* 0x000fe200078e00ff */
[----:B------:R-:W-:Y:S02]  /*57f0*/  IADD3.X R26, P4, R26, R5, RZ, P4, !PT ;  /* 0x000000051a1a7210 */ /* 0x000fe4000279e4ff */
[----:B------:R-:W-:Y:S01]  /*5800*/  IADD3.X R71, P2, R15, R8, RZ, P2, !PT ;  /* 0x000000080f477210 */ /* 0x000fe2000175e4ff */
[----:B------:R-:W-:Y:S01]  /*5810*/  IMAD.WIDE.U32 R4, R66, R13, RZ ;  /* 0x0000000d42047225 */ /* 0x000fe200078e00ff */
[----:B------:R-:W-:Y:S02]  /*5820*/  IADD3.X R41, P3, R22, R41, RZ, P3, !PT ;  /* 0x0000002916297210 */ /* 0x000fe40001f7e4ff */
[----:B------:R-:W-:Y:S01]  /*5830*/  IADD3.X R42, RZ, RZ, R17, P4, P5 ;  /* 0x000000ffff2a7210 */ /* 0x000fe200027ea411 */
[----:B------:R-:W-:Y:S01]  /*5840*/  IMAD.WIDE.U32 R14, R65, R13, RZ ;  /* 0x0000000d410e7225 */ /* 0x000fe200078e00ff */
[----:B------:R-:W-:-:S02]  /*5850*/  IADD3.X R16, P0, R7, R18, RZ, P0, !PT ;  /* 0x0000001207107210 */ /* 0x000fc4000071e4ff */
[----:B------:R-:W-:Y:S01]  /*5860*/  IADD3.X R39, P4, RZ, R26, RZ, P3, !PT ;  /* 0x0000001aff277210 */ /* 0x000fe20001f9e4ff */
[----:B------:R-:W-:Y:S01]  /*5870*/  IMAD.WIDE.U32 R6, R66, R12, RZ ;  /* 0x0000000c42067225 */ /* 0x000fe200078e00ff */
[----:B------:R-:W-:Y:S02]  /*5880*/  IADD3 R5, P5, R5, R14, RZ ;  /* 0x0000000e05057210 */ /* 0x000fe40007fbe0ff */
[----:B------:R-:W-:Y:S01]  /*5890*/  IADD3.X R71, P6, R71, R16, RZ, P6, !PT ;  /* 0x0000001047477210 */ /* 0x000fe200037de4ff */
[----:B------:R-:W-:Y:S01]  /*58a0*/  IMAD.WIDE.U32 R24, R65, R12, RZ ;  /* 0x0000000c41187225 */ /* 0x000fe200078e00ff */
[----:B------:R-:W-:Y:S02]  /*58b0*/  IADD3 R70, P3, R5, R6, RZ ;  /* 0x0000000605467210 */ /* 0x000fe40007f7e0ff */
[----:B------:R-:W-:Y:S01]  /*58c0*/  IADD3.X R40, P1, R40, R69, RZ, P1, !PT ;  /* 0x0000004528287210 */ /* 0x000fe20000f3e4ff */
[----:B------:R-:W-:-:S03]  /*58d0*/  IMAD.WIDE.U32 R26, R10, R11, RZ ;  /* 0x0000000b0a1a7225 */ /* 0x000fc600078e00ff */
[----:B------:R-:W-:Y:S01]  /*58e0*/  IADD3.X R43, P1, R43, R46, RZ, P1, !PT ;  /* 0x0000002e2b2b7210 */ /* 0x000fe20000f3e4ff */
[----:B------:R-:W-:Y:S01]  /*58f0*/  IMAD.X R42, RZ, RZ, R42, P4 ;  /* 0x000000ffff2a7224 */ /* 0x000fe200020e062a */
        /* <DEDUP_REMOVED lines=28> */
[----:B------:R-:W-:Y:S01]  /*5ac0*/  IMAD.X R27, RZ, RZ, R27, P2 ;  /* 0x000000ffff1b7224 */ /* 0x000fe200010e061b */
[----:B------:R-:W-:Y:S01]  /*5ad0*/  IADD3 R18, P2, R4, R43, RZ ;  /* 0x0000002b04127210 */ /* 0x000fe20007f5e0ff */
        /* <DEDUP_REMOVED lines=27> */
[----:B------:R-:W-:Y:S01]  /*5c90*/  IADD3.X R42, P1, R23, R42, RZ, P1, !PT ;  /* 0x0000002a172a7210 */ /* 0x000fe20000f3e4ff */
[----:B------:R-:W-:Y:S01]  /*5ca0*/  IMAD.WIDE.U32 R8, R27, 0x3d1, RZ ;  /* 0x000003d11b087825 */ /* 0x000fe200078e00ff */
[----:B------:R-:W-:Y:S02]  /*5cb0*/  IADD3.X R43, P2, R43, R24, RZ, P2, !PT ;  /* 0x000000182b2b7210 */ /* 0x000fe4000175e4ff */
[----:B------:R-:W-:Y:S01]  /*5cc0*/  IADD3.X R17, P4, R5, R14, RZ, P4, !PT ;  /* 0x0000000e05117210 */ /* 0x000fe2000279e4ff */
[----:B------:R-:W-:Y:S01]  /*5cd0*/  IMAD.WIDE.U32 R4, R26, 0x3d1, RZ ;  /* 0x000003d11a047825 */ /* 0x000fe200078e00ff */
[----:B------:R-:W-:-:S02]  /*5ce0*/  IADD3.X R14, RZ, RZ, R7, P6, P0 ;  /* 0x000000ffff0e7210 */ /* 0x000fc400037e0407 */
[----:B------:R-:W-:Y:S02]  /*5cf0*/  IADD3.X R24, P5, R25, R42, RZ, P2, !PT ;  /* 0x0000002a19187210 */ /* 0x000fe400017be4ff */
[----:B------:R-:W-:Y:S01]  /*5d00*/  IADD3.X R42, P0, RZ, R6, RZ, P1, !PT ;  /* 0x00000006ff2a7210 */ /* 0x000fe20000f1e4ff */
[----:B------:R-:W-:Y:S01]  /*5d10*/  IMAD.WIDE.U32 R6, R43, 0x3d1, RZ ;  /* 0x000003d12b067825 */ /* 0x000fe200078e00ff */
[----:B------:R-:W-:Y:S02]  /*5d20*/  IADD3.X R16, P3, R16, R17, RZ, P3, !PT ;  /* 0x0000001110107210 */ /* 0x000fe40001f7e4ff */
[----:B------:R-:W-:Y:S02]  /*5d30*/  IADD3 R5, P2, R5, R8, RZ ;  /* 0x0000000805057210 */ /* 0x000fe40007f5e0ff */
[----:B------:R-:W-:Y:S02]  /*5d40*/  IADD3.X R15, RZ, RZ, R15, P3, P4 ;  /* 0x000000ffff0f7210 */ /* 0x000fe40001fe840f */
[----:B------:R-:W-:-:S02]  /*5d50*/  IADD3 R23, P1, R2, R4, RZ ;  /* 0x0000000402177210 */ /* 0x000fc40007f3e0ff */
[----:B------:R-:W-:Y:S01]  /*5d60*/  IADD3 R17, P4, R5, R26, RZ ;  /* 0x0000001a05117210 */ /* 0x000fe20007f9e0ff */
[----:B------:R-:W-:Y:S01]  /*5d70*/  IMAD.WIDE.U32 R4, R24, 0x3d1, RZ ;  /* 0x000003d118047825 */ /* 0x000fe200078e00ff */
[----:B------:R-:W-:Y:S02]  /*5d80*/  IADD3.X R8, P2, R9, R6, RZ, P2, !PT ;  /* 0x0000000609087210 */ /* 0x000fe4000175e4ff */
[----:B------:R-:W-:Y:S01]  /*5d90*/  IADD3.X R25, P3, R19, R42, RZ, P5, !PT ;  /* 0x0000002a13197210 */ /* 0x000fe20002f7e4ff */
[----:B------:R-:W-:Y:S01]  /*5da0*/  IMAD.X R9, RZ, RZ, R14, P0 ;  /* 0x000000ffff097224 */ /* 0x000fe200000e060e */
[----:B------:R-:W-:Y:S02]  /*5db0*/  IADD3.X R20, P0, R20, R17, RZ, P1, !PT ;  /* 0x0000001114147210 */ /* 0x000fe40000f1e4ff */
[----:B------:R-:W-:Y:S02]  /*5dc0*/  IADD3.X R2, P1, R8, R27, RZ, P4, !PT ;  /* 0x0000001b08027210 */ /* 0x000fe4000273e4ff */
[----:B------:R-:W-:Y:S01]  /*5dd0*/  IADD3.X R27, P3, R22, R9, RZ, P3, !PT ;  /* 0x00000009161b7210 */ /* 0x000fe20001f7e4ff */
[----:B------:R-:W-:Y:S01]  /*5de0*/  IMAD.WIDE.U32 R8, R25, 0x3d1, RZ ;  /* 0x000003d119087825 */ /* 0x000fe200078e00ff */
[----:B------:R-:W-:-:S02]  /*5df0*/  IADD3.X R6, P2, R7, R4, RZ, P2, !PT ;  /* 0x0000000407067210 */ /* 0x000fc4000175e4ff */
[----:B------:R-:W-:Y:S01]  /*5e00*/  IADD3.X R17, P0, R2, R3, RZ, P0, !PT ;  /* 0x0000000302117210 */ /* 0x000fe2000071e4ff */
[----:B------:R-:W-:Y:S01]  /*5e10*/  IMAD.WIDE.U32 R2, R27, 0x3d1, RZ ;  /* 0x000003d11b027825 */ /* 0x000fe200078e00ff */
[----:B------:R-:W-:Y:S02]  /*5e20*/  IADD3.X R19, P3, RZ, R16, RZ, P3, !PT ;  /* 0x00000010ff137210 */ /* 0x000fe40001f7e4ff */
[----:B------:R-:W-:Y:S02]  /*5e30*/  IADD3.X R7, P2, R5, R8, RZ, P2, !PT ;  /* 0x0000000805077210 */ /* 0x000fe4000175e4ff */
[----:B------:R-:W-:Y:S01]  /*5e40*/  IADD3.X R6, P1, R6, R43, RZ, P1, !PT ;  /* 0x0000002b06067210 */ /* 0x000fe20000f3e4ff */
[----:B------:R-:W-:Y:S01]  /*5e50*/  IMAD.X R15, RZ, RZ, R15, P3 ;  /* 0x000000ffff0f7224 */ /* 0x000fe200018e060f */
[----:B------:R-:W-:Y:S01]  /*5e60*/  IADD3.X R8, P2, R9, R2, RZ, P2, !PT ;  /* 0x0000000209087210 */ /* 0x000fe2000175e4ff */
[----:B------:R-:W-:Y:S01]  /*5e70*/  IMAD.WIDE.U32 R4, R19, 0x3d1, RZ ;  /* 0x000003d113047825 */ /* 0x000fe200078e00ff */
[----:B------:R-:W-:-:S02]  /*5e80*/  IADD3.X R9, P1, R7, R24, RZ, P1, !PT ;  /* 0x0000001807097210 */ /* 0x000fc40000f3e4ff */
[----:B------:R-:W-:Y:S01]  /*5e90*/  IADD3.X R21, P0, R6, R21, RZ, P0, !PT ;  /* 0x0000001506157210 */ /* 0x000fe2000071e4ff */
[----:B------:R-:W-:Y:S01]  /*5ea0*/  IMAD.WIDE.U32 R6, R15, 0x3d1, RZ ;  /* 0x000003d10f067825 */ /* 0x000fe200078e00ff */
[----:B------:R-:W-:Y:S02]  /*5eb0*/  IADD3.X R2, P2, R3, R4, RZ, P2, !PT ;  /* 0x0000000403027210 */ /* 0x000fe4000175e4ff */
[----:B------:R-:W-:Y:S02]  /*5ec0*/  IADD3.X R3, P1, R8, R25, RZ, P1, !PT ;  /* 0x0000001908037210 */ /* 0x000fe40000f3e4ff */
[----:B------:R-:W-:Y:S02]  /*5ed0*/  IADD3.X R28, P0, R9, R28, RZ, P0, !PT ;  /* 0x0000001c091c7210 */ /* 0x000fe4000071e4ff */
[----:B------:R-:W-:Y:S02]  /*5ee0*/  IADD3.X R4, P2, R5, R6, RZ, P2, !PT ;  /* 0x0000000605047210 */ /* 0x000fe4000175e4ff */
[----:B------:R-:W-:-:S02]  /*5ef0*/  IADD3.X R9, P1, R2, R27, RZ, P1, !PT ;  /* 0x0000001b02097210 */ /* 0x000fc40000f3e4ff */
[----:B------:R-:W-:Y:S01]  /*5f00*/  IADD3.X R40, P0, R3, R40, RZ, P0, !PT ;  /* 0x0000002803287210 */ /* 0x000fe2000071e4ff */
[----:B------:R-:W-:Y:S01]  /*5f10*/  IMAD.X R6, RZ, RZ, R7, P2 ;  /* 0x000000ffff067224 */ /* 0x000fe200010e0607 */
[----:B------:R-:W-:Y:S02]  /*5f20*/  IADD3.X R7, P1, R4, R19, RZ, P1, !PT ;  /* 0x0000001304077210 */ /* 0x000fe40000f3e4ff */
[----:B------:R-:W-:Y:S02]  /*5f30*/  IADD3.X RZ, P2, R9, R18, RZ, P0, !PT ;  /* 0x0000001209ff7210 */ /* 0x000fe4000075e4ff */
[----:B------:R-:W-:Y:S02]  /*5f40*/  IADD3.X R6, P1, R6, R15, RZ, P1, !PT ;  /* 0x0000000f06067210 */ /* 0x000fe40000f3e4ff */
[----:B------:R-:W-:Y:S02]  /*5f50*/  IADD3.X RZ, P2, R7, R70, RZ, P2, !PT ;  /* 0x0000004607ff7210 */ /* 0x000fe4000175e4ff */
[----:B------:R-:W-:-:S02]  /*5f60*/  SEL R2, RZ, 0x1, !P1 ;  /* 0x00000001ff027807 */ /* 0x000fc40004800000 */
[----:B------:R-:W-:-:S05]  /*5f70*/  IADD3.X R6, P2, RZ, R6, RZ, P2, !PT ;  /* 0x00000006ff067210 */ /* 0x000fca000175e4ff */
[----:B------:R-:W-:Y:S02]  /*5f80*/  IMAD.X R15, RZ, RZ, R2, P2 ;  /* 0x000000ffff0f7224 */ /* 0x000fe400010e0602 */
[----:B------:R-:W-:-:S04]  /*5f90*/  IMAD.WIDE.U32 R2, R6, 0x3d1, RZ ;  /* 0x000003d106027825 */ /* 0x000fc800078e00ff */
[----:B------:R-:W-:-:S05]  /*5fa0*/  IMAD.WIDE.U32 R4, R15, 0x3d1, RZ ;  /* 0x000003d10f047825 */ /* 0x000fca00078e00ff */
[----:B------:R-:W-:-:S05]  /*5fb0*/  IADD3 R3, P1, R3, R4, RZ ;  /* 0x0000000403037210 */ /* 0x000fca0007f3e0ff */
[----:B------:R-:W-:Y:S01]  /*5fc0*/  IMAD.X R4, RZ, RZ, R5, P1 ;  /* 0x000000ffff047224 */ /* 0x000fe200008e0605 */
[----:B------:R-:W-:Y:S02]  /*5fd0*/  IADD3 R3, P1, R3, R6, RZ ;  /* 0x0000000603037210 */ /* 0x000fe40007f3e0ff */
[----:B------:R-:W-:Y:S02]  /*5fe0*/  IADD3 R5, P2, R2, R23, RZ ;  /* 0x0000001702057210 */ /* 0x000fe40007f5e0ff */
[----:B------:R-:W-:Y:S02]  /*5ff0*/  IADD3.X R4, P1, R4, R15, RZ, P1, !PT ;  /* 0x0000000f04047210 */ /* 0x000fe40000f3e4ff */
[----:B------:R-:W-:Y:S02]  /*6000*/  IADD3.X R6, P2, R3, R20, RZ, P2, !PT ;  /* 0x0000001403067210 */ /* 0x000fe4000175e4ff */
[----:B------:R-:W-:Y:S02]  /*6010*/  IADD3 R38, P3, -R38, R5, RZ ;  /* 0x0000000526267210 */ /* 0x000fe40007f7e1ff */
[----:B------:R-:W-:-:S02]  /*6020*/  IADD3.X R3, P2, R4, R17, RZ, P2, !PT ;  /* 0x0000001104037210 */ /* 0x000fc4000175e4ff */
[----:B------:R-:W-:Y:S02]  /*6030*/  SEL R2, RZ, 0x1, !P1 ;  /* 0x00000001ff027807 */ /* 0x000fe40004800000 */
[----:B------:R-:W-:Y:S02]  /*6040*/  IADD3.X R37, P3, ~R37, R6, RZ, P3, !PT ;  /* 0x0000000625257210 */ /* 0x000fe40001f7e5ff */
[----:B------:R-:W-:Y:S02]  /*6050*/  IADD3.X R2, P1, R2, R21, RZ, P2, !PT ;  /* 0x0000001502027210 */ /* 0x000fe4000173e4ff */
[----:B------:R-:W-:Y:S02]  /*6060*/  IADD3.X R36, P2, ~R36, R3, RZ, P3, !PT ;  /* 0x0000000324247210 */ /* 0x000fe40001f5e5ff */
[----:B------:R-:W-:Y:S02]  /*6070*/  IADD3.X R3, P1, RZ, R28, RZ, P1, !PT ;  /* 0x0000001cff037210 */ /* 0x000fe40000f3e4ff */
[----:B------:R-:W-:-:S02]  /*6080*/  IADD3.X R35, P2, ~R35, R2, RZ, P2, !PT ;  /* 0x0000000223237210 */ /* 0x000fc4000175e5ff */
[----:B------:R-:W-:Y:S02]  /*6090*/  IADD3.X R2, P1, RZ, R40, RZ, P1, !PT ;  /* 0x00000028ff027210 */ /* 0x000fe40000f3e4ff */
[----:B------:R-:W-:Y:S02]  /*60a0*/  IADD3.X R34, P2, ~R34, R3, RZ, P2, !PT ;  /* 0x0000000322227210 */ /* 0x000fe4000175e5ff */
[----:B------:R-:W-:Y:S02]  /*60b0*/  IADD3.X R9, P0, P1, R18, RZ, R9, P1, P0 ;  /* 0x000000ff12097210 */ /* 0x000fe40000900409 */
[----:B------:R-:W-:Y:S02]  /*60c0*/  IADD3.X R33, P2, ~R33, R2, RZ, P2, !PT ;  /* 0x0000000221217210 */ /* 0x000fe4000175e5ff */
[----:B------:R-:W-:Y:S02]  /*60d0*/  IADD3.X R70, R70, RZ, R7, P0, P1 ;  /* 0x000000ff46467210 */ /* 0x000fe400007e2407 */
[----:B------:R-:W-:-:S04]  /*60e0*/  IADD3.X R32, P0, ~R32, R9, RZ, P2, !PT ;  /* 0x0000000920207210 */ /* 0x000fc8000171e5ff */
[----:B------:R-:W-:-:S13]  /*60f0*/  IADD3.X R31, P0, ~R31, R70, RZ, P0, !PT ;  /* 0x000000461f1f7210 */ /* 0x000fda000071e5ff */
[----:B------:R-:W-:-:S04]  /*6100*/  @!P0 IADD3 R38, P1, R38, -0x3d1, RZ ;  /* 0xfffffc2f26268810 */ /* 0x000fc80007f3e0ff */
[----:B------:R-:W-:Y:S02]  /*6110*/  @!P0 IADD3.X R37, P1, R37, -0x2, RZ, P1, !PT ;  /* 0xfffffffe25258810 */ /* 0x000fe40000f3e4ff */
[----:B------:R-:W-:Y:S02]  /*6120*/  IADD3 R9, P2, -R87, R38, RZ ;  /* 0x0000002657097210 */ /* 0x000fe40007f5e1ff */
[----:B------:R-:W-:Y:S02]  /*6130*/  @!P0 IADD3.X R36, P1, R36, -0x1, RZ, P1, !PT ;  /* 0xffffffff24248810 */ /* 0x000fe40000f3e4ff */
[----:B------:R-:W-:Y:S02]  /*6140*/  IADD3.X R8, P2, ~R86, R37, RZ, P2, !PT ;  /* 0x0000002556087210 */ /* 0x000fe4000175e5ff */
[----:B------:R-:W-:Y:S02]  /*6150*/  @!P0 IADD3.X R35, P1, R35, -0x1, RZ, P1, !PT ;  /* 0xffffffff23238810 */ /* 0x000fe40000f3e4ff */
[----:B------:R-:W-:-:S02]  /*6160*/  IADD3.X R7, P2, ~R89, R36, RZ, P2, !PT ;  /* 0x0000002459077210 */ /* 0x000fc4000175e5ff */
[----:B------:R-:W-:Y:S02]  /*6170*/  @!P0 IADD3.X R34, P1, R34, -0x1, RZ, P1, !PT ;  /* 0xffffffff22228810 */ /* 0x000fe40000f3e4ff */
[----:B------:R-:W-:Y:S02]  /*6180*/  IADD3.X R6, P2, ~R88, R35, RZ, P2, !PT ;  /* 0x0000002358067210 */ /* 0x000fe4000175e5ff */
[----:B------:R-:W-:Y:S02]  /*6190*/  @!P0 IADD3.X R33, P1, R33, -0x1, RZ, P1, !PT ;  /* 0xffffffff21218810 */ /* 0x000fe40000f3e4ff */
[----:B------:R-:W-:Y:S02]  /*61a0*/  IADD3.X R5, P2, ~R91, R34, RZ, P2, !PT ;  /* 0x000000225b057210 */ /* 0x000fe4000175e5ff */
[----:B------:R-:W-:Y:S02]  /*61b0*/  @!P0 IADD3.X R32, P1, R32, -0x1, RZ, P1, !PT ;  /* 0xffffffff20208810 */ /* 0x000fe40000f3e4ff */
[----:B------:R-:W-:-:S02]  /*61c0*/  IADD3.X R4, P2, ~R90, R33, RZ, P2, !PT ;  /* 0x000000215a047210 */ /* 0x000fc4000175e5ff */
[----:B------:R-:W-:Y:S02]  /*61d0*/  @!P0 IADD3.X R31, R31, -0x1, RZ, P1, !PT ;  /* 0xffffffff1f1f8810 */ /* 0x000fe40000ffe4ff */
[----:B------:R-:W-:-:S04]  /*61e0*/  IADD3.X R3, P0, ~R93, R32, RZ, P2, !PT ;  /* 0x000000205d037210 */ /* 0x000fc8000171e5ff */
[----:B------:R-:W-:-:S13]  /*61f0*/  IADD3.X R2, P0, ~R92, R31, RZ, P0, !PT ;  /* 0x0000001f5c027210 */ /* 0x000fda000071e5ff */
[----:B------:R-:W-:-:S04]  /*6200*/  @!P0 IADD3 R9, P1, R9, -0x3d1, RZ ;  /* 0xfffffc2f09098810 */ /* 0x000fc80007f3e0ff */
[----:B------:R-:W-:Y:S02]  /*6210*/  @!P0 IADD3.X R8, P1, R8, -0x2, RZ, P1, !PT ;  /* 0xfffffffe08088810 */ /* 0x000fe40000f3e4ff */
[----:B------:R-:W-:Y:S02]  /*6220*/  IADD3 R69, P2, R87, -R9, RZ ;  /* 0x8000000957457210 */ /* 0x000fe40007f5e0ff */
[----:B------:R-:W-:Y:S02]  /*6230*/  @!P0 IADD3.X R7, P1, R7, -0x1, RZ, P1, !PT ;  /* 0xffffffff07078810 */ /* 0x000fe40000f3e4ff */
[----:B------:R-:W-:Y:S02]  /*6240*/  IADD3.X R68, P2, R86, ~R8, RZ, P2, !PT ;  /* 0x8000000856447210 */ /* 0x000fe4000175e4ff */
[----:B------:R-:W-:Y:S02]  /*6250*/  @!P0 IADD3.X R6, P1, R6, -0x1, RZ, P1, !PT ;  /* 0xffffffff06068810 */ /* 0x000fe40000f3e4ff */
[----:B------:R-:W-:-:S02]  /*6260*/  IADD3.X R46, P2, R89, ~R7, RZ, P2, !PT ;  /* 0x80000007592e7210 */ /* 0x000fc4000175e4ff */
[----:B------:R-:W-:Y:S02]  /*6270*/  @!P0 IADD3.X R5, P1, R5, -0x1, RZ, P1, !PT ;  /* 0xffffffff05058810 */ /* 0x000fe40000f3e4ff */
[----:B------:R-:W-:Y:S02]  /*6280*/  IADD3.X R14, P2, R88, ~R6, RZ, P2, !PT ;  /* 0x80000006580e7210 */ /* 0x000fe4000175e4ff */
[----:B------:R-:W-:Y:S02]  /*6290*/  @!P0 IADD3.X R4, P1, R4, -0x1, RZ, P1, !PT ;  /* 0xffffffff04048810 */ /* 0x000fe40000f3e4ff */
[----:B------:R-:W-:Y:S02]  /*62a0*/  IADD3.X R20, P2, R91, ~R5, RZ, P2, !PT ;  /* 0x800000055b147210 */ /* 0x000fe4000175e4ff */
[----:B------:R-:W-:Y:S02]  /*62b0*/  @!P0 IADD3.X R3, P1, R3, -0x1, RZ, P1, !PT ;  /* 0xffffffff03038810 */ /* 0x000fe40000f3e4ff */
[----:B------:R-:W-:-:S02]  /*62c0*/  IADD3.X R18, P2, R90, ~R4, RZ, P2, !PT ;  /* 0x800000045a127210 */ /* 0x000fc4000175e4ff */
[----:B------:R-:W-:Y:S02]  /*62d0*/  @!P0 IADD3.X R2, R2, -0x1, RZ, P1, !PT ;  /* 0xffffffff02028810 */ /* 0x000fe40000ffe4ff */
[----:B------:R-:W-:-:S04]  /*62e0*/  IADD3.X R16, P1, R93, ~R3, RZ, P2, !PT ;  /* 0x800000035d107210 */ /* 0x000fc8000173e4ff */
[----:B------:R-:W-:-:S13]  /*62f0*/  IADD3.X R21, P1, R92, ~R2, RZ, P1, !PT ;  /* 0x800000025c157210 */ /* 0x000fda0000f3e4ff */
[----:B------:R-:W-:-:S04]  /*6300*/  @!P1 IADD3 R69, P0, R69, -0x3d1, RZ ;  /* 0xfffffc2f45459810 */ /* 0x000fc80007f1e0ff */
[----:B------:R-:W-:Y:S01]  /*6310*/  @!P1 IADD3.X R68, P0, R68, -0x2, RZ, P0, !PT ;  /* 0xfffffffe44449810 */ /* 0x000fe2000071e4ff */
[----:B------:R-:W-:-:S03]  /*6320*/  IMAD.WIDE.U32 R34, R69, R66, RZ ;  /* 0x0000004245227225 */ /* 0x000fc600078e00ff */
[----:B------:R-:W-:Y:S01]  /*6330*/  @!P1 IADD3.X R46, P0, R46, -0x1, RZ, P0, !PT ;  /* 0xffffffff2e2e9810 */ /* 0x000fe2000071e4ff */
[----:B------:R-:W-:-:S03]  /*6340*/  IMAD.WIDE.U32 R38, R68, R66, RZ ;  /* 0x0000004244267225 */ /* 0x000fc600078e00ff */
[----:B------:R-:W-:Y:S01]  /*6350*/  @!P1 IADD3.X R14, P0, R14, -0x1, RZ, P0, !PT ;  /* 0xffffffff0e0e9810 */ /* 0x000fe2000071e4ff */
[-C--:B------:R-:W-:Y:S01]  /*6360*/  IMAD.WIDE.U32 R32, R69, R65.reuse, RZ ;  /* 0x0000004145207225 */ /* 0x080fe200078e00ff */
[----:B------:R-:W-:Y:S02]  /*6370*/  IADD3 R15, P3, R35, R38, RZ ;  /* 0x00000026230f7210 */ /* 0x000fe40007f7e0ff */
[----:B------:R-:W-:Y:S01]  /*6380*/  @!P1 IADD3.X R20, P0, R20, -0x1, RZ, P0, !PT ;  /* 0xffffffff14149810 */ /* 0x000fe2000071e4ff */
[----:B------:R-:W-:Y:S01]  /*6390*/  IMAD.WIDE.U32 R24, R68, R65, RZ ;  /* 0x0000004144187225 */ /* 0x000fe200078e00ff */
[----:B------:R-:W-:Y:S02]  /*63a0*/  IADD3 R15, P6, R15, R32, RZ ;  /* 0x000000200f0f7210 */ /* 0x000fe40007fde0ff */
[----:B------:R-:W-:Y:S01]  /*63b0*/  @!P1 IADD3.X R18, P5, R18, -0x1, RZ, P0, !PT ;  /* 0xffffffff12129810 */ /* 0x000fe200007be4ff */
[----:B------:R-:W-:Y:S01]  /*63c0*/  IMAD.WIDE.U32 R44, R69, R67, RZ ;  /* 0x00000043452c7225 */ /* 0x000fe200078e00ff */
[----:B------:R-:W-:-:S02]  /*63d0*/  IADD3 R24, P0, R33, R24, RZ ;  /* 0x0000001821187210 */ /* 0x000fc40007f1e0ff */
[----:B------:R-:W-:Y:S01]  /*63e0*/  @!P1 IADD3.X R16, P5, R16, -0x1, RZ, P5, !PT ;  /* 0xffffffff10109810 */ /* 0x000fe20002fbe4ff */
[----:B------:R-:W-:-:S03]  /*63f0*/  IMAD.WIDE.U32 R22, R68, R67, RZ ;  /* 0x0000004344167225 */ /* 0x000fc600078e00ff */
[----:B------:R-:W-:Y:S01]  /*6400*/  @!P1 IADD3.X R21, R21, -0x1, RZ, P5, !PT ;  /* 0xffffffff15159810 */ /* 0x000fe20002ffe4ff */
[----:B------:R-:W-:Y:S01]  /*6410*/  IMAD.WIDE.U32 R32, R46, R66, RZ ;  /* 0x000000422e207225 */ /* 0x000fe200078e00ff */
[----:B------:R-:W-:-:S03]  /*6420*/  IADD3 R17, P4, R45, R22, RZ ;  /* 0x000000162d117210 */ /* 0x000fc60007f9e0ff */
[----:B------:R-:W-:Y:S01]  /*6430*/  IMAD.WIDE.U32 R26, R69, R64, RZ ;  /* 0x00000040451a7225 */ /* 0x000fe200078e00ff */
[----:B------:R-:W-:-:S03]  /*6440*/  IADD3.X R19, P3, R39, R32, RZ, P3, !PT ;  /* 0x0000002027137210 */ /* 0x000fc60001f7e4ff */
[----:B------:R-:W-:Y:S01]  /*6450*/  IMAD.WIDE.U32 R42, R68, R64, RZ ;  /* 0x00000040442a7225 */ /* 0x000fe200078e00ff */
[----:B------:R-:W-:Y:S02]  /*6460*/  IADD3 R17, P5, R17, R26, RZ ;  /* 0x0000001a11117210 */ /* 0x000fe40007fbe0ff */
[----:B------:R-:W-:Y:S01]  /*6470*/  IADD3.X R19, P6, R19, R24, RZ, P6, !PT ;  /* 0x0000001813137210 */ /* 0x000fe200037de4ff */
[----:B------:R-:W-:Y:S01]  /*6480*/  IMAD.WIDE.U32 R70, R46, R67, RZ ;  /* 0x000000432e467225 */ /* 0x000fe200078e00ff */
[----:B------:R-:W-:-:S03]  /*6490*/  IADD3 R31, P2, R27, R42, RZ ;  /* 0x0000002a1b1f7210 */ /* 0x000fc60007f5e0ff */
        /* <DEDUP_REMOVED lines=24> */
[C---:B------:R-:W-:Y:S01]  /*6620*/  IMAD.WIDE.U32 R38, R18.reuse, R65, RZ ;  /* 0x0000004112267225 */ /* 0x040fe200078e00ff */
        /* <DEDUP_REMOVED lines=29> */
[----:B------:R-:W-:-:S04]  /*6800*/  IMAD.WIDE.U32 R32, R68, R11, RZ ;  /* 0x0000000b44207225 */ /* 0x000fc800078e00ff */
[----:B------:R-:W-:Y:S01]  /*6810*/  IMAD.X R96, RZ, RZ, R37, P1 ;  /* 0x000000ffff607224 */ /* 0x000fe200008e0625 */
[----:B------:R-:W-:Y:S01]  /*6820*/  IADD3 R75, P1, R25, R32, RZ ;  /* 0x00000020194b7210 */ /* 0x000fe20007f3e0ff */
[----:B------:R-:W-:Y:S01]  /*6830*/  IMAD.WIDE.U32 R40, R69, R10, RZ ;  /* 0x0000000a45287225 */ /* 0x000fe200078e00ff */
[----:B------:R-:W-:-:S03]  /*6840*/  IADD3.X R25, P6, R22, R99, RZ, P6, !PT ;  /* 0x0000006316197210 */ /* 0x000fc600037de4ff */
[----:B------:R-:W-:-:S04]  /*6850*/  IMAD.WIDE.U32 R66, R68, R10, RZ ;  /* 0x0000000a44427225 */ /* 0x000fc800078e00ff */
[----:B------:R-:W-:Y:S01]  /*6860*/  IMAD.WIDE.U32 R36, R21, R64, RZ ;  /* 0x0000004015247225 */ /* 0x000fe200078e00ff */
[----:B------:R-:W-:-:S03]  /*6870*/  IADD3 R97, P4, R41, R66, RZ ;  /* 0x0000004229617210 */ /* 0x000fc60007f9e0ff */
[----:B------:R-:W-:Y:S01]  /*6880*/  IMAD.X R77, RZ, RZ, R39, P3 ;  /* 0x000000ffff4d7224 */ /* 0x000fe200018e0627 */
[----:B------:R-:W-:Y:S01]  /*6890*/  IADD3 R75, P3, R75, R40, RZ ;  /* 0x000000284b4b7210 */ /* 0x000fe20007f7e0ff */
[-C--:B------:R-:W-:Y:S01]  /*68a0*/  IMAD.WIDE.U32 R40, R69, R13.reuse, RZ ;  /* 0x0000000d45287225 */ /* 0x080fe200078e00ff */
[----:B------:R-:W-:Y:S02]  /*68b0*/  IADD3.X R23, P2, R23, R36, RZ, P2, !PT ;  /* 0x0000002417177210 */ /* 0x000fe4000175e4ff */
[----:B------:R-:W-:Y:S01]  /*68c0*/  IADD3.X R77, P6, R77, R42, RZ, P6, !PT ;  /* 0x0000002a4d4d7210 */ /* 0x000fe200037de4ff */
[----:B------:R-:W-:Y:S01]  /*68d0*/  IMAD.WIDE.U32 R64, R68, R13, RZ ;  /* 0x0000000d44407225 */ /* 0x000fe200078e00ff */
[----:B------:R-:W-:-:S03]  /*68e0*/  IADD3.X R96, P5, R96, R23, RZ, P5, !PT ;  /* 0x0000001760607210 */ /* 0x000fc60002fbe4ff */
[----:B------:R-:W-:Y:S01]  /*68f0*/  IMAD.WIDE.U32 R38, R69, R12, RZ ;  /* 0x0000000c45267225 */ /* 0x000fe200078e00ff */
[----:B------:R-:W-:Y:S02]  /*6900*/  IADD3.X R69, RZ, RZ, R27, P6, P0 ;  /* 0x000000ffff457210 */ /* 0x000fe400037e041b */
[----:B------:R-:W-:Y:S01]  /*6910*/  IADD3 R43, P0, R41, R64, RZ ;  /* 0x00000040292b7210 */ /* 0x000fe20007f1e0ff */
[----:B------:R-:W-:Y:S01]  /*6920*/  IMAD.WIDE.U32 R22, R68, R12, RZ ;  /* 0x0000000c44167225 */ /* 0x000fe200078e00ff */
[----:B------:R-:W-:Y:S02]  /*6930*/  IADD3.X R41, RZ, RZ, R37, P5, P2 ;  /* 0x000000ffff297210 */ /* 0x000fe40002fe4425 */
[----:B------:R-:W-:Y:S01]  /*6940*/  IADD3 R64, P5, R43, R38, RZ ;  /* 0x000000262b407210 */ /* 0x000fe20007fbe0ff */
[----:B------:R-:W-:Y:S01]  /*6950*/  IMAD.WIDE.U32 R42, R46, R10, RZ ;  /* 0x0000000a2e2a7225 */ /* 0x000fe200078e00ff */
[----:B------:R-:W-:-:S03]  /*6960*/  IADD3 R98, P2, R39, R22, RZ ;  /* 0x0000001627627210 */ /* 0x000fc60007f5e0ff */
[----:B------:R-:W-:Y:S01]  /*6970*/  IMAD.WIDE.U32 R26, R46, R11, RZ ;  /* 0x0000000b2e1a7225 */ /* 0x000fe200078e00ff */
[----:B------:R-:W-:-:S03]  /*6980*/  IADD3.X R99, P4, R67, R42, RZ, P4, !PT ;  /* 0x0000002a43637210 */ /* 0x000fc6000279e4ff */
[----:B------:R-:W-:Y:S01]  /*6990*/  IMAD.WIDE.U32 R66, R14, R10, RZ ;  /* 0x0000000a0e427225 */ /* 0x000fe200078e00ff */
[----:B------:R-:W-:-:S03]  /*69a0*/  IADD3.X R22, P1, R33, R26, RZ, P1, !PT ;  /* 0x0000001a21167210 */ /* 0x000fc60000f3e4ff */
[----:B------:R-:W-:Y:S01]  /*69b0*/  IMAD.WIDE.U32 R36, R14, R11, RZ ;  /* 0x0000000b0e247225 */ /* 0x000fe200078e00ff */
[----:B------:R-:W-:Y:S02]  /*69c0*/  IADD3.X R68, P4, R43, R66, RZ, P4, !PT ;  /* 0x000000422b447210 */ /* 0x000fe4000279e4ff */
[----:B------:R-:W-:Y:S01]  /*69d0*/  IADD3 R66, P6, R44, R19, RZ ;  /* 0x000000132c427210 */ /* 0x000fe20007fde0ff */
[C---:B------:R-:W-:Y:S01]  /*69e0*/  IMAD.WIDE.U32 R32, R46.reuse, R13, RZ ;  /* 0x0000000d2e207225 */ /* 0x040fe200078e00ff */
        /* <DEDUP_REMOVED lines=31> */
[----:B------:R-:W-:Y:S02]  /*6be0*/  IADD3.X R96, P6, RZ, R96, RZ, P6, !PT ;  /* 0x00000060ff607210 */ /* 0x000fe400037de4ff */
[----:B------:R-:W-:Y:S01]  /*6bf0*/  IADD3.X R20, P3, R19, R68, RZ, P3, !PT ;  /* 0x0000004413147210 */ /* 0x000fe20001f7e4ff */
[----:B------:R-:W-:Y:S01]  /*6c00*/  IMAD.WIDE.U32 R18, R18, R12, RZ ;  /* 0x0000000c12127225 */ /* 0x000fe200078e00ff */
[----:B------:R-:W-:-:S02]  /*6c10*/  IADD3.X R68, P4, R33, R22, RZ, P4, !PT ;  /* 0x0000001621447210 */ /* 0x000fc4000279e4ff */
[----:B------:R-:W-:Y:S01]  /*6c20*/  IADD3.X R22, P0, R37, R26, RZ, P0, !PT ;  /* 0x0000001a25167210 */ /* 0x000fe2000071e4ff */
        /* <DEDUP_REMOVED lines=21> */
[----:B------:R-:W-:Y:S02]  /*6d80*/  IADD3 R40, P1, R40, R73, RZ ;  /* 0x0000004928287210 */ /* 0x000fe40007f3e0ff */
[----:B------:R-:W-:Y:S01]  /*6d90*/  IADD3.X R45, P2, R19, R16, RZ, P2, !PT ;  /* 0x00000010132d7210 */ /* 0x000fe2000175e4ff */
[----:B------:R-:W-:Y:S01]  /*6da0*/  IMAD.WIDE.U32 R18, R21, R13, RZ ;  /* 0x0000000d15127225 */ /* 0x000fe200078e00ff */
[----:B------:R-:W-:Y:S02]  /*6db0*/  IADD3.X R64, P1, R64, R43, RZ, P1, !PT ;  /* 0x0000002b40407210 */ /* 0x000fe40000f3e4ff */
[----:B------:R-:W-:Y:S01]  /*6dc0*/  IADD3.X R39, P3, R39, R68, RZ, P3, !PT ;  /* 0x0000004427277210 */ /* 0x000fe20001f7e4ff */
[----:B------:R-:W-:Y:S01]  /*6dd0*/  IMAD.WIDE.U32 R12, R21, R12, RZ ;  /* 0x0000000c150c7225 */ /* 0x000fe200078e00ff */
[----:B------:R-:W-:-:S02]  /*6de0*/  IADD3.X R69, P6, R38, R69, RZ, P6, !PT ;  /* 0x0000004526457210 */ /* 0x000fc400037de4ff */
[----:B------:R-:W-:Y:S02]  /*6df0*/  IADD3.X R65, P1, R65, R20, RZ, P1, !PT ;  /* 0x0000001441417210 */ /* 0x000fe40000f3e4ff */
[----:B------:R-:W-:Y:S02]  /*6e00*/  IADD3.X R22, P0, R23, R18, RZ, P0, !PT ;  /* 0x0000001217167210 */ /* 0x000fe4000071e4ff */
[----:B------:R-:W-:Y:S02]  /*6e10*/  IADD3.X R37, P4, R37, R10, RZ, P4, !PT ;  /* 0x0000000a25257210 */ /* 0x000fe4000279e4ff */
[----:B------:R-:W-:Y:S01]  /*6e20*/  IADD3.X R27, P5, R27, R44, RZ, P5, !PT ;  /* 0x0000002c1b1b7210 */ /* 0x000fe20002fbe4ff */
[----:B------:R-:W-:Y:S01]  /*6e30*/  IMAD.X R10, RZ, RZ, R19, P0 ;  /* 0x000000ffff0a7224 */ /* 0x000fe200000e0613 */
[----:B------:R-:W-:Y:S01]  /*6e40*/  IADD3.X R36, P3, R33, R36, RZ, P3, !PT ;  /* 0x0000002421247210 */ /* 0x000fe20001f7e4ff */
[----:B------:R-:W-:Y:S01]  /*6e50*/  IMAD.WIDE.U32 R18, R65, 0x3d1, RZ ;  /* 0x000003d141127825 */ /* 0x000fe200078e00ff */
[----:B------:R-:W-:-:S02]  /*6e60*/  IADD3.X R28, P1, R28, R69, RZ, P1, !PT ;  /* 0x000000451c1c7210 */ /* 0x000fc40000f3e4ff */
[----:B------:R-:W-:Y:S02]  /*6e70*/  IADD3.X R96, P6, R39, R96, RZ, P6, !PT ;  /* 0x0000006027607210 */ /* 0x000fe400037de4ff */
[----:B------:R-:W-:Y:S01]  /*6e80*/  IADD3.X R21, P2, R17, R12, RZ, P2, !PT ;  /* 0x0000000c11157210 */ /* 0x000fe2000175e4ff */
[----:B------:R-:W-:Y:S01]  /*6e90*/  IMAD.WIDE.U32 R16, R28, 0x3d1, RZ ;  /* 0x000003d11c107825 */ /* 0x000fe200078e00ff */
[----:B------:R-:W-:Y:S02]  /*6ea0*/  IADD3.X R22, P5, R22, R45, RZ, P5, !PT ;  /* 0x0000002d16167210 */ /* 0x000fe40002fbe4ff */
[----:B------:R-:W-:Y:S02]  /*6eb0*/  IADD3.X R24, P3, R24, R37, RZ, P3, !PT ;  /* 0x0000002518187210 */ /* 0x000fe40001f7e4ff */
[----:B------:R-:W-:Y:S02]  /*6ec0*/  IADD3.X R37, P6, R36, R41, RZ, P6, !PT ;  /* 0x0000002924257210 */ /* 0x000fe400037de4ff */
[----:B------:R-:W-:-:S02]  /*6ed0*/  IADD3.X R33, P1, R35, R96, RZ, P1, !PT ;  /* 0x0000006023217210 */ /* 0x000fc40000f3e4ff */
[----:B------:R-:W-:Y:S02]  /*6ee0*/  IADD3.X R21, P5, R10, R21, RZ, P5, !PT ;  /* 0x000000150a157210 */ /* 0x000fe40002fbe4ff */
[----:B------:R-:W-:Y:S01]  /*6ef0*/  IADD3.X R12, RZ, RZ, R11, P3, P4 ;  /* 0x000000ffff0c7210 */ /* 0x000fe20001fe840b */
[----:B------:R-:W-:Y:S01]  /*6f00*/  IMAD.WIDE.U32 R10, R33, 0x3d1, RZ ;  /* 0x000003d1210a7825 */ /* 0x000fe200078e00ff */
[----:B------:R-:W-:Y:S02]  /*6f10*/  IADD3.X R37, P1, R32, R37, RZ, P1, !PT ;  /* 0x0000002520257210 */ /* 0x000fe40000f3e4ff */
[----:B------:R-:W-:Y:S02]  /*6f20*/  IADD3.X R24, P6, RZ, R24, RZ, P6, !PT ;  /* 0x00000018ff187210 */ /* 0x000fe400037de4ff */
[----:B------:R-:W-:Y:S02]  /*6f30*/  IADD3 R14, P0, R19, R16, RZ ;  /* 0x00000010130e7210 */ /* 0x000fe40007f1e0ff */
[----:B------:R-:W-:Y:S01]  /*6f40*/  IADD3.X R16, RZ, RZ, R13, P5, P2 ;  /* 0x000000ffff107210 */ /* 0x000fe20002fe440d */
[----:B------:R-:W-:Y:S01]  /*6f50*/  IMAD.X R23, RZ, RZ, R12, P6 ;  /* 0x000000ffff177224 */ /* 0x000fe200030e060c */
[----:B------:R-:W-:Y:S01]  /*6f60*/  IADD3.X R19, P2, R27, R24, RZ, P1, !PT ;  /* 0x000000181b137210 */ /* 0x000fe20000f5e4ff */
[----:B------:R-:W-:Y:S01]  /*6f70*/  IMAD.WIDE.U32 R12, R37, 0x3d1, RZ ;  /* 0x000003d1250c7825 */ /* 0x000fe200078e00ff */
[----:B------:R-:W-:-:S02]  /*6f80*/  IADD3 R35, P3, R34, R18, RZ ;  /* 0x0000001222237210 */ /* 0x000fc40007f7e0ff */
[----:B------:R-:W-:Y:S02]  /*6f90*/  IADD3 R14, P1, R14, R65, RZ ;  /* 0x000000410e0e7210 */ /* 0x000fe40007f3e0ff */
        /* <DEDUP_REMOVED lines=34> */
[----:B------:R-:W-:Y:S02]  /*71c0*/  IADD3 R11, P1, R11, R12, RZ ;  /* 0x0000000c0b0b7210 */ /* 0x000fe40007f3e0ff */
[----:B------:R-:W-:-:S03]  /*71d0*/  IADD3 R17, P3, -R79, R10, RZ ;  /* 0x0000000a4f117210 */ /* 0x000fc60007f7e1ff */
[----:B------:R-:W-:Y:S01]  /*71e0*/  IMAD.X R12, RZ, RZ, R13, P1 ;  /* 0x000000ffff0c7224 */ /* 0x000fe200008e060d */
[----:B------:R-:W-:-:S04]  /*71f0*/  IADD3 R11, P1, R11, R14, RZ ;  /* 0x0000000e0b0b7210 */ /* 0x000fc80007f3e0ff */
[----:B------:R-:W-:Y:S02]  /*7200*/  IADD3.X R12, P1, R12, R15, RZ, P1, !PT ;  /* 0x0000000f0c0c7210 */ /* 0x000fe40000f3e4ff */
[----:B------:R-:W-:Y:S02]  /*7210*/  IADD3.X R11, P2, R11, R20, RZ, P2, !PT ;  /* 0x000000140b0b7210 */ /* 0x000fe4000175e4ff */
[----:B------:R-:W-:Y:S02]  /*7220*/  SEL R10, RZ, 0x1, !P1 ;  /* 0x00000001ff0a7807 */ /* 0x000fe40004800000 */
[----:B------:R-:W-:Y:S02]  /*7230*/  IADD3.X R12, P2, R12, R23, RZ, P2, !PT ;  /* 0x000000170c0c7210 */ /* 0x000fe4000175e4ff */
[----:B------:R-:W-:Y:S02]  /*7240*/  IADD3.X R16, P3, ~R78, R11, RZ, P3, !PT ;  /* 0x0000000b4e107210 */ /* 0x000fe40001f7e5ff */
[----:B------:R-:W-:-:S02]  /*7250*/  IADD3.X R11, P1, R10, R31, RZ, P2, !PT ;  /* 0x0000001f0a0b7210 */ /* 0x000fc4000173e4ff */
[----:B------:R-:W-:Y:S02]  /*7260*/  IADD3.X R15, P2, ~R81, R12, RZ, P3, !PT ;  /* 0x0000000c510f7210 */ /* 0x000fe40001f5e5ff */
[----:B------:R-:W-:Y:S02]  /*7270*/  IADD3.X R10, P1, RZ, R26, RZ, P1, !PT ;  /* 0x0000001aff0a7210 */ /* 0x000fe40000f3e4ff */
[----:B------:R-:W-:Y:S02]  /*7280*/  IADD3.X R14, P2, ~R80, R11, RZ, P2, !PT ;  /* 0x0000000b500e7210 */ /* 0x000fe4000175e5ff */
[----:B------:R-:W-:Y:S02]  /*7290*/  IADD3.X R11, P1, RZ, R42, RZ, P1, !PT ;  /* 0x0000002aff0b7210 */ /* 0x000fe40000f3e4ff */
[----:B------:R-:W-:Y:S02]  /*72a0*/  IADD3.X R13, P2, ~R83, R10, RZ, P2, !PT ;  /* 0x0000000a530d7210 */ /* 0x000fe4000175e5ff */
[----:B------:R-:W-:-:S02]  /*72b0*/  IADD3.X R40, P0, P1, R40, RZ, R21, P1, P0 ;  /* 0x000000ff28287210 */ /* 0x000fc40000900415 */
[----:B------:R-:W-:Y:S02]  /*72c0*/  IADD3.X R12, P2, ~R82, R11, RZ, P2, !PT ;  /* 0x0000000b520c7210 */ /* 0x000fe4000175e5ff */
[----:B------:R-:W-:Y:S02]  /*72d0*/  IADD3.X R19, R64, RZ, R19, P0, P1 ;  /* 0x000000ff40137210 */ /* 0x000fe400007e2413 */
[----:B------:R-:W-:-:S04]  /*72e0*/  IADD3.X R11, P0, ~R85, R40, RZ, P2, !PT ;  /* 0x00000028550b7210 */ /* 0x000fc8000171e5ff */
[----:B------:R-:W-:-:S13]  /*72f0*/  IADD3.X R10, P0, ~R84, R19, RZ, P0, !PT ;  /* 0x00000013540a7210 */ /* 0x000fda000071e5ff */
[----:B------:R-:W-:-:S04]  /*7300*/  @!P0 IADD3 R17, P1, R17, -0x3d1, RZ ;  /* 0xfffffc2f11118810 */ /* 0x000fc80007f3e0ff */
[----:B------:R-:W-:-:S04]  /*7310*/  @!P0 IADD3.X R16, P1, R16, -0x2, RZ, P1, !PT ;  /* 0xfffffffe10108810 */ /* 0x000fc80000f3e4ff */
[----:B------:R-:W-:-:S04]  /*7320*/  @!P0 IADD3.X R15, P1, R15, -0x1, RZ, P1, !PT ;  /* 0xffffffff0f0f8810 */ /* 0x000fc80000f3e4ff */
[----:B------:R-:W-:-:S04]  /*7330*/  @!P0 IADD3.X R14, P1, R14, -0x1, RZ, P1, !PT ;  /* 0xffffffff0e0e8810 */ /* 0x000fc80000f3e4ff */
[----:B------:R-:W-:-:S04]  /*7340*/  @!P0 IADD3.X R13, P1, R13, -0x1, RZ, P1, !PT ;  /* 0xffffffff0d0d8810 */ /* 0x000fc80000f3e4ff */
[----:B------:R-:W-:-:S04]  /*7350*/  @!P0 IADD3.X R12, P1, R12, -0x1, RZ, P1, !PT ;  /* 0xffffffff0c0c8810 */ /* 0x000fc80000f3e4ff */
[----:B------:R-:W-:-:S04]  /*7360*/  @!P0 IADD3.X R11, P1, R11, -0x1, RZ, P1, !PT ;  /* 0xffffffff0b0b8810 */ /* 0x000fc80000f3e4ff */
[----:B------:R-:W-:-:S04]  /*7370*/  @!P0 IADD3.X R10, R10, -0x1, RZ, P1, !PT ;  /* 0xffffffff0a0a8810 */ /* 0x000fc80000ffe4ff */
.L_x_7:
[----:B------:R-:W-:Y:S05]  /*7380*/  BSYNC B2 ;  /* 0x0000000000027941 */ /* 0x000fea0003800000 */
.L_x_6:
[----:B------:R-:W-:Y:S01]  /*7390*/  IADD3 R18, P0, R79, R79, RZ ;  /* 0x0000004f4f127210 */ /* 0x000fe20007f1e0ff */
[----:B------:R-:W-:Y:S01]  /*73a0*/  BSSY B2, `(.L_x_49) ;  /* 0x0000046000027945 */ /* 0x000fe20003800000 */
[----:B------:R-:W-:Y:S02]  /*73b0*/  IMAD.MOV.U32 R67, RZ, RZ, 0x1 ;  /* 0x00000001ff437424 */ /* 0x000fe400078e00ff */
[----:B------:R-:W-:Y:S01]  /*73c0*/  IADD3.X R76, P0, R78, R78, RZ, P0, !PT ;  /* 0x0000004e4e4c7210 */ /* 0x000fe2000071e4ff */
[----:B------:R-:W-:Y:S01]  /*73d0*/  IMAD.MOV.U32 R46, RZ, RZ, RZ ;  /* 0x000000ffff2e7224 */ /* 0x000fe200078e00ff */
[----:B------:R-:W-:Y:S01]  /*73e0*/  IADD3 R41, P1, R18, 0x3d1, RZ ;  /* 0x000003d112297810 */ /* 0x000fe20007f3e0ff */
[----:B------:R-:W-:Y:S01]  /*73f0*/  IMAD.MOV.U32 R68, RZ, RZ, RZ ;  /* 0x000000ffff447224 */ /* 0x000fe200078e00ff */
[----:B------:R-:W-:Y:S02]  /*7400*/  IADD3.X R65, P0, R81, R81, RZ, P0, !PT ;  /* 0x0000005151417210 */ /* 0x000fe4000071e4ff */
[----:B------:R-:W-:-:S02]  /*7410*/  IADD3.X R23, P1, R76, 0x1, RZ, P1, !PT ;  /* 0x000000014c177810 */ /* 0x000fc40000f3e4ff */
[----:B------:R-:W-:Y:S02]  /*7420*/  IADD3.X R45, P0, R80, R80, RZ, P0, !PT ;  /* 0x00000050502d7210 */ /* 0x000fe4000071e4ff */
[----:B------:R-:W-:Y:S02]  /*7430*/  IADD3.X R22, P1, RZ, R65, RZ, P1, !PT ;  /* 0x00000041ff167210 */ /* 0x000fe40000f3e4ff */
[----:B------:R-:W-:Y:S02]  /*7440*/  IADD3.X R43, P0, R83, R83, RZ, P0, !PT ;  /* 0x00000053532b7210 */ /* 0x000fe4000071e4ff */
[----:B------:R-:W-:Y:S02]  /*7450*/  IADD3.X R24, P1, RZ, R45, RZ, P1, !PT ;  /* 0x0000002dff187210 */ /* 0x000fe40000f3e4ff */
[----:B------:R-:W-:Y:S02]  /*7460*/  IADD3.X R64, P0, R82, R82, RZ, P0, !PT ;  /* 0x0000005252407210 */ /* 0x000fe4000071e4ff */
[----:B------:R-:W-:-:S02]  /*7470*/  IADD3.X R38, P1, RZ, R43, RZ, P1, !PT ;  /* 0x0000002bff267210 */ /* 0x000fc40000f3e4ff */
[----:B------:R-:W-:Y:S02]  /*7480*/  IADD3.X R74, P0, R85, R85, RZ, P0, !PT ;  /* 0x00000055554a7210 */ /* 0x000fe4000071e4ff */
[----:B------:R-:W-:Y:S02]  /*7490*/  IADD3.X R39, P2, RZ, R64, RZ, P1, !PT ;  /* 0x00000040ff277210 */ /* 0x000fe40000f5e4ff */
[----:B------:R-:W-:Y:S02]  /*74a0*/  IADD3.X R77, P1, R84, R84, RZ, P0, !PT ;  /* 0x00000054544d7210 */ /* 0x000fe4000073e4ff */
[----:B------:R-:W-:Y:S02]  /*74b0*/  IADD3.X R37, P0, RZ, R74, RZ, P2, !PT ;  /* 0x0000004aff257210 */ /* 0x000fe4000171e4ff */
[----:B------:R-:W-:Y:S02]  /*74c0*/  SEL R19, RZ, 0x1, !P1 ;  /* 0x00000001ff137807 */ /* 0x000fe40004800000 */
[----:B------:R-:W-:-:S04]  /*74d0*/  IADD3.X R42, P0, RZ, R77, RZ, P0, !PT ;  /* 0x0000004dff2a7210 */ /* 0x000fc8000071e4ff */
[----:B------:R-:W-:-:S04]  /*74e0*/  IADD3.X RZ, P0, R19, -0x1, RZ, P0, !PT ;  /* 0xffffffff13ff7810 */ /* 0x000fc8000071e4ff */
[----:B------:R-:W-:-:S04]  /*74f0*/  SEL R41, R41, R18, P0 ;  /* 0x0000001229297207 */ /* 0x000fc80000000000 */
        /* <DEDUP_REMOVED lines=13> */
.L_x_51:
        /* <DEDUP_REMOVED lines=14> */
[----:B------:R-:W-:-:S04]  /*76b0*/  IMAD.MOV.U32 R18, RZ, RZ, 0x1 ;  /* 0x00000001ff127424 */ /* 0x000fc800078e00ff */
[----:B------:R-:W-:Y:S01]  /*76c0*/  IMAD R26, R20, R27, R21 ;  /* 0x0000001b141a7224 */ /* 0x000fe200078e0215 */
[----:B------:R-:W-:Y:S01]  /*76d0*/  SHF.L.U32 R21, R18, R19, RZ ;  /* 0x0000001312157219 */ /* 0x000fe200000006ff */
[----:B------:R-:W-:Y:S02]  /*76e0*/  IMAD.MOV.U32 R18, RZ, RZ, R46 ;  /* 0x000000ffff127224 */ /* 0x000fe400078e002e */
[----:B------:R-:W-:Y:S01]  /*76f0*/  @!P1 IMAD.MOV R18, RZ, RZ, -R25 ;  /* 0x000000ffff129224 */ /* 0x000fe200078e0a19 */
[----:B------:R-:W-:Y:S01]  /*7700*/  LOP3.LUT R28, R26, R21, RZ, 0xfc, !PT ;  /* 0x000000151a1c7212 */ /* 0x000fe200078efcff */
[--C-:B------:R-:W-:Y:S02]  /*7710*/  IMAD.MOV.U32 R21, RZ, RZ, R67.reuse ;  /* 0x000000ffff157224 */ /* 0x100fe400078e0043 */
[----:B------:R-:W-:Y:S02]  /*7720*/  @!P1 IMAD.MOV R21, RZ, RZ, -R68 ;  /* 0x000000ffff159224 */ /* 0x000fe400078e0a44 */
[----:B------:R-:W-:Y:S01]  /*7730*/  @!P1 IMAD.MOV.U32 R25, RZ, RZ, R46 ;  /* 0x000000ffff199224 */ /* 0x000fe200078e002e */
[----:B------:R-:W0:Y:S01]  /*7740*/  BREV R28, R28 ;  /* 0x0000001c001c7301 */ /* 0x000e220000000000 */
[----:B------:R-:W-:-:S02]  /*7750*/  @!P1 IMAD.MOV.U32 R68, RZ, RZ, R67 ;  /* 0x000000ffff449224 */ /* 0x000fc400078e0043 */
[C---:B------:R-:W-:Y:S02]  /*7760*/  IMAD R46, R27.reuse, R25, R18 ;  /* 0x000000191b2e7224 */ /* 0x040fe400078e0212 */
[----:B------:R-:W-:-:S03]  /*7770*/  IMAD R67, R27, R68, R21 ;  /* 0x000000441b437224 */ /* 0x000fc600078e0215 */
        /* <DEDUP_REMOVED lines=8> */
.L_x_50:
[----:B------:R-:W-:Y:S05]  /*7800*/  BSYNC B2 ;  /* 0x0000000000027941 */ /* 0x000fea0003800000 */
.L_x_49:
[----:B------:R-:W-:Y:S01]  /*7810*/  IABS R75, R25 ;  /* 0x00000019004b7213 */ /* 0x000fe20000000000 */
[----:B------:R-:W-:Y:S01]  /*7820*/  BSSY B2, `(.L_x_52) ;  /* 0x0000020000027945 */ /* 0x000fe20003800000 */
[----:B------:R-:W-:-:S03]  /*7830*/  ISETP.GT.AND P2, PT, R25, -0x1, PT ;  /* 0xffffffff1900780c */ /* 0x000fc60003f44270 */
[----:B------:R-:W-:-:S04]  /*7840*/  IMAD.WIDE.U32 R34, R75, -0x3d1, RZ ;  /* 0xfffffc2f4b227825 */ /* 0x000fc800078e00ff */
[----:B------:R-:W-:-:S04]  /*7850*/  IMAD.WIDE.U32 R20, R75, -0x2, RZ ;  /* 0xfffffffe4b147825 */ /* 0x000fc800078e00ff */
[----:B------:R-:W-:Y:S01]  /*7860*/  IMAD.WIDE.U32 R18, R75, -0x1, RZ ;  /* 0xffffffff4b127825 */ /* 0x000fe200078e00ff */
[----:B------:R-:W-:-:S04]  /*7870*/  IADD3 R33, P1, R35, R20, RZ ;  /* 0x0000001423217210 */ /* 0x000fc80007f3e0ff */
        /* <DEDUP_REMOVED lines=26> */
.L_x_53:
[----:B------:R-:W-:Y:S05]  /*7a20*/  BSYNC B2 ;  /* 0x0000000000027941 */ /* 0x000fea0003800000 */
.L_x_52:
[----:B------:R-:W-:Y:S01]  /*7a30*/  IABS R44, R68 ;  /* 0x00000044002c7213 */ /* 0x000fe20000000000 */
[----:B------:R-:W-:Y:S01]  /*7a40*/  BSSY B2, `(.L_x_54) ;  /* 0x000002d000027945 */ /* 0x000fe20003800000 */
[----:B------:R-:W-:Y:S02]  /*7a50*/  SEL R76, R23, R76, P0 ;  /* 0x0000004c174c7207 */ /* 0x000fe40000000000 */
[----:B------:R-:W-:Y:S01]  /*7a60*/  SEL R65, R22, R65, P0 ;  /* 0x0000004116417207 */ /* 0x000fe20000000000 */
[-C--:B------:R-:W-:Y:S01]  /*7a70*/  IMAD.WIDE.U32 R18, R41, R44.reuse, RZ ;  /* 0x0000002c29127225 */ /* 0x080fe200078e00ff */
[----:B------:R-:W-:Y:S02]  /*7a80*/  SEL R45, R24, R45, P0 ;  /* 0x0000002d182d7207 */ /* 0x000fe40000000000 */
[----:B------:R-:W-:Y:S01]  /*7a90*/  SEL R43, R38, R43, P0 ;  /* 0x0000002b262b7207 */ /* 0x000fe20000000000 */
[----:B------:R-:W-:Y:S01]  /*7aa0*/  IMAD.WIDE.U32 R22, R76, R44, RZ ;  /* 0x0000002c4c167225 */ /* 0x000fe200078e00ff */
[----:B------:R-:W-:-:S02]  /*7ab0*/  SEL R64, R39, R64, P0 ;  /* 0x0000004027407207 */ /* 0x000fc40000000000 */
[----:B------:R-:W-:Y:S01]  /*7ac0*/  SEL R74, R37, R74, P0 ;  /* 0x0000004a254a7207 */ /* 0x000fe20000000000 */
[----:B------:R-:W-:Y:S01]  /*7ad0*/  IMAD.WIDE.U32 R24, R65, R44, RZ ;  /* 0x0000002c41187225 */ /* 0x000fe200078e00ff */
[----:B------:R-:W-:Y:S02]  /*7ae0*/  IADD3 R36, P1, R19, R22, RZ ;  /* 0x0000001613247210 */ /* 0x000fe40007f3e0ff */
[----:B------:R-:W-:Y:S01]  /*7af0*/  SEL R77, R42, R77, P0 ;  /* 0x0000004d2a4d7207 */ /* 0x000fe20000000000 */
[-C--:B------:R-:W-:Y:S01]  /*7b00*/  IMAD.WIDE.U32 R20, R45, R44.reuse, RZ ;  /* 0x0000002c2d147225 */ /* 0x080fe200078e00ff */
[----:B------:R-:W-:Y:S02]  /*7b10*/  IADD3.X R35, P1, R24, R23, RZ, P1, !PT ;  /* 0x0000001718237210 */ /* 0x000fe40000f3e4ff */
[----:B------:R-:W-:Y:S01]  /*7b20*/  ISETP.GT.AND P0, PT, R68, -0x1, PT ;  /* 0xffffffff4400780c */ /* 0x000fe20003f04270 */
        /* <DEDUP_REMOVED lines=30> */
.L_x_55:
[----:B------:R-:W-:Y:S05]  /*7d10*/  BSYNC B2 ;  /* 0x0000000000027941 */ /* 0x000fea0003800000 */
.L_x_54:
        /* <DEDUP_REMOVED lines=34> */
.L_x_57:
[----:B------:R-:W-:Y:S05]  /*7f40*/  BSYNC B2 ;  /* 0x0000000000027941 */ /* 0x000fea0003800000 */
.L_x_56:
        /* <DEDUP_REMOVED lines=38> */
.L_x_59:
[----:B------:R-:W-:Y:S05]  /*81b0*/  BSYNC B2 ;  /* 0x0000000000027941 */ /* 0x000fea0003800000 */
.L_x_58:
[----:B------:R-:W-:Y:S01]  /*81c0*/  IADD3 R34, P0, R97, R34, RZ ;  /* 0x0000002261227210 */ /* 0x000fe20007f1e0ff */
[----:B------:R-:W-:Y:S01]  /*81d0*/  IMAD R45, R67, -0x2ddacacf, RZ ;  /* 0xd2253531432d7824 */ /* 0x000fe200078e02ff */
[----:B------:R-:W-:Y:S01]  /*81e0*/  IADD3 R107, P1, R18, R107, RZ ;  /* 0x0000006b126b7210 */ /* 0x000fe20007f3e0ff */
[----:B------:R-:W-:Y:S01]  /*81f0*/  IMAD R18, R68, -0x2ddacacf, RZ ;  /* 0xd225353144127824 */ /* 0x000fe200078e02ff */
[----:B------:R-:W-:Y:S01]  /*8200*/  IADD3.X R33, P0, R36, R33, RZ, P0, !PT ;  /* 0x0000002124217210 */ /* 0x000fe2000071e4ff */
[----:B------:R-:W-:Y:S01]  /*8210*/  BSSY B2, `(.L_x_60) ;  /* 0x0000250000027945 */ /* 0x000fe20003800000 */
[----:B------:R-:W-:Y:S02]  /*8220*/  IADD3.X R108, P1, R19, R108, RZ, P1, !PT ;  /* 0x0000006c136c7210 */ /* 0x000fe40000f3e4ff */
[----:B------:R-:W-:Y:S02]  /*8230*/  IADD3.X R32, P0, R35, R32, RZ, P0, !PT ;  /* 0x0000002023207210 */ /* 0x000fe4000071e4ff */
[----:B------:R-:W-:-:S02]  /*8240*/  LOP3.LUT R35, R18, 0x3fffffff, RZ, 0xc0, !PT ;  /* 0x3fffffff12237812 */ /* 0x000fc400078ec0ff */
[----:B------:R-:W-:Y:S02]  /*8250*/  LOP3.LUT R45, R45, 0x3fffffff, RZ, 0xc0, !PT ;  /* 0x3fffffff2d2d7812 */ /* 0x000fe400078ec0ff */
[----:B------:R-:W-:Y:S01]  /*8260*/  IADD3.X R109, P1, R96, R109, RZ, P1, !PT ;  /* 0x0000006d606d7210 */ /* 0x000fe20000f3e4ff */
[----:B------:R-:W-:Y:S01]  /*8270*/  IMAD.WIDE.U32 R18, R35, 0x3d1, RZ ;  /* 0x000003d123127825 */ /* 0x000fe200078e00ff */
[----:B------:R-:W-:Y:S02]  /*8280*/  IADD3.X R31, P0, R40, R31, RZ, P0, !PT ;  /* 0x0000001f281f7210 */ /* 0x000fe4000071e4ff */
[----:B------:R-:W-:Y:S01]  /*8290*/  IADD3.X R76, P2, R76, R73, RZ, P1, !PT ;  /* 0x000000494c4c7210 */ /* 0x000fe20000f5e4ff */
[----:B------:R-:W-:Y:S01]  /*82a0*/  IMAD.WIDE.U32 R20, R45, 0x3d1, RZ ;  /* 0x000003d12d147825 */ /* 0x000fe200078e00ff */
[----:B------:R-:W-:Y:S02]  /*82b0*/  IADD3.X R38, P0, R38, R29, RZ, P0, !PT ;  /* 0x0000001d26267210 */ /* 0x000fe4000071e4ff */
[----:B------:R-:W-:Y:S01]  /*82c0*/  IADD3 R19, P3, R35, R19, RZ ;  /* 0x0000001323137210 */ /* 0x000fe20007f7e0ff */
[--C-:B------:R-:W-:Y:S01]  /*82d0*/  IMAD.MOV R29, RZ, RZ, -R18.reuse ;  /* 0x000000ffff1d7224 */ /* 0x100fe200078e0a12 */
[----:B------:R-:W-:Y:S01]  /*82e0*/  IADD3.X R41, P2, R41, R72, RZ, P2, !PT ;  /* 0x0000004829297210 */ /* 0x000fe2000175e4ff */
[----:B------:R-:W-:Y:S01]  /*82f0*/  IMAD.IADD R23, R68, 0x1, -R18 ;  /* 0x0000000144177824 */ /* 0x000fe200078e0a12 */
[----:B------:R-:W-:Y:S01]  /*8300*/  IADD3 R21, P6, R45, R21, RZ ;  /* 0x000000152d157210 */ /* 0x000fe20007fde0ff */
[--C-:B------:R-:W-:Y:S01]  /*8310*/  IMAD.IADD R65, R67, 0x1, -R20.reuse ;  /* 0x0000000143417824 */ /* 0x100fe200078e0a14 */
[----:B------:R-:W-:Y:S01]  /*8320*/  IADD3.X R37, P0, R37, R28, RZ, P0, !PT ;  /* 0x0000001c25257210 */ /* 0x000fe2000071e4ff */
[----:B------:R-:W-:Y:S01]  /*8330*/  IMAD.MOV R28, RZ, RZ, -R20 ;  /* 0x000000ffff1c7224 */ /* 0x000fe200078e0a14 */
[----:B------:R-:W-:-:S02]  /*8340*/  IADD3 RZ, P1, RZ, -R18, RZ ;  /* 0x80000012ffff7210 */ /* 0x000fc40007f3e0ff */
[----:B------:R-:W-:Y:S02]  /*8350*/  IADD3 RZ, P4, RZ, -R20, RZ ;  /* 0x80000014ffff7210 */ /* 0x000fe40007f9e0ff */
[----:B------:R-:W-:Y:S02]  /*8360*/  IADD3.X R24, P2, R24, R71, RZ, P2, !PT ;  /* 0x0000004718187210 */ /* 0x000fe4000175e4ff */
[----:B------:R-:W-:Y:S02]  /*8370*/  SEL R18, RZ, 0x1, !P3 ;  /* 0x00000001ff127807 */ /* 0x000fe40005800000 */
[----:B------:R-:W-:Y:S02]  /*8380*/  LOP3.LUT R19, RZ, R19, RZ, 0x33, !PT ;  /* 0x00000013ff137212 */ /* 0x000fe400078e33ff */
[----:B------:R-:W-:Y:S02]  /*8390*/  SEL R20, RZ, 0x1, !P6 ;  /* 0x00000001ff147807 */ /* 0x000fe40007000000 */
[----:B------:R-:W-:-:S02]  /*83a0*/  LOP3.LUT R21, RZ, R21, RZ, 0x33, !PT ;  /* 0x00000015ff157212 */ /* 0x000fc400078e33ff */
[----:B------:R-:W-:Y:S02]  /*83b0*/  IADD3 RZ, P3, R28, R67, RZ ;  /* 0x000000431cff7210 */ /* 0x000fe40007f7e0ff */
[----:B------:R-:W-:Y:S02]  /*83c0*/  IADD3 RZ, P5, R29, R68, RZ ;  /* 0x000000441dff7210 */ /* 0x000fe40007fbe0ff */
[----:B------:R-:W-:Y:S02]  /*83d0*/  IADD3.X R25, P2, R25, R66, RZ, P2, !PT ;  /* 0x0000004219197210 */ /* 0x000fe4000175e4ff */
[----:B------:R-:W-:Y:S02]  /*83e0*/  LOP3.LUT R18, RZ, R18, RZ, 0x33, !PT ;  /* 0x00000012ff127212 */ /* 0x000fe400078e33ff */
[----:B------:R-:W-:Y:S02]  /*83f0*/  IADD3.X R19, P1, RZ, R19, RZ, P1, !PT ;  /* 0x00000013ff137210 */ /* 0x000fe40000f3e4ff */
[----:B------:R-:W-:-:S02]  /*8400*/  LOP3.LUT R28, RZ, R20, RZ, 0x33, !PT ;  /* 0x00000014ff1c7212 */ /* 0x000fc400078e33ff */
[----:B------:R-:W-:Y:S02]  /*8410*/  IADD3.X R20, P4, RZ, R21, RZ, P4, !PT ;  /* 0x00000015ff147210 */ /* 0x000fe4000279e4ff */
[----:B------:R-:W-:Y:S02]  /*8420*/  IADD3.X R42, P0, R42, R27, RZ, P0, !PT ;  /* 0x0000001b2a2a7210 */ /* 0x000fe4000071e4ff */
[----:B------:R-:W-:Y:S02]  /*8430*/  IADD3.X R114, P2, R43, R46, RZ, P2, !PT ;  /* 0x0000002e2b727210 */ /* 0x000fe4000175e4ff */
[----:B------:R-:W-:Y:S02]  /*8440*/  IADD3.X R27, P1, RZ, R18, RZ, P1, !PT ;  /* 0x00000012ff1b7210 */ /* 0x000fe40000f3e4ff */
[----:B------:R-:W-:Y:S01]  /*8450*/  LEA.HI.X.SX32 R64, P5, R68, R19, 0x1, P5 ;  /* 0x0000001344407211 */ /* 0x000fe200028b0eff */
[----:B------:R-:W-:Y:S01]  /*8460*/  IMAD.X R69, R22, 0x1, R69, P2 ;  /* 0x0000000116457824 */ /* 0x000fe200010e0645 */
[----:B------:R-:W-:-:S02]  /*8470*/  IADD3.X R28, P4, RZ, R28, RZ, P4, !PT ;  /* 0x0000001cff1c7210 */ /* 0x000fc4000279e4ff */
[C---:B------:R-:W-:Y:S02]  /*8480*/  LEA.HI.X.SX32 R46, P3, R67.reuse, R20, 0x1, P3 ;  /* 0x00000014432e7211 */ /* 0x040fe40001870eff */
[----:B------:R-:W-:Y:S02]  /*8490*/  IADD3.X R73, P1, RZ, -0x1, RZ, P1, !PT ;  /* 0xffffffffff497810 */ /* 0x000fe40000f3e4ff */
[----:B------:R-:W-:Y:S02]  /*84a0*/  LEA.HI.X.SX32 R27, P5, R68, R27, 0x1, P5 ;  /* 0x0000001b441b7211 */ /* 0x000fe400028b0eff */
[----:B------:R-:W-:Y:S02]  /*84b0*/  IADD3.X R72, P4, RZ, -0x1, RZ, P4, !PT ;  /* 0xffffffffff487810 */ /* 0x000fe4000279e4ff */
[----:B------:R-:W-:Y:S02]  /*84c0*/  LEA.HI.X.SX32 R71, P3, R67, R28, 0x1, P3 ;  /* 0x0000001c43477211 */ /* 0x000fe40001870eff */
[----:B------:R-:W-:-:S02]  /*84d0*/  IADD3.X R19, P1, RZ, -0x1, RZ, P1, !PT ;  /* 0xffffffffff137810 */ /* 0x000fc40000f3e4ff */
[C---:B------:R-:W-:Y:S02]  /*84e0*/  LEA.HI.X.SX32 R73, P5, R68.reuse, R73, 0x1, P5 ;  /* 0x0000004944497211 */ /* 0x040fe400028b0eff */
[----:B------:R-:W-:Y:S02]  /*84f0*/  IADD3.X R18, P4, RZ, -0x1, RZ, P4, !PT ;  /* 0xffffffffff127810 */ /* 0x000fe4000279e4ff */
[----:B------:R-:W-:Y:S02]  /*8500*/  LEA.HI.X.SX32 R72, P3, R67, R72, 0x1, P3 ;  /* 0x0000004843487211 */ /* 0x000fe40001870eff */
[----:B------:R-:W-:Y:S02]  /*8510*/  IADD3.X R26, P0, R39, R26, RZ, P0, !PT ;  /* 0x0000001a271a7210 */ /* 0x000fe4000071e4ff */
[----:B------:R-:W-:Y:S02]  /*8520*/  IADD3.X R43, P1, RZ, -0x1, RZ, P1, !PT ;  /* 0xffffffffff2b7810 */ /* 0x000fe40000f3e4ff */
[----:B------:R-:W-:Y:S01]  /*8530*/  LEA.HI.X.SX32 R74, P5, R68, R19, 0x1, P5 ;  /* 0x00000013444a7211 */ /* 0x000fe200028b0eff */
[----:B------:R-:W-:Y:S01]  /*8540*/  IMAD.X R75, R44, 0x1, R75, P0 ;  /* 0x000000012c4b7824 */ /* 0x000fe200000e064b */
[----:B------:R-:W-:-:S02]  /*8550*/  IADD3.X R28, P4, RZ, -0x1, RZ, P4, !PT ;  /* 0xffffffffff1c7810 */ /* 0x000fc4000279e4ff */
        /* <DEDUP_REMOVED lines=9> */
[----:B------:R-:W-:Y:S02]  /*85f0*/  IADD3.X R35, R35, -0x1, RZ, P1, !PT ;  /* 0xffffffff23237810 */ /* 0x000fe40000ffe4ff */
[----:B------:R-:W-:Y:S02]  /*8600*/  LEA.HI.X.SX32 R19, P5, R68, R29, 0x1, P5 ;  /* 0x0000001d44137211 */ /* 0x000fe400028b0eff */
[----:B------:R-:W-:-:S02]  /*8610*/  IADD3.X R40, R45, -0x1, RZ, P4, !PT ;  /* 0xffffffff2d287810 */ /* 0x000fc400027fe4ff */
[C---:B------:R-:W-:Y:S02]  /*8620*/  LEA.HI.X.SX32 R18, P3, R67.reuse, R36, 0x1, P3 ;  /* 0x0000002443127211 */ /* 0x040fe40001870eff */
[----:B------:R-:W-:Y:S02]  /*8630*/  LEA.HI.X.SX32 R68, R68, R35, 0x1, P5 ;  /* 0x0000002344447211 */ /* 0x000fe400028f0eff */
[----:B------:R-:W-:Y:S02]  /*8640*/  LEA.HI.X.SX32 R67, R67, R40, 0x1, P3 ;  /* 0x0000002843437211 */ /* 0x000fe400018f0eff */
        /* <DEDUP_REMOVED lines=32> */
.L_x_81:
[----:B------:R-:W-:Y:S01]  /*8850*/  LOP3.LUT R18, R107, 0x40000000, RZ, 0xfc, !PT ;  /* 0x400000006b127812 */ /* 0x000fe200078efcff */
[----:B------:R-:W-:Y:S01]  /*8860*/  IMAD.MOV.U32 R38, RZ, RZ, 0x1 ;  /* 0x00000001ff267424 */ /* 0x000fe200078e00ff */
[----:B------:R-:W-:Y:S01]  /*8870*/  BSSY B3, `(.L_x_61) ;  /* 0x0000033000037945 */ /* 0x000fe20003800000 */
[----:B------:R-:W-:-:S02]  /*8880*/  IMAD.MOV.U32 R39, RZ, RZ, RZ ;  /* 0x000000ffff277224 */ /* 0x000fc400078e00ff */
[----:B------:R-:W-:Y:S01]  /*8890*/  IMAD.MOV.U32 R37, RZ, RZ, 0x1 ;  /* 0x00000001ff257424 */ /* 0x000fe200078e00ff */
        /* <DEDUP_REMOVED lines=13> */
.L_x_63:
[----:B------:R-:W-:Y:S01]  /*8970*/  ISETP.GT.AND P1, PT, R70, -0x1, PT ;  /* 0xffffffff4600780c */ /* 0x000fe20003f24270 */
[----:B------:R-:W-:Y:S01]  /*8980*/  IMAD.MOV.U32 R38, RZ, RZ, R18 ;  /* 0x000000ffff267224 */ /* 0x000fe200078e0012 */
[----:B------:R-:W-:-:S11]  /*8990*/  IADD3 R42, -R34, 0x20, RZ ;  /* 0x00000020222a7810 */ /* 0x000fd60007ffe1ff */
[----:B------:R-:W-:Y:S02]  /*89a0*/  @!P1 IMAD.MOV R70, RZ, RZ, -R70 ;  /* 0x000000ffff469224 */ /* 0x000fe400078e0a46 */
[----:B------:R-:W-:Y:S02]  /*89b0*/  @!P1 IMAD.MOV R38, RZ, RZ, -R35 ;  /* 0x000000ffff269224 */ /* 0x000fe400078e0a23 */
[----:B------:R-:W-:Y:S01]  /*89c0*/  @!P1 IMAD.MOV.U32 R35, RZ, RZ, R18 ;  /* 0x000000ffff239224 */ /* 0x000fe200078e0012 */
[----:B------:R-:W-:Y:S01]  /*89d0*/  IADD3 R43, R70, 0x1, RZ ;  /* 0x00000001462b7810 */ /* 0x000fe20007ffe0ff */
[----:B------:R-:W-:-:S03]  /*89e0*/  IMAD.MOV R18, RZ, RZ, -R38 ;  /* 0x000000ffff127224 */ /* 0x000fc600078e0a26 */
[----:B------:R-:W-:Y:S01]  /*89f0*/  ISETP.GE.AND P0, PT, R43, R34, PT ;  /* 0x000000222b00720c */ /* 0x000fe20003f06270 */
[----:B------:R-:W-:Y:S02]  /*8a00*/  IMAD.MOV.U32 R43, RZ, RZ, -0x1 ;  /* 0xffffffffff2b7424 */ /* 0x000fe400078e00ff */
[----:B------:R-:W-:-:S10]  /*8a10*/  IMAD R18, R35, R18, RZ ;  /* 0x0000001223127224 */ /* 0x000fd400078e02ff */
[----:B------:R-:W-:-:S04]  /*8a20*/  @!P0 IADD3 R42, -R70, 0x1f, RZ ;  /* 0x0000001f462a8810 */ /* 0x000fc80007ffe1ff */
[----:B------:R-:W-:-:S04]  /*8a30*/  SHF.R.U32.HI R43, RZ, R42, R43 ;  /* 0x0000002aff2b7219 */ /* 0x000fc8000001162b */
[----:B------:R-:W-:Y:S01]  /*8a40*/  LOP3.LUT R42, R18, 0x7, R43, 0x80, !PT ;  /* 0x00000007122a7812 */ /* 0x000fe200078e802b */
[----:B------:R-:W-:Y:S02]  /*8a50*/  IMAD.MOV.U32 R43, RZ, RZ, 0x1 ;  /* 0x00000001ff2b7424 */ /* 0x000fe400078e00ff */
[----:B------:R-:W-:Y:S02]  /*8a60*/  IMAD.MOV.U32 R18, RZ, RZ, R39 ;  /* 0x000000ffff127224 */ /* 0x000fe400078e0027 */
[----:B------:R-:W-:Y:S01]  /*8a70*/  IMAD R38, R35, R42, R38 ;  /* 0x0000002a23267224 */ /* 0x000fe200078e0226 */
[----:B------:R-:W-:Y:S01]  /*8a80*/  SHF.L.U32 R43, R43, R34, RZ ;  /* 0x000000222b2b7219 */ /* 0x000fe200000006ff */
[----:B------:R-:W-:Y:S02]  /*8a90*/  @!P1 IMAD.MOV R18, RZ, RZ, -R33 ;  /* 0x000000ffff129224 */ /* 0x000fe400078e0a21 */
[----:B------:R-:W-:Y:S01]  /*8aa0*/  @!P1 IMAD.MOV.U32 R33, RZ, RZ, R39 ;  /* 0x000000ffff219224 */ /* 0x000fe200078e0027 */
[----:B------:R-:W-:Y:S01]  /*8ab0*/  LOP3.LUT R71, R38, R43, RZ, 0xfc, !PT ;  /* 0x0000002b26477212 */ /* 0x000fe200078efcff */
[----:B------:R-:W-:-:S02]  /*8ac0*/  IMAD.MOV.U32 R43, RZ, RZ, R37 ;  /* 0x000000ffff2b7224 */ /* 0x000fc400078e0025 */
        /* <DEDUP_REMOVED lines=13> */
.L_x_62:
[----:B------:R-:W-:Y:S05]  /*8ba0*/  BSYNC B3 ;  /* 0x0000000000037941 */ /* 0x000fea0003800000 */
.L_x_61:
[----:B------:R-:W-:Y:S01]  /*8bb0*/  IABS R18, R33 ;  /* 0x0000002100127213 */ /* 0x000fe20000000000 */
[----:B------:R-:W-:Y:S01]  /*8bc0*/  BSSY B3, `(.L_x_64) ;  /* 0x0000027000037945 */ /* 0x000fe20003800000 */
[----:B------:R-:W-:Y:S02]  /*8bd0*/  ISETP.GT.AND P6, PT, R33, -0x1, PT ;  /* 0xffffffff2100780c */ /* 0x000fe40003fc4270 */
[----:B------:R-:W-:Y:S01]  /*8be0*/  SHF.R.S32.HI R33, RZ, 0x1e, R75 ;  /* 0x0000001eff217819 */ /* 0x000fe2000001144b */
        /* <DEDUP_REMOVED lines=15> */
[----:B------:R-:W-:-:S04]  /*8ce0*/  IMAD.MOV.U32 R34, RZ, RZ, R76 ;  /* 0x000000ffff227224 */ /* 0x000fc800078e004c */
        /* <DEDUP_REMOVED lines=20> */
.L_x_65:
[----:B------:R-:W-:Y:S05]  /*8e30*/  BSYNC B3 ;  /* 0x0000000000037941 */ /* 0x000fea0003800000 */
.L_x_64:
        /* <DEDUP_REMOVED lines=40> */
.L_x_67:
[----:B------:R-:W-:Y:S05]  /*90c0*/  BSYNC B3 ;  /* 0x0000000000037941 */ /* 0x000fea0003800000 */
.L_x_66:
        /* <DEDUP_REMOVED lines=38> */
.L_x_69:
[----:B------:R-:W-:Y:S05]  /*9330*/  BSYNC B3 ;  /* 0x0000000000037941 */ /* 0x000fea0003800000 */
.L_x_68:
        /* <DEDUP_REMOVED lines=38> */
.L_x_71:
[----:B------:R-:W-:Y:S05]  /*95a0*/  BSYNC B3 ;  /* 0x0000000000037941 */ /* 0x000fea0003800000 */
.L_x_70:
[----:B------:R-:W-:Y:S01]  /*95b0*/  IADD3 R107, P0, R28, R102, RZ ;  /* 0x000000661c6b7210 */ /* 0x000fe20007f1e0ff */
[-C--:B------:R-:W-:Y:S01]  /*95c0*/  IMAD.WIDE.U32 R28, R66, R18.reuse, RZ ;  /* 0x00000012421c7225 */ /* 0x080fe200078e00ff */
        /* <DEDUP_REMOVED lines=9> */
[-C--:B------:R-:W-:Y:S01]  /*9660*/  IMAD.WIDE.U32 R102, R64, R18.reuse, RZ ;  /* 0x0000001240667225 */ /* 0x080fe200078e00ff */
[----:B------:R-:W-:Y:S02]  /*9670*/  SHF.R.W.U32 R108, R108, 0x1e, R109 ;  /* 0x0000001e6c6c7819 */ /* 0x000fe40000001e6d */
[----:B------:R-:W-:Y:S01]  /*9680*/  IADD3.X R111, P0, R111, R41, RZ, P0, !PT ;  /* 0x000000296f6f7210 */ /* 0x000fe2000071e4ff */
[----:B------:R-:W-:Y:S01]  /*9690*/  IMAD.WIDE.U32 R122, R26, R18, RZ ;  /* 0x000000121a7a7225 */ /* 0x000fe200078e00ff */
[----:B------:R-:W-:Y:S02]  /*96a0*/  IADD3 R102, P1, R29, R102, RZ ;  /* 0x000000661d667210 */ /* 0x000fe40007f3e0ff */
        /* <DEDUP_REMOVED lines=9> */
[----:B------:R-:W-:Y:S01]  /*9740*/  IADD3.X R105, P0, R122, R37, RZ, P0, !PT ;  /* 0x000000257a697210 */ /* 0x000fe2000071e4ff */
[----:B------:R-:W-:Y:S01]  /*9750*/  IMAD.X R69, R117, 0x1, R69, P2 ;  /* 0x0000000175457824 */ /* 0x000fe200010e0645 */
[----:B------:R-:W-:Y:S01]  /*9760*/  IADD3 R33, P2, R33, R120, RZ ;  /* 0x0000007821217210 */ /* 0x000fe20007f5e0ff */
[----:B------:R-:W-:Y:S01]  /*9770*/  IMAD.WIDE.U32 R36, R27, R76, RZ ;  /* 0x0000004c1b247225 */ /* 0x000fe200078e00ff */
[----:B------:R-:W-:-:S02]  /*9780*/  IADD3.X R116, P1, R38, R116, RZ, P1, !PT ;  /* 0x0000007426747210 */ /* 0x000fc40000f3e4ff */
[----:B------:R-:W-:Y:S01]  /*9790*/  IADD3.X R106, P2, R40, R121, RZ, P2, !PT ;  /* 0x00000079286a7210 */ /* 0x000fe2000175e4ff */
[----:B------:R-:W-:Y:S01]  /*97a0*/  IMAD.WIDE.U32 R34, R24, R18, RZ ;  /* 0x0000001218227225 */ /* 0x000fe200078e00ff */
[----:B------:R-:W-:Y:S02]  /*97b0*/  SHF.R.W.U32 R109, R109, 0x1e, R110 ;  /* 0x0000001e6d6d7819 */ /* 0x000fe40000001e6e */
        /* <DEDUP_REMOVED lines=10> */
[----:B------:R-:W-:Y:S01]  /*9860*/  IMAD.MOV.U32 R38, RZ, RZ, R28 ;  /* 0x000000ffff267224 */ /* 0x000fe200078e001c */
[----:B------:R-:W-:Y:S01]  /*9870*/  IADD3.X R96, P1, R96, R72, RZ, P1, !PT ;  /* 0x0000004860607210 */ /* 0x000fe20000f3e4ff */
[----:B------:R-:W-:Y:S01]  /*9880*/  IMAD.WIDE.U32 R28, R21, R76, RZ ;  /* 0x0000004c151c7225 */ /* 0x000fe200078e00ff */
[----:B------:R-:W-:Y:S02]  /*9890*/  SHF.R.W.U32 R110, R110, 0x1e, R111 ;  /* 0x0000001e6e6e7819 */ /* 0x000fe40000001e6f */
[----:B------:R-:W-:-:S02]  /*98a0*/  LOP3.LUT R40, R109, R108, R107, 0xfe, !PT ;  /* 0x0000006c6d287212 */ /* 0x000fc400078efe6b */
[----:B------:R-:W-:Y:S02]  /*98b0*/  SHF.R.W.U32 R111, R111, 0x1e, R112 ;  /* 0x0000001e6f6f7819 */ /* 0x000fe40000001e70 */
[----:B------:R-:W-:Y:S01]  /*98c0*/  IADD3.X R97, P1, R97, R73, RZ, P1, !PT ;  /* 0x0000004961617210 */ /* 0x000fe20000f3e4ff */
[----:B------:R-:W-:Y:S01]  /*98d0*/  IMAD.WIDE.U32 R72, R20, R18, RZ ;  /* 0x0000001214487225 */ /* 0x000fe200078e00ff */
[----:B------:R-:W-:Y:S02]  /*98e0*/  IADD3.X R39, P2, R39, R42, RZ, P2, !PT ;  /* 0x0000002a27277210 */ /* 0x000fe4000175e4ff */
[----:B------:R-:W-:Y:S02]  /*98f0*/  SHF.R.W.U32 R112, R112, 0x1e, R113 ;  /* 0x0000001e70707819 */ /* 0x000fe40000001e71 */
[----:B------:R-:W-:Y:S02]  /*9900*/  LOP3.LUT R40, R111, R40, R110, 0xfe, !PT ;  /* 0x000000286f287212 */ /* 0x000fe400078efe6e */
[----:B------:R-:W-:-:S02]  /*9910*/  SHF.R.W.U32 R113, R113, 0x1e, R114 ;  /* 0x0000001e71717819 */ /* 0x000fc40000001e72 */
[----:B------:R-:W-:Y:S01]  /*9920*/  IADD3.X R74, P1, R98, R74, RZ, P1, !PT ;  /* 0x0000004a624a7210 */ /* 0x000fe20000f3e4ff */
[----:B------:R-:W-:Y:S01]  /*9930*/  IMAD.MOV.U32 R98, RZ, RZ, R32 ;  /* 0x000000ffff627224 */ /* 0x000fe200078e0020 */
[----:B------:R-:W-:Y:S01]  /*9940*/  IADD3.X R28, P2, R28, R43, RZ, P2, !PT ;  /* 0x0000002b1c1c7210 */ /* 0x000fe2000175e4ff */
[----:B------:R-:W-:Y:S01]  /*9950*/  IMAD.WIDE.U32 R42, R19, R76, RZ ;  /* 0x0000004c132a7225 */ /* 0x000fe200078e00ff */
[----:B------:R-:W-:Y:S02]  /*9960*/  SHF.R.W.U32 R114, R114, 0x1e, R69 ;  /* 0x0000001e72727819 */ /* 0x000fe40000001e45 */
[----:B------:R-:W-:Y:S01]  /*9970*/  LOP3.LUT R77, R113, R40, R112, 0xfe, !PT ;  /* 0x00000028714d7212 */ /* 0x000fe200078efe70 */
[----:B------:R-:W-:Y:S01]  /*9980*/  IMAD.X R75, R99, 0x1, R75, P1 ;  /* 0x00000001634b7824 */ /* 0x000fe200008e064b */
[----:B------:R-:W-:Y:S02]  /*9990*/  IADD3.X R42, P2, R29, R42, RZ, P2, !PT ;  /* 0x0000002a1d2a7210 */ /* 0x000fe4000175e4ff */
[----:B------:R-:W-:-:S02]  /*99a0*/  LOP3.LUT P1, RZ, R77, R114, RZ, 0xfc, !PT ;  /* 0x000000724dff7212 */ /* 0x000fc4000782fcff */
[----:B------:R-:W-:Y:S01]  /*99b0*/  IADD3.X R77, P0, R41, R72, RZ, P0, !PT ;  /* 0x00000048294d7210 */ /* 0x000fe2000071e4ff */
[----:B------:R-:W-:Y:S01]  /*99c0*/  IMAD.X R43, R67, R76, R43, P2 ;  /* 0x0000004c432b7224 */ /* 0x000fe200010e062b */
[----:B------:R-:W-:Y:S02]  /*99d0*/  SHF.R.W.U32 R115, R115, 0x1e, R116 ;  /* 0x0000001e73737819 */ /* 0x000fe40000001e74 */
[----:B------:R-:W-:Y:S01]  /*99e0*/  SHF.R.W.U32 R29, R116, 0x1e, R36 ;  /* 0x0000001e741d7819 */ /* 0x000fe20000001e24 */
[----:B------:R-:W-:Y:S01]  /*99f0*/  IMAD.X R18, R68, R18, R73, P0 ;  /* 0x0000001244127224 */ /* 0x000fe200000e0649 */
        /* <DEDUP_REMOVED lines=19> */
.L_x_73:
[----:B------:R-:W-:Y:S05]  /*9b30*/  BSYNC B3 ;  /* 0x0000000000037941 */ /* 0x000fea0003800000 */
.L_x_72:
        /* <DEDUP_REMOVED lines=20> */
.L_x_75:
[----:B------:R-:W-:Y:S05]  /*9c80*/  BSYNC B3 ;  /* 0x0000000000037941 */ /* 0x000fea0003800000 */
.L_x_74:
        /* <DEDUP_REMOVED lines=17> */
[----:B------:R-:W-:-:S04]  /*9da0*/  IMAD.WIDE.U32 R124, R27, R101, RZ ;  /* 0x000000651b7c7225 */ /* 0x000fc800078e00ff */
        /* <DEDUP_REMOVED lines=40> */
.L_x_78:
[----:B------:R-:W-:Y:S05]  /*a030*/  BSYNC B3 ;  /* 0x0000000000037941 */ /* 0x000fea0003800000 */
.L_x_77:
[----:B------:R-:W-:Y:S01]  /*a040*/  BSSY B3, `(.L_x_79) ;  /* 0x0000015000037945 */ /* 0x000fe20003800000 */
[----:B------:R-:W-:Y:S01]  /*a050*/  IMAD.X R67, R67, R101, R27, P0 ;  /* 0x0000006543437224 */ /* 0x000fe200000e061b */
        /* <DEDUP_REMOVED lines=19> */
.L_x_80:
[----:B------:R-:W-:Y:S05]  /*a190*/  BSYNC B3 ;  /* 0x0000000000037941 */ /* 0x000fea0003800000 */
.L_x_79:
        /* <DEDUP_REMOVED lines=15> */
[----:B------:R-:W-:-:S02]  /*a290*/  LOP3.LUT R22, RZ, R22, RZ, 0x33, !PT ;  /* 0x00000016ff167212 */ /* 0x000fc400078e33ff */
[----:B------:R-:W-:Y:S02]  /*a2a0*/  SEL R20, RZ, 0x1, !P5 ;  /* 0x00000001ff147807 */ /* 0x000fe40006800000 */
[----:B------:R-:W-:Y:S02]  /*a2b0*/  IADD3 R98, P1, R23, R98, RZ ;  /* 0x0000006217627210 */ /* 0x000fe40007f3e0ff */
[----:B------:R-:W-:Y:S02]  /*a2c0*/  LOP3.LUT R26, RZ, R21, RZ, 0x33, !PT ;  /* 0x00000015ff1a7212 */ /* 0x000fe400078e33ff */
[----:B------:R-:W-:Y:S02]  /*a2d0*/  SEL R23, RZ, 0x1, !P6 ;  /* 0x00000001ff177807 */ /* 0x000fe40007000000 */
[----:B------:R-:W-:Y:S02]  /*a2e0*/  IADD3.X R21, P4, RZ, R22, RZ, P4, !PT ;  /* 0x00000016ff157210 */ /* 0x000fe4000279e4ff */
[----:B------:R-:W-:-:S02]  /*a2f0*/  LOP3.LUT R20, RZ, R20, RZ, 0x33, !PT ;  /* 0x00000014ff147212 */ /* 0x000fc400078e33ff */
[----:B------:R-:W-:Y:S02]  /*a300*/  IADD3 R97, P3, R97, R118, RZ ;  /* 0x0000007661617210 */ /* 0x000fe40007f7e0ff */
[----:B------:R-:W-:Y:S02]  /*a310*/  IADD3.X R73, P2, RZ, R26, RZ, P2, !PT ;  /* 0x0000001aff497210 */ /* 0x000fe4000175e4ff */
[----:B------:R-:W-:Y:S02]  /*a320*/  LOP3.LUT R23, RZ, R23, RZ, 0x33, !PT ;  /* 0x00000017ff177212 */ /* 0x000fe400078e33ff */
[----:B------:R-:W-:Y:S02]  /*a330*/  IADD3.X R102, P0, R21, R102, RZ, P0, !PT ;  /* 0x0000006615667210 */ /* 0x000fe4000071e4ff */
[----:B------:R-:W-:Y:S02]  /*a340*/  IADD3.X R20, P5, RZ, R20, RZ, P4, !PT ;  /* 0x00000014ff147210 */ /* 0x000fe400027be4ff */
[----:B------:R-:W-:-:S02]  /*a350*/  IADD3.X R21, P3, R73, R66, RZ, P3, !PT ;  /* 0x0000004249157210 */ /* 0x000fc40001f7e4ff */
[----:B------:R-:W-:Y:S02]  /*a360*/  IADD3.X R22, P2, RZ, R23, RZ, P2, !PT ;  /* 0x00000017ff167210 */ /* 0x000fe4000175e4ff */
[----:B------:R-:W-:Y:S02]  /*a370*/  IADD3.X R103, P0, R20, R103, RZ, P0, !PT ;  /* 0x0000006714677210 */ /* 0x000fe4000071e4ff */
[----:B------:R-:W-:Y:S02]  /*a380*/  IADD3.X R33, P1, R102, R33, RZ, P1, !PT ;  /* 0x0000002166217210 */ /* 0x000fe40000f3e4ff */
[----:B------:R-:W-:Y:S02]  /*a390*/  IADD3.X R23, P5, RZ, -0x1, RZ, P5, !PT ;  /* 0xffffffffff177810 */ /* 0x000fe40002fbe4ff */
[----:B------:R-:W-:Y:S02]  /*a3a0*/  IADD3.X R20, P3, R22, R31, RZ, P3, !PT ;  /* 0x0000001f16147210 */ /* 0x000fe40001f7e4ff */
[----:B------:R-:W-:-:S02]  /*a3b0*/  IADD3 R72, P4, R97, R72, RZ ;  /* 0x0000004861487210 */ /* 0x000fc40007f9e0ff */
[----:B------:R-:W-:Y:S02]  /*a3c0*/  IADD3.X R31, P2, RZ, -0x1, RZ, P2, !PT ;  /* 0xffffffffff1f7810 */ /* 0x000fe4000175e4ff */
[----:B------:R-:W-:Y:S02]  /*a3d0*/  IADD3.X R106, P1, R103, R106, RZ, P1, !PT ;  /* 0x0000006a676a7210 */ /* 0x000fe40000f3e4ff */
[----:B------:R-:W-:Y:S02]  /*a3e0*/  IADD3.X R104, P0, R23, R104, RZ, P0, !PT ;  /* 0x0000006817687210 */ /* 0x000fe4000071e4ff */
[----:B------:R-:W-:Y:S02]  /*a3f0*/  IADD3.X R22, P5, RZ, -0x1, RZ, P5, !PT ;  /* 0xffffffffff167810 */ /* 0x000fe40002fbe4ff */
[----:B------:R-:W-:Y:S02]  /*a400*/  IADD3.X R21, P4, R21, R46, RZ, P4, !PT ;  /* 0x0000002e15157210 */ /* 0x000fe4000279e4ff */
[----:B------:R-:W-:-:S02]  /*a410*/  IADD3.X R23, P3, R31, R74, RZ, P3, !PT ;  /* 0x0000004a1f177210 */ /* 0x000fc40001f7e4ff */
[----:B------:R-:W-:Y:S02]  /*a420*/  IADD3.X R31, P1, R104, R117, RZ, P1, !PT ;  /* 0x00000075681f7210 */ /* 0x000fe40000f3e4ff */
[----:B------:R-:W-:Y:S02]  /*a430*/  IADD3.X R22, P0, R22, R105, RZ, P0, !PT ;  /* 0x0000006916167210 */ /* 0x000fe4000071e4ff */
[----:B------:R-:W-:Y:S02]  /*a440*/  IADD3.X R73, P2, RZ, -0x1, RZ, P2, !PT ;  /* 0xffffffffff497810 */ /* 0x000fe4000175e4ff */
[----:B------:R-:W-:Y:S02]  /*a450*/  IADD3.X R20, P4, R20, R71, RZ, P4, !PT ;  /* 0x0000004714147210 */ /* 0x000fe4000279e4ff */
[----:B------:R-:W-:Y:S02]  /*a460*/  IADD3.X R71, P5, RZ, -0x1, RZ, P5, !PT ;  /* 0xffffffffff477810 */ /* 0x000fe40002fbe4ff */
[----:B------:R-:W-:-:S02]  /*a470*/  IADD3.X R26, P1, R22, R37, RZ, P1, !PT ;  /* 0x00000025161a7210 */ /* 0x000fc40000f3e4ff */
[----:B------:R-:W-:Y:S02]  /*a480*/  IADD3.X R73, P3, R73, R64, RZ, P3, !PT ;  /* 0x0000004049497210 */ /* 0x000fe40001f7e4ff */
[----:B------:R-:W-:Y:S02]  /*a490*/  IADD3.X R37, P2, RZ, -0x1, RZ, P2, !PT ;  /* 0xffffffffff257810 */ /* 0x000fe4000175e4ff */
[----:B------:R-:W-:Y:S02]  /*a4a0*/  IADD3.X R23, P4, R23, R122, RZ, P4, !PT ;  /* 0x0000007a17177210 */ /* 0x000fe4000279e4ff */
[----:B------:R-:W-:Y:S02]  /*a4b0*/  IADD3.X R34, P0, R71, R34, RZ, P0, !PT ;  /* 0x0000002247227210 */ /* 0x000fe4000071e4ff */
[----:B------:R-:W-:Y:S02]  /*a4c0*/  IADD3.X R22, P5, RZ, -0x1, RZ, P5, !PT ;  /* 0xffffffffff167810 */ /* 0x000fe40002fbe4ff */
        /* <DEDUP_REMOVED lines=36> */
.L_x_76:
[----:B------:R-:W-:Y:S05]  /*a710*/  BSYNC B2 ;  /* 0x0000000000027941 */ /* 0x000fea0003800000 */
.L_x_60:
[----:B------:R-:W-:Y:S01]  /*a720*/  IMAD.IADD R19, R38, 0x1, R98 ;  /* 0x0000000126137824 */ /* 0x000fe200078e0262 */
[----:B------:R-:W-:Y:S03]  /*a730*/  BSSY B2, `(.L_x_82) ;  /* 0x0000040000027945 */ /* 0x000fe60003800000 */
[----:B------:R-:W-:-:S05]  /*a740*/  IMAD R19, R19, -0x2ddacacf, RZ ;  /* 0xd225353113137824 */ /* 0x000fca00078e02ff */
[----:B------:R-:W-:-:S05]  /*a750*/  LOP3.LUT R19, R19, 0x3fffffff, RZ, 0xc0, !PT ;  /* 0x3fffffff13137812 */ /* 0x000fca00078ec0ff */
[----:B------:R-:W-:-:S04]  /*a760*/  IMAD.WIDE.U32 R20, R19, 0x3d1, RZ ;  /* 0x000003d113147825 */ /* 0x000fc800078e00ff */
[----:B------:R-:W-:Y:S01]  /*a770*/  IMAD.MOV R23, RZ, RZ, -R20 ;  /* 0x000000ffff177224 */ /* 0x000fe200078e0a14 */
[----:B------:R-:W-:Y:S02]  /*a780*/  IADD3 R21, P1, R19, R21, RZ ;  /* 0x0000001513157210 */ /* 0x000fe40007f3e0ff */
[----:B------:R-:W-:Y:S02]  /*a790*/  IADD3 RZ, P0, RZ, -R20, RZ ;  /* 0x80000014ffff7210 */ /* 0x000fe40007f1e0ff */
[----:B------:R-:W-:Y:S02]  /*a7a0*/  LOP3.LUT R21, RZ, R21, RZ, 0x33, !PT ;  /* 0x00000015ff157212 */ /* 0x000fe400078e33ff */
[----:B------:R-:W-:Y:S02]  /*a7b0*/  SEL R20, RZ, 0x1, !P1 ;  /* 0x00000001ff147807 */ /* 0x000fe40004800000 */
[----:B------:R-:W-:Y:S02]  /*a7c0*/  IADD3 R23, P1, R23, R38, RZ ;  /* 0x0000002617177210 */ /* 0x000fe40007f3e0ff */
[----:B------:R-:W-:-:S02]  /*a7d0*/  IADD3.X R21, P0, RZ, R21, RZ, P0, !PT ;  /* 0x00000015ff157210 */ /* 0x000fc4000071e4ff */
[----:B------:R-:W-:Y:S02]  /*a7e0*/  LOP3.LUT R20, RZ, R20, RZ, 0x33, !PT ;  /* 0x00000014ff147212 */ /* 0x000fe400078e33ff */
[----:B------:R-:W-:Y:S02]  /*a7f0*/  IADD3.X R102, P1, R21, R102, RZ, P1, !PT ;  /* 0x0000006615667210 */ /* 0x000fe40000f3e4ff */
[----:B------:R-:W-:Y:S02]  /*a800*/  IADD3.X R20, P0, RZ, R20, RZ, P0, !PT ;  /* 0x00000014ff147210 */ /* 0x000fe4000071e4ff */
[----:B------:R-:W-:Y:S02]  /*a810*/  IADD3 R23, P2, R23, R98, RZ ;  /* 0x0000006217177210 */ /* 0x000fe40007f5e0ff */
[----:B------:R-:W-:Y:S02]  /*a820*/  IADD3.X R103, P1, R20, R103, RZ, P1, !PT ;  /* 0x0000006714677210 */ /* 0x000fe40000f3e4ff */
[----:B------:R-:W-:-:S02]  /*a830*/  IADD3.X R21, P0, RZ, -0x1, RZ, P0, !PT ;  /* 0xffffffffff157810 */ /* 0x000fc4000071e4ff */
[----:B------:R-:W-:Y:S02]  /*a840*/  IADD3.X R102, P2, R102, R33, RZ, P2, !PT ;  /* 0x0000002166667210 */ /* 0x000fe4000175e4ff */
[----:B------:R-:W-:Y:S02]  /*a850*/  IADD3.X R104, P1, R21, R104, RZ, P1, !PT ;  /* 0x0000006815687210 */ /* 0x000fe40000f3e4ff */
[----:B------:R-:W-:Y:S02]  /*a860*/  IADD3.X R20, P0, RZ, -0x1, RZ, P0, !PT ;  /* 0xffffffffff147810 */ /* 0x000fe4000071e4ff */
[----:B------:R-:W-:Y:S02]  /*a870*/  IADD3.X R103, P2, R103, R106, RZ, P2, !PT ;  /* 0x0000006a67677210 */ /* 0x000fe4000175e4ff */
        /* <DEDUP_REMOVED lines=10> */
[----:B------:R-:W-:Y:S02]  /*a920*/  IADD3.X R35, P2, R35, R28, RZ, P2, !PT ;  /* 0x0000001c23237210 */ /* 0x000fe4000175e4ff */
[----:B------:R-:W-:Y:S02]  /*a930*/  IADD3.X R18, R18, -0x1, R19, P1, P0 ;  /* 0xffffffff12127810 */ /* 0x000fe40000fe0413 */
[----:B------:R-:W-:Y:S02]  /*a940*/  ISETP.GT.AND P0, PT, R75, -0x1, PT ;  /* 0xffffffff4b00780c */ /* 0x000fe40003f04270 */
[----:B------:R-:W-:-:S02]  /*a950*/  IADD3.X R42, P2, R77, R42, RZ, P2, !PT ;  /* 0x0000002a4d2a7210 */ /* 0x000fc4000175e4ff */
[----:B------:R-:W-:Y:S02]  /*a960*/  SHF.R.W.U32 R66, R23, 0x1e, R102 ;  /* 0x0000001e17427819 */ /* 0x000fe40000001e66 */
[----:B------:R-:W-:Y:S01]  /*a970*/  SHF.R.W.U32 R65, R102, 0x1e, R103 ;  /* 0x0000001e66417819 */ /* 0x000fe20000001e67 */
[----:B------:R-:W-:Y:S01]  /*a980*/  IMAD.X R21, R18, 0x1, R43, P2 ;  /* 0x0000000112157824 */ /* 0x000fe200010e062b */
[----:B------:R-:W-:Y:S02]  /*a990*/  SHF.R.W.U32 R67, R103, 0x1e, R104 ;  /* 0x0000001e67437819 */ /* 0x000fe40000001e68 */
[----:B------:R-:W-:Y:S02]  /*a9a0*/  SHF.R.W.U32 R64, R104, 0x1e, R37 ;  /* 0x0000001e68407819 */ /* 0x000fe40000001e25 */
[----:B------:R-:W-:Y:S02]  /*a9b0*/  SHF.R.W.U32 R18, R42, 0x1e, R21 ;  /* 0x0000001e2a127819 */ /* 0x000fe40000001e15 */
[----:B------:R-:W-:-:S02]  /*a9c0*/  SHF.R.W.U32 R19, R37, 0x1e, R34 ;  /* 0x0000001e25137819 */ /* 0x000fc40000001e22 */
[----:B------:R-:W-:Y:S02]  /*a9d0*/  SHF.R.W.U32 R20, R34, 0x1e, R35 ;  /* 0x0000001e22147819 */ /* 0x000fe40000001e23 */
[----:B------:R-:W-:Y:S02]  /*a9e0*/  SHF.R.W.U32 R31, R35, 0x1e, R42 ;  /* 0x0000001e231f7819 */ /* 0x000fe40000001e2a */
[----:B------:R-:W-:Y:S01]  /*a9f0*/  SHF.R.S32.HI R21, RZ, 0x1e, R21 ;  /* 0x0000001eff157819 */ /* 0x000fe20000011415 */
        /* <DEDUP_REMOVED lines=19> */
.L_x_83:
[----:B------:R-:W-:Y:S05]  /*ab30*/  BSYNC B2 ;  /* 0x0000000000027941 */ /* 0x000fea0003800000 */
.L_x_82:
[----:B------:R-:W-:Y:S01]  /*ab40*/  ISETP.GT.AND P0, PT, R21, -0x1, PT ;  /* 0xffffffff1500780c */ /* 0x000fe20003f04270 */
[----:B------:R-:W-:-:S12]  /*ab50*/  BSSY B2, `(.L_x_84) ;  /* 0x000000d000027945 */ /* 0x000fd80003800000 */
[----:B------:R-:W-:Y:S05]  /*ab60*/  @P0 BRA `(.L_x_85) ;  /* 0x000000b000000947 */ /* 0x000fea0003800000 */
.L_x_86:
        /* <DEDUP_REMOVED lines=11> */
.L_x_85:
[----:B------:R-:W-:Y:S05]  /*ac20*/  BSYNC B2 ;  /* 0x0000000000027941 */ /* 0x000fea0003800000 */
.L_x_84:
[----:B------:R-:W-:Y:S01]  /*ac30*/  ISETP.GE.AND P0, PT, R21, 0x1, PT ;  /* 0x000000011500780c */ /* 0x000fe20003f06270 */
[----:B------:R-:W-:-:S12]  /*ac40*/  BSSY B2, `(.L_x_87) ;  /* 0x000000d000027945 */ /* 0x000fd80003800000 */
[----:B------:R-:W-:Y:S05]  /*ac50*/  @!P0 BRA `(.L_x_88) ;  /* 0x000000b000008947 */ /* 0x000fea0003800000 */
.L_x_89:
        /* <DEDUP_REMOVED lines=11> */
.L_x_88:
[----:B------:R-:W-:Y:S05]  /*ad10*/  BSYNC B2 ;  /* 0x0000000000027941 */ /* 0x000fea0003800000 */
.L_x_87:
[----:B------:R-:W-:-:S04]  /*ad20*/  IMAD.WIDE.U32 R44, R87, R89, RZ ;  /* 0x00000059572c7225 */ /* 0x000fc800078e00ff */
[----:B------:R-:W-:-:S04]  /*ad30*/  IMAD.WIDE.U32 R38, R86, R89, RZ ;  /* 0x0000005956267225 */ /* 0x000fc800078e00ff */
[----:B------:R-:W-:Y:S01]  /*ad40*/  IMAD.WIDE.U32 R98, R87, R88, RZ ;  /* 0x0000005857627225 */ /* 0x000fe200078e00ff */
[----:B------:R-:W-:-:S03]  /*ad50*/  IADD3 R21, P0, R45, R38, RZ ;  /* 0x000000262d157210 */ /* 0x000fc60007f1e0ff */
[----:B------:R-:W-:Y:S01]  /*ad60*/  IMAD.WIDE.U32 R42, R87, R87, RZ ;  /* 0x00000057572a7225 */ /* 0x000fe200078e00ff */
[----:B------:R-:W-:-:S03]  /*ad70*/  IADD3 R98, P5, R21, R98, RZ ;  /* 0x0000006215627210 */ /* 0x000fc60007fbe0ff */
[----:B------:R-:W-:-:S04]  /*ad80*/  IMAD.WIDE.U32 R32, R86, R87, RZ ;  /* 0x0000005756207225 */ /* 0x000fc800078e00ff */
[----:B------:R-:W-:Y:S01]  /*ad90*/  IMAD.WIDE.U32 R28, R86, R88, RZ ;  /* 0x00000058561c7225 */ /* 0x000fe200078e00ff */
[----:B------:R-:W-:-:S03]  /*ada0*/  IADD3 R21, P1, R43, R32, RZ ;  /* 0x000000202b157210 */ /* 0x000fc60007f3e0ff */
[----:B------:R-:W-:Y:S01]  /*adb0*/  IMAD.WIDE.U32 R68, R87, R86, RZ ;  /* 0x0000005657447225 */ /* 0x000fe200078e00ff */
[----:B------:R-:W-:-:S03]  /*adc0*/  IADD3 R38, P3, R99, R28, RZ ;  /* 0x0000001c63267210 */ /* 0x000fc60007f7e0ff */
[----:B------:R-:W-:Y:S01]  /*add0*/  IMAD.WIDE.U32 R36, R89, R88, RZ ;  /* 0x0000005859247225 */ /* 0x000fe200078e00ff */
[----:B------:R-:W-:-:S03]  /*ade0*/  IADD3 R68, P2, R21, R68, RZ ;  /* 0x0000004415447210 */ /* 0x000fc60007f5e0ff */
[----:B------:R-:W-:Y:S01]  /*adf0*/  IMAD.WIDE.U32 R24, R89, R89, RZ ;  /* 0x0000005959187225 */ /* 0x000fe200078e00ff */
[----:B------:R-:W-:-:S03]  /*ae00*/  IADD3.X R21, P3, R29, R36, RZ, P3, !PT ;  /* 0x000000241d157210 */ /* 0x000fc60001f7e4ff */
[----:B------:R-:W-:Y:S01]  /*ae10*/  IMAD.WIDE.U32 R22, R86, R86, RZ ;  /* 0x0000005656167225 */ /* 0x000fe200078e00ff */
[----:B------:R-:W-:-:S03]  /*ae20*/  IADD3.X R77, P0, R39, R24, RZ, P0, !PT ;  /* 0x00000018274d7210 */ /* 0x000fc6000071e4ff */
[----:B------:R-:W-:Y:S01]  /*ae30*/  IMAD.WIDE.U32 R28, R88, R89, RZ ;  /* 0x00000059581c7225 */ /* 0x000fe200078e00ff */
[----:B------:R-:W-:Y:S02]  /*ae40*/  IADD3 R40, P4, R69, R22, RZ ;  /* 0x0000001645287210 */ /* 0x000fe40007f9e0ff */
        /* <DEDUP_REMOVED lines=8> */
[-C--:B------:R-:W-:Y:S01]  /*aed0*/  IMAD.WIDE.U32 R22, R88, R87.reuse, RZ ;  /* 0x0000005758167225 */ /* 0x080fe200078e00ff */
        /* <DEDUP_REMOVED lines=19> */
[C---:B------:R-:W-:Y:S01]  /*b010*/  IMAD.WIDE.U32 R24, R90.reuse, R87, RZ ;  /* 0x000000575a187225 */ /* 0x040fe200078e00ff */
        /* <DEDUP_REMOVED lines=26> */
[----:B------:R-:W-:-:S04]  /*b1c0*/  IMAD.WIDE.U32 R40, R86, R91, RZ ;  /* 0x0000005b56287225 */ /* 0x000fc800078e00ff */
[----:B------:R-:W-:Y:S01]  /*b1d0*/  IMAD.X R73, RZ, RZ, R25, P0 ;  /* 0x000000ffff497224 */ /* 0x000fe200000e0619 */
[----:B------:R-:W-:Y:S01]  /*b1e0*/  IADD3 R97, P0, R23, R40, RZ ;  /* 0x0000002817617210 */ /* 0x000fe20007f1e0ff */
[----:B------:R-:W-:Y:S01]  /*b1f0*/  IMAD.WIDE.U32 R28, R87, R90, RZ ;  /* 0x0000005a571c7225 */ /* 0x000fe200078e00ff */
[----:B------:R-:W-:Y:S02]  /*b200*/  IADD3.X R23, P6, R26, R39, RZ, P2, !PT ;  /* 0x000000271a177210 */ /* 0x000fe400017de4ff */
[----:B------:R-:W-:Y:S01]  /*b210*/  IADD3.X R73, P5, R73, R32, RZ, P5, !PT ;  /* 0x0000002049497210 */ /* 0x000fe20002fbe4ff */
[----:B------:R-:W-:-:S03]  /*b220*/  IMAD.WIDE.U32 R24, R86, R90, RZ ;  /* 0x0000005a56187225 */ /* 0x000fc600078e00ff */
[----:B------:R-:W-:Y:S01]  /*b230*/  IADD3.X R76, RZ, RZ, R33, P5, P3 ;  /* 0x000000ffff4c7210 */ /* 0x000fe20002fe6421 */
[----:B------:R-:W-:Y:S01]  /*b240*/  IMAD.X R74, RZ, RZ, R27, P1 ;  /* 0x000000ffff4a7224 */ /* 0x000fe200008e061b */
[----:B------:R-:W-:Y:S01]  /*b250*/  IADD3 R100, P2, R29, R24, RZ ;  /* 0x000000181d647210 */ /* 0x000fe20007f5e0ff */
[----:B------:R-:W-:Y:S01]  /*b260*/  IMAD.WIDE.U32 R26, R87, R93, RZ ;  /* 0x0000005d571a7225 */ /* 0x000fe200078e00ff */
[----:B------:R-:W-:Y:S02]  /*b270*/  IADD3 R72, P1, R97, R28, RZ ;  /* 0x0000001c61487210 */ /* 0x000fe40007f3e0ff */
        /* <DEDUP_REMOVED lines=8> */
[----:B------:R-:W-:Y:S02]  /*b300*/  IADD3 R27, P4, R27, R38, RZ ;  /* 0x000000261b1b7210 */ /* 0x000fe40007f9e0ff */
        /* <DEDUP_REMOVED lines=24> */
[----:B------:R-:W-:Y:S01]  /*b490*/  IADD3.X R73, P5, RZ, R73, RZ, P5, !PT ;  /* 0x00000049ff497210 */ /* 0x000fe20002fbe4ff */
        /* <DEDUP_REMOVED lines=26> */
[----:B------:R-:W-:Y:S01]  /*b640*/  IMAD.X R76, RZ, RZ, R76, P5 ;  /* 0x000000ffff4c7224 */ /* 0x000fe200028e064c */
[----:B------:R-:W-:Y:S01]  /*b650*/  IADD3 R77, P5, R22, R77, RZ ;  /* 0x0000004d164d7210 */ /* 0x000fe20007fbe0ff */
        /* <DEDUP_REMOVED lines=12> */
[----:B------:R-:W-:Y:S01]  /*b720*/  IADD3.X R38, P3, R37, R44, RZ, P3, !PT ;  /* 0x0000002c25267210 */ /* 0x000fe20001f7e4ff */
[----:B------:R-:W-:Y:S01]  /*b730*/  IMAD.WIDE.U32 R36, R92, R93, RZ ;  /* 0x0000005d5c247225 */ /* 0x000fe200078e00ff */
[----:B------:R-:W-:Y:S02]  /*b740*/  IADD3.X R46, P5, R41, R46, RZ, P5, !PT ;  /* 0x0000002e292e7210 */ /* 0x000fe40002fbe4ff */
[----:B------:R-:W-:Y:S01]  /*b750*/  IADD3 R29, P0, R26, R29, RZ ;  /* 0x0000001d1a1d7210 */ /* 0x000fe20007f1e0ff */
        /* <DEDUP_REMOVED lines=8> */
[----:B------:R-:W-:-:S02]  /*b7e0*/  IADD3.X R37, P0, R100, R101, RZ, P0, !PT ;  /* 0x0000006564257210 */ /* 0x000fc4000071e4ff */
[----:B------:R-:W-:Y:S02]  /*b7f0*/  IADD3.X R97, P1, R22, R97, RZ, P1, !PT ;  /* 0x0000006116617210 */ /* 0x000fe40000f3e4ff */
[----:B------:R-:W-:Y:S01]  /*b800*/  IADD3.X R70, P5, R70, R73, RZ, P5, !PT ;  /* 0x0000004946467210 */ /* 0x000fe20002fbe4ff */
[----:B------:R-:W-:Y:S01]  /*b810*/  IMAD.WIDE.U32 R26, R37, 0x3d1, RZ ;  /* 0x000003d1251a7825 */ /* 0x000fe200078e00ff */
[----:B------:R-:W-:Y:S02]  /*b820*/  IADD3.X R75, P0, R75, R98, RZ, P0, !PT ;  /* 0x000000624b4b7210 */ /* 0x000fe4000071e4ff */
[----:B------:R-:W-:Y:S02]  /*b830*/  IADD3.X R33, P6, R33, R24, RZ, P6, !PT ;  /* 0x0000001821217210 */ /* 0x000fe400037de4ff */
[----:B------:R-:W-:Y:S01]  /*b840*/  IADD3.X R44, P4, R44, R105, RZ, P4, !PT ;  /* 0x000000692c2c7210 */ /* 0x000fe2000279e4ff */
[----:B------:R-:W-:Y:S01]  /*b850*/  IMAD.WIDE.U32 R22, R75, 0x3d1, RZ ;  /* 0x000003d14b167825 */ /* 0x000fe200078e00ff */
[----:B------:R-:W-:-:S02]  /*b860*/  IADD3.X R34, RZ, RZ, R35, P1, P2 ;  /* 0x000000ffff227210 */ /* 0x000fc40000fe4423 */
[----:B------:R-:W-:Y:S02]  /*b870*/  IADD3.X R39, P2, R39, R76, RZ, P5, !PT ;  /* 0x0000004c27277210 */ /* 0x000fe40002f5e4ff */
[----:B------:R-:W-:Y:S02]  /*b880*/  IADD3.X R103, P0, R103, R70, RZ, P0, !PT ;  /* 0x0000004667677210 */ /* 0x000fe4000071e4ff */
[----:B------:R-:W-:Y:S02]  /*b890*/  IADD3.X R33, P4, R36, R33, RZ, P4, !PT ;  /* 0x0000002124217210 */ /* 0x000fe4000279e4ff */
[----:B------:R-:W-:Y:S02]  /*b8a0*/  IADD3.X R45, P3, R102, R39, RZ, P0, !PT ;  /* 0x00000027662d7210 */ /* 0x000fe4000077e4ff */
[----:B------:R-:W-:Y:S02]  /*b8b0*/  IADD3.X R39, P2, RZ, R97, RZ, P2, !PT ;  /* 0x00000061ff277210 */ /* 0x000fe4000175e4ff */
[----:B------:R-:W-:Y:S01]  /*b8c0*/  IADD3.X R28, RZ, RZ, R25, P4, P6 ;  /* 0x000000ffff1c7210 */ /* 0x000fe200027ec419 */
[----:B------:R-:W-:Y:S01]  /*b8d0*/  IMAD.WIDE.U32 R24, R103, 0x3d1, RZ ;  /* 0x000003d167187825 */ /* 0x000fe200078e00ff */
[----:B------:R-:W-:-:S02]  /*b8e0*/  IADD3 R22, P1, R27, R22, RZ ;  /* 0x000000161b167210 */ /* 0x000fc40007f3e0ff */
[----:B------:R-:W-:Y:S01]  /*b8f0*/  IADD3 R43, P0, R42, R26, RZ ;  /* 0x0000001a2a2b7210 */ /* 0x000fe20007f1e0ff */
[----:B------:R-:W-:Y:S01]  /*b900*/  IMAD.X R41, RZ, RZ, R34, P2 ;  /* 0x000000ffff297224 */ /* 0x000fe200010e0622 */
[----:B------:R-:W-:Y:S01]  /*b910*/  IADD3.X R39, P3, R38, R39, RZ, P3, !PT ;  /* 0x0000002726277210 */ /* 0x000fe20001f7e4ff */
[----:B------:R-:W-:Y:S01]  /*b920*/  IMAD.WIDE.U32 R26, R45, 0x3d1, RZ ;  /* 0x000003d12d1a7825 */ /* 0x000fe200078e00ff */
[----:B------:R-:W-:Y:S02]  /*b930*/  IADD3.X R24, P1, R23, R24, RZ, P1, !PT ;  /* 0x0000001817187210 */ /* 0x000fe40000f3e4ff */
[----:B------:R-:W-:Y:S01]  /*b940*/  IADD3 R35, P2, R22, R37, RZ ;  /* 0x0000002516237210 */ /* 0x000fe20007f5e0ff */
[----:B------:R-:W-:Y:S01]  /*b950*/  IMAD.WIDE.U32 R22, R39, 0x3d1, RZ ;  /* 0x000003d127167825 */ /* 0x000fe200078e00ff */
[----:B------:R-:W-:Y:S02]  /*b960*/  IADD3.X R44, P3, R44, R41, RZ, P3, !PT ;  /* 0x000000292c2c7210 */ /* 0x000fe40001f7e4ff */
[----:B------:R-:W-:-:S02]  /*b970*/  IADD3.X R26, P1, R25, R26, RZ, P1, !PT ;  /* 0x0000001a191a7210 */ /* 0x000fc40000f3e4ff */
[----:B------:R-:W-:Y:S02]  /*b980*/  IADD3.X R72, P4, R68, R35, RZ, P0, !PT ;  /* 0x0000002344487210 */ /* 0x000fe4000079e4ff */
        /* <DEDUP_REMOVED lines=16> */
[----:B------:R-:W-:Y:S02]  /*ba90*/  IADD3.X R28, P2, R25, R44, RZ, P2, !PT ;  /* 0x0000002c191c7210 */ /* 0x000fe4000175e4ff */
[----:B------:R-:W-:Y:S01]  /*baa0*/  IADD3.X R68, P0, R24, R71, RZ, P0, !PT ;  /* 0x0000004718447210 */ /* 0x000fe2000071e4ff */
[----:B------:R-:W-:Y:S01]  /*bab0*/  IMAD.X R22, RZ, RZ, R23, P1 ;  /* 0x000000ffff167224 */ /* 0x000fe200008e0617 */
[----:B------:R-:W-:Y:S02]  /*bac0*/  IADD3.X R26, P2, R26, R35, RZ, P2, !PT ;  /* 0x000000231a1a7210 */ /* 0x000fe4000175e4ff */
[----:B------:R-:W-:Y:S02]  /*bad0*/  IADD3.X RZ, P1, R28, R29, RZ, P0, !PT ;  /* 0x0000001d1cff7210 */ /* 0x000fe4000073e4ff */
[----:B------:R-:W-:Y:S02]  /*bae0*/  IADD3.X R22, P2, R22, R37, RZ, P2, !PT ;  /* 0x0000002516167210 */ /* 0x000fe4000175e4ff */
[----:B------:R-:W-:-:S04]  /*baf0*/  IADD3.X RZ, P1, R26, R21, RZ, P1, !PT ;  /* 0x000000151aff7210 */ /* 0x000fc80000f3e4ff */
[----:B------:R-:W-:Y:S02]  /*bb00*/  IADD3.X R32, P1, RZ, R22, RZ, P1, !PT ;  /* 0x00000016ff207210 */ /* 0x000fe40000f3e4ff */
[----:B------:R-:W-:-:S05]  /*bb10*/  SEL R22, RZ, 0x1, !P2 ;  /* 0x00000001ff167807 */ /* 0x000fca0005000000 */
[----:B------:R-:W-:Y:S02]  /*bb20*/  IMAD.X R27, RZ, RZ, R22, P1 ;  /* 0x000000ffff1b7224 */ /* 0x000fe400008e0616 */
[----:B------:R-:W-:-:S04]  /*bb30*/  IMAD.WIDE.U32 R22, R32, 0x3d1, RZ ;  /* 0x000003d120167825 */ /* 0x000fc800078e00ff */
[----:B------:R-:W-:Y:S01]  /*bb40*/  IMAD.WIDE.U32 R24, R27, 0x3d1, RZ ;  /* 0x000003d11b187825 */ /* 0x000fe200078e00ff */
[----:B------:R-:W-:-:S04]  /*bb50*/  IADD3 R45, P2, R22, R43, RZ ;  /* 0x0000002b162d7210 */ /* 0x000fc80007f5e0ff */
[----:B------:R-:W-:Y:S02]  /*bb60*/  IADD3 R23, P1, R23, R24, RZ ;  /* 0x0000001817177210 */ /* 0x000fe40007f3e0ff */
[----:B------:R-:W-:-:S03]  /*bb70*/  IADD3 R39, P3, R45, R45, RZ ;  /* 0x0000002d2d277210 */ /* 0x000fc60007f7e0ff */
[----:B------:R-:W-:Y:S01]  /*bb80*/  IMAD.X R24, RZ, RZ, R25, P1 ;  /* 0x000000ffff187224 */ /* 0x000fe200008e0619 */
[----:B------:R-:W-:-:S04]  /*bb90*/  IADD3 R23, P1, R23, R32, RZ ;  /* 0x0000002017177210 */ /* 0x000fc80007f3e0ff */
[----:B------:R-:W-:Y:S02]  /*bba0*/  IADD3.X R24, P1, R24, R27, RZ, P1, !PT ;  /* 0x0000001b18187210 */ /* 0x000fe40000f3e4ff */
[----:B------:R-:W-:Y:S02]  /*bbb0*/  IADD3.X R72, P2, R23, R72, RZ, P2, !PT ;  /* 0x0000004817487210 */ /* 0x000fe4000175e4ff */
[----:B------:R-:W-:Y:S02]  /*bbc0*/  SEL R22, RZ, 0x1, !P1 ;  /* 0x00000001ff167807 */ /* 0x000fe40004800000 */
[----:B------:R-:W-:Y:S02]  /*bbd0*/  IADD3.X R41, P2, R24, R41, RZ, P2, !PT ;  /* 0x0000002918297210 */ /* 0x000fe4000175e4ff */
[----:B------:R-:W-:Y:S02]  /*bbe0*/  IADD3.X R42, P4, R72, R72, RZ, P3, !PT ;  /* 0x00000048482a7210 */ /* 0x000fe40001f9e4ff */
[----:B------:R-:W-:-:S02]  /*bbf0*/  IADD3 R32, P1, R39, 0x3d1, RZ ;  /* 0x000003d127207810 */ /* 0x000fc40007f3e0ff */
[----:B------:R-:W-:Y:S02]  /*bc00*/  IADD3.X R43, P3, R22, R33, RZ, P2, !PT ;  /* 0x00000021162b7210 */ /* 0x000fe4000177e4ff */
[----:B------:R-:W-:Y:S02]  /*bc10*/  IADD3.X R35, P2, R41, R41, RZ, P4, !PT ;  /* 0x0000002929237210 */ /* 0x000fe4000275e4ff */
[----:B------:R-:W-:Y:S02]  /*bc20*/  IADD3.X R33, P4, R42, 0x1, RZ, P1, !PT ;  /* 0x000000012a217810 */ /* 0x000fe40000f9e4ff */
[----:B------:R-:W-:Y:S02]  /*bc30*/  IADD3.X R46, P1, RZ, R46, RZ, P3, !PT ;  /* 0x0000002eff2e7210 */ /* 0x000fe40001f3e4ff */
[----:B------:R-:W-:Y:S02]  /*bc40*/  IADD3.X R37, P2, R43, R43, RZ, P2, !PT ;  /* 0x0000002b2b257210 */ /* 0x000fe4000175e4ff */
[----:B------:R-:W-:-:S02]  /*bc50*/  IADD3.X R24, P3, RZ, R35, RZ, P4, !PT ;  /* 0x00000023ff187210 */ /* 0x000fc4000277e4ff */
[----:B------:R-:W-:Y:S02]  /*bc60*/  IADD3.X R68, P1, RZ, R68, RZ, P1, !PT ;  /* 0x00000044ff447210 */ /* 0x000fe40000f3e4ff */
[----:B------:R-:W-:Y:S02]  /*bc70*/  IADD3.X R38, P2, R46, R46, RZ, P2, !PT ;  /* 0x0000002e2e267210 */ /* 0x000fe4000175e4ff */
[----:B------:R-:W-:Y:S02]  /*bc80*/  IADD3.X R22, P4, RZ, R37, RZ, P3, !PT ;  /* 0x00000025ff167210 */ /* 0x000fe40001f9e4ff */
[----:B------:R-:W-:Y:S02]  /*bc90*/  IADD3.X R44, P0, P1, R29, RZ, R28, P1, P0 ;  /* 0x000000ff1d2c7210 */ /* 0x000fe4000090041c */
[----:B------:R-:W-:Y:S02]  /*bca0*/  IADD3.X R40, P3, R68, R68, RZ, P2, !PT ;  /* 0x0000004444287210 */ /* 0x000fe4000177e4ff */
[----:B------:R-:W-:-:S02]  /*bcb0*/  IADD3.X R25, P2, RZ, R38, RZ, P4, !PT ;  /* 0x00000026ff197210 */ /* 0x000fc4000275e4ff */
[----:B------:R-:W-:Y:S02]  /*bcc0*/  IADD3.X R70, R21, RZ, R26, P0, P1 ;  /* 0x000000ff15467210 */ /* 0x000fe400007e241a */
[----:B------:R-:W-:Y:S02]  /*bcd0*/  IADD3.X R34, P0, R44, R44, RZ, P3, !PT ;  /* 0x0000002c2c227210 */ /* 0x000fe40001f1e4ff */
[----:B------:R-:W-:Y:S02]  /*bce0*/  IADD3.X R27, P2, RZ, R40, RZ, P2, !PT ;  /* 0x00000028ff1b7210 */ /* 0x000fe4000175e4ff */
[----:B------:R-:W-:Y:S02]  /*bcf0*/  IADD3.X R36, P1, R70, R70, RZ, P0, !PT ;  /* 0x0000004646247210 */ /* 0x000fe4000073e4ff */
[----:B------:R-:W-:Y:S02]  /*bd00*/  IADD3.X R21, P0, RZ, R34, RZ, P2, !PT ;  /* 0x00000022ff157210 */ /* 0x000fe4000171e4ff */
[----:B------:R-:W-:-:S02]  /*bd10*/  SEL R26, RZ, 0x1, !P1 ;  /* 0x00000001ff1a7807 */ /* 0x000fc40004800000 */
[----:B------:R-:W-:-:S04]  /*bd20*/  IADD3.X R23, P0, RZ, R36, RZ, P0, !PT ;  /* 0x00000024ff177210 */ /* 0x000fc8000071e4ff */
[----:B------:R-:W-:-:S04]  /*bd30*/  IADD3.X RZ, P0, R26, -0x1, RZ, P0, !PT ;  /* 0xffffffff1aff7810 */ /* 0x000fc8000071e4ff */
[----:B------:R-:W-:Y:S02]  /*bd40*/  SEL R28, R32, R39, P0 ;  /* 0x00000027201c7207 */ /* 0x000fe40000000000 */
[----:B------:R-:W-:Y:S02]  /*bd50*/  SEL R29, R33, R42, P0 ;  /* 0x0000002a211d7207 */ /* 0x000fe40000000000 */
[----:B------:R-:W-:Y:S02]  /*bd60*/  IADD3 R28, P1, R28, R45, RZ ;  /* 0x0000002d1c1c7210 */ /* 0x000fe40007f3e0ff */
[----:B------:R-:W-:Y:S02]  /*bd70*/  SEL R24, R24, R35, P0 ;  /* 0x0000002318187207 */ /* 0x000fe40000000000 */
[----:B------:R-:W-:Y:S02]  /*bd80*/  IADD3.X R29, P1, R29, R72, RZ, P1, !PT ;  /* 0x000000481d1d7210 */ /* 0x000fe40000f3e4ff */
[----:B------:R-:W-:-:S02]  /*bd90*/  IADD3 R103, P2, R28, 0x3d1, RZ ;  /* 0x000003d11c677810 */ /* 0x000fc40007f5e0ff */
[----:B------:R-:W-:Y:S02]  /*bda0*/  SEL R26, R22, R37, P0 ;  /* 0x00000025161a7207 */ /* 0x000fe40000000000 */
[----:B------:R-:W-:Y:S02]  /*bdb0*/  IADD3.X R24, P1, R24, R41, RZ, P1, !PT ;  /* 0x0000002918187210 */ /* 0x000fe40000f3e4ff */
[----:B------:R-:W-:Y:S02]  /*bdc0*/  IADD3.X R102, P2, R29, 0x1, RZ, P2, !PT ;  /* 0x000000011d667810 */ /* 0x000fe4000175e4ff */
[----:B------:R-:W-:Y:S02]  /*bdd0*/  SEL R25, R25, R38, P0 ;  /* 0x0000002619197207 */ /* 0x000fe40000000000 */
[----:B------:R-:W-:Y:S02]  /*bde0*/  IADD3.X R26, P1, R26, R43, RZ, P1, !PT ;  /* 0x0000002b1a1a7210 */ /* 0x000fe40000f3e4ff */
[----:B------:R-:W-:-:S02]  /*bdf0*/  IADD3.X R101, P2, RZ, R24, RZ, P2, !PT ;  /* 0x00000018ff657210 */ /* 0x000fc4000175e4ff */
[----:B------:R-:W-:Y:S02]  /*be00*/  SEL R27, R27, R40, P0 ;  /* 0x000000281b1b7207 */ /* 0x000fe40000000000 */
[----:B------:R-:W-:Y:S02]  /*be10*/  IADD3.X R25, P1, R25, R46, RZ, P1, !PT ;  /* 0x0000002e19197210 */ /* 0x000fe40000f3e4ff */
[----:B------:R-:W-:Y:S02]  /*be20*/  IADD3.X R75, P3, RZ, R26, RZ, P2, !PT ;  /* 0x0000001aff4b7210 */ /* 0x000fe4000177e4ff */
[----:B------:R-:W-:Y:S02]  /*be30*/  SEL R21, R21, R34, P0 ;  /* 0x0000002215157207 */ /* 0x000fe40000000000 */
[----:B------:R-:W-:Y:S02]  /*be40*/  IADD3.X R27, P2, R27, R68, RZ, P1, !PT ;  /* 0x000000441b1b7210 */ /* 0x000fe40000f5e4ff */
[----:B------:R-:W-:-:S02]  /*be50*/  IADD3.X R68, P1, RZ, R25, RZ, P3, !PT ;  /* 0x00000019ff447210 */ /* 0x000fc40001f3e4ff */
[----:B------:R-:W-:Y:S02]  /*be60*/  SEL R23, R23, R36, P0 ;  /* 0x0000002417177207 */ /* 0x000fe40000000000 */
        /* <DEDUP_REMOVED lines=9> */
[----:B------:R-:W-:Y:S01]  /*bf00*/  SEL R68, R68, R25, P0 ;  /* 0x0000001944447207 */ /* 0x000fe20000000000 */
[----:B------:R-:W-:Y:S01]  /*bf10*/  IMAD.WIDE.U32 R34, R103, R66, RZ ;  /* 0x0000004267227225 */ /* 0x000fe200078e00ff */
        /* <DEDUP_REMOVED lines=81> */
[----:B------:R-:W-:Y:S01]  /*c430*/  IMAD.X R99, RZ, RZ, R39, P3 ;  /* 0x000000ffff637224 */ /* 0x000fe200018e0627 */
[----:B------:R-:W-:Y:S01]  /*c440*/  IADD3.X R25, P1, R25, R36, RZ, P1, !PT ;  /* 0x0000002419197210 */ /* 0x000fe20000f3e4ff */
[----:B------:R-:W-:-:S03]  /*c450*/  IMAD.WIDE.U32 R40, R103, R20, RZ ;  /* 0x0000001467287225 */ /* 0x000fc600078e00ff */
[----:B------:R-:W-:Y:S01]  /*c460*/  IADD3.X R99, P6, R99, R26, RZ, P6, !PT ;  /* 0x0000001a63637210 */ /* 0x000fe200037de4ff */
[----:B------:R-:W-:Y:S01]  /*c470*/  IMAD.WIDE.U32 R66, R102, R20, RZ ;  /* 0x0000001466427225 */ /* 0x000fe200078e00ff */
[----:B------:R-:W-:Y:S02]  /*c480*/  IADD3.X R100, P2, R100, R25, RZ, P2, !PT ;  /* 0x0000001964647210 */ /* 0x000fe4000175e4ff */
[----:B------:R-:W-:Y:S01]  /*c490*/  IADD3 R97, P3, R97, R40, RZ ;  /* 0x0000002861617210 */ /* 0x000fe20007f7e0ff */
[----:B------:R-:W-:Y:S01]  /*c4a0*/  IMAD.WIDE.U32 R64, R102, R31, RZ ;  /* 0x0000001f66407225 */ /* 0x000fe200078e00ff */
[----:B------:R-:W-:-:S03]  /*c4b0*/  IADD3 R104, P4, R41, R66, RZ ;  /* 0x0000004229687210 */ /* 0x000fc60007f9e0ff */
[----:B------:R-:W-:Y:S01]  /*c4c0*/  IMAD.WIDE.U32 R24, R102, R18, RZ ;  /* 0x0000001266187225 */ /* 0x000fe200078e00ff */
[----:B------:R-:W-:Y:S02]  /*c4d0*/  IADD3.X R102, RZ, RZ, R27, P6, P5 ;  /* 0x000000ffff667210 */ /* 0x000fe400037ea41b */
[----:B------:R-:W-:Y:S01]  /*c4e0*/  IADD3 R77, P5, R44, R77, RZ ;  /* 0x0000004d2c4d7210 */ /* 0x000fe20007fbe0ff */
[----:B------:R-:W-:-:S03]  /*c4f0*/  IMAD.WIDE.U32 R40, R103, R31, RZ ;  /* 0x0000001f67287225 */ /* 0x000fc600078e00ff */
[----:B------:R-:W-:Y:S01]  /*c500*/  IADD3.X R35, P5, R23, R35, RZ, P5, !PT ;  /* 0x0000002317237210 */ /* 0x000fe20002fbe4ff */
[----:B------:R-:W-:Y:S01]  /*c510*/  IMAD.WIDE.U32 R26, R101, R19, RZ ;  /* 0x00000013651a7225 */ /* 0x000fe200078e00ff */
[----:B------:R-:W-:Y:S02]  /*c520*/  IADD3 R43, P6, R41, R64, RZ ;  /* 0x00000040292b7210 */ /* 0x000fe40007fde0ff */
[----:B------:R-:W-:Y:S01]  /*c530*/  IADD3.X R41, RZ, RZ, R37, P2, P1 ;  /* 0x000000ffff297210 */ /* 0x000fe200017e2425 */
[----:B------:R-:W-:Y:S01]  /*c540*/  IMAD.WIDE.U32 R38, R103, R18, RZ ;  /* 0x0000001267267225 */ /* 0x000fe200078e00ff */
[----:B------:R-:W-:Y:S02]  /*c550*/  IADD3.X R105, P0, R33, R26, RZ, P0, !PT ;  /* 0x0000001a21697210 */ /* 0x000fe4000071e4ff */
[----:B------:R-:W-:Y:S01]  /*c560*/  IADD3.X R71, P5, R45, R71, RZ, P5, !PT ;  /* 0x000000472d477210 */ /* 0x000fe20002fbe4ff */
        /* <DEDUP_REMOVED lines=28> */
[----:B------:R-:W-:-:S02]  /*c730*/  IADD3.X R98, P5, R98, R102, RZ, P5, !PT ;  /* 0x0000006662627210 */ /* 0x000fc40002fbe4ff */
[----:B------:R-:W-:Y:S01]  /*c740*/  IADD3.X R67, P4, R67, R32, RZ, P4, !PT ;  /* 0x0000002043437210 */ /* 0x000fe2000279e4ff */
[----:B------:R-:W-:Y:S01]  /*c750*/  IMAD.WIDE.U32 R38, R46, R19, RZ ;  /* 0x000000132e267225 */ /* 0x000fe200078e00ff */
[----:B------:R-:W-:Y:S02]  /*c760*/  IADD3.X R100, P5, RZ, R100, RZ, P5, !PT ;  /* 0x00000064ff647210 */ /* 0x000fe40002fbe4ff */
        /* <DEDUP_REMOVED lines=39> */
[----:B------:R-:W-:Y:S02]  /*c9e0*/  IADD3.X R25, P6, R25, R32, RZ, P6, !PT ;  /* 0x0000002019197210 */ /* 0x000fe400037de4ff */
[----:B------:R-:W-:Y:S02]  /*c9f0*/  IADD3.X R37, P4, R37, R26, RZ, P4, !PT ;  /* 0x0000001a25257210 */ /* 0x000fe4000279e4ff */
[----:B------:R-:W-:Y:S01]  /*ca00*/  IADD3.X R69, P2, R24, R69, RZ, P2, !PT ;  /* 0x0000004518457210 */ /* 0x000fe2000175e4ff */
[----:B------:R-:W-:Y:S01]  /*ca10*/  IMAD.X R32, RZ, RZ, R33, P6 ;  /* 0x000000ffff207224 */ /* 0x000fe200030e0621 */
[----:B------:R-:W-:Y:S02]  /*ca20*/  IADD3.X R42, P3, R42, R39, RZ, P3, !PT ;  /* 0x000000272a2a7210 */ /* 0x000fe40001f7e4ff */
[----:B------:R-:W-:-:S02]  /*ca30*/  IADD3.X R40, P0, R45, R40, RZ, P0, !PT ;  /* 0x000000282d287210 */ /* 0x000fc4000071e4ff */
[----:B------:R-:W-:Y:S02]  /*ca40*/  IADD3.X R39, P5, R75, R100, RZ, P5, !PT ;  /* 0x000000644b277210 */ /* 0x000fe40002fbe4ff */
[----:B------:R-:W-:Y:S01]  /*ca50*/  IADD3.X R31, P1, R23, R18, RZ, P1, !PT ;  /* 0x00000012171f7210 */ /* 0x000fe20000f3e4ff */
[----:B------:R-:W-:Y:S01]  /*ca60*/  IMAD.WIDE.U32 R22, R66, 0x3d1, RZ ;  /* 0x000003d142167825 */ /* 0x000fe200078e00ff */
[----:B------:R-:W-:Y:S02]  /*ca70*/  IADD3.X R20, P2, R25, R20, RZ, P2, !PT ;  /* 0x0000001419147210 */ /* 0x000fe4000175e4ff */
[----:B------:R-:W-:Y:S01]  /*ca80*/  IADD3.X R28, P3, R28, R37, RZ, P3, !PT ;  /* 0x000000251c1c7210 */ /* 0x000fe20001f7e4ff */
[----:B------:R-:W-:Y:S01]  /*ca90*/  IMAD.WIDE.U32 R24, R40, 0x3d1, RZ ;  /* 0x000003d128187825 */ /* 0x000fe200078e00ff */
[----:B------:R-:W-:Y:S02]  /*caa0*/  IADD3.X R41, P5, R42, R41, RZ, P5, !PT ;  /* 0x000000292a297210 */ /* 0x000fe40002fbe4ff */
[----:B------:R-:W-:-:S02]  /*cab0*/  IADD3.X R39, P0, R38, R39, RZ, P0, !PT ;  /* 0x0000002726277210 */ /* 0x000fc4000071e4ff */
[----:B------:R-:W-:Y:S02]  /*cac0*/  IADD3.X R18, RZ, RZ, R27, P3, P4 ;  /* 0x000000ffff127210 */ /* 0x000fe40001fe841b */
[----:B------:R-:W-:Y:S01]  /*cad0*/  IADD3.X R31, P2, R32, R31, RZ, P2, !PT ;  /* 0x0000001f201f7210 */ /* 0x000fe2000175e4ff */
[----:B------:R-:W-:Y:S01]  /*cae0*/  IMAD.WIDE.U32 R26, R39, 0x3d1, RZ ;  /* 0x000003d1271a7825 */ /* 0x000fe200078e00ff */
[----:B------:R-:W-:Y:S02]  /*caf0*/  IADD3.X R41, P4, R36, R41, RZ, P0, !PT ;  /* 0x0000002924297210 */ /* 0x000fe4000079e4ff */
[----:B------:R-:W-:Y:S02]  /*cb00*/  IADD3.X R28, P5, RZ, R28, RZ, P5, !PT ;  /* 0x0000001cff1c7210 */ /* 0x000fe40002fbe4ff */
[----:B------:R-:W-:Y:S02]  /*cb10*/  IADD3 R23, P0, R23, R24, RZ ;  /* 0x0000001817177210 */ /* 0x000fe40007f1e0ff */
[----:B------:R-:W-:-:S02]  /*cb20*/  IADD3.X R24, RZ, RZ, R19, P2, P1 ;  /* 0x000000ffff187210 */ /* 0x000fc400017e2413 */
[----:B------:R-:W-:Y:S02]  /*cb30*/  IADD3 R33, P3, R34, R22, RZ ;  /* 0x0000001622217210 */ /* 0x000fe40007f7e0ff */
[----:B------:R-:W-:Y:S01]  /*cb40*/  IADD3 R22, P1, R23, R66, RZ ;  /* 0x0000004217167210 */ /* 0x000fe20007f3e0ff */
[----:B------:R-:W-:Y:S01]  /*cb50*/  IMAD.X R23, RZ, RZ, R18, P5 ;  /* 0x000000ffff177224 */ /* 0x000fe200028e0612 */
[----:B------:R-:W-:Y:S01]  /*cb60*/  IADD3.X R69, P2, R69, R28, RZ, P4, !PT ;  /* 0x0000001c45457210 */ /* 0x000fe2000275e4ff */
[----:B------:R-:W-:Y:S01]  /*cb70*/  IMAD.WIDE.U32 R18, R41, 0x3d1, RZ ;  /* 0x000003d129127825 */ /* 0x000fe200078e00ff */
[----:B------:R-:W-:Y:S02]  /*cb80*/  IADD3.X R25, P0, R25, R26, RZ, P0, !PT ;  /* 0x0000001a19197210 */ /* 0x000fe4000071e4ff */
[----:B------:R-:W-:Y:S02]  /*cb90*/  IADD3.X R37, P4, R21, R22, RZ, P3, !PT ;  /* 0x0000001615257210 */ /* 0x000fe40001f9e4ff */
[----:B------:R-:W-:-:S02]  /*cba0*/  IADD3.X R22, P1, R25, R40, RZ, P1, !PT ;  /* 0x0000002819167210 */ /* 0x000fc40000f3e4ff */
[----:B------:R-:W-:Y:S01]  /*cbb0*/  IADD3.X R34, P3, R20, R23, RZ, P2, !PT ;  /* 0x0000001714227210 */ /* 0x000fe2000177e4ff */
[----:B------:R-:W-:Y:S01]  /*cbc0*/  IMAD.WIDE.U32 R20, R69, 0x3d1, RZ ;  /* 0x000003d145147825 */ /* 0x000fe200078e00ff */
        /* <DEDUP_REMOVED lines=27> */
[----:B------:R-:W-:Y:S01]  /*cd80*/  IMAD.WIDE.U32 R18, R20, 0x3d1, RZ ;  /* 0x000003d114127825 */ /* 0x000fe200078e00ff */
[----:B------:R-:W-:-:S04]  /*cd90*/  IADD3 R72, P2, R72, R33, RZ ;  /* 0x0000002148487210 */ /* 0x000fc80007f5e0ff */
[----:B------:R-:W-:Y:S01]  /*cda0*/  IADD3 R18, P1, R73, R18, RZ ;  /* 0x0000001249127210 */ /* 0x000fe20007f3e0ff */
[----:B------:R-:W-:-:S04]  /*cdb0*/  IMAD.WIDE.U32 R42, R72, R72, RZ ;  /* 0x00000048482a7225 */ /* 0x000fc800078e00ff */
[----:B------:R-:W-:Y:S01]  /*cdc0*/  IMAD.X R19, RZ, RZ, R19, P1 ;  /* 0x000000ffff137224 */ /* 0x000fe200008e0613 */
[----:B------:R-:W-:-:S04]  /*cdd0*/  IADD3 R18, P1, R18, R21, RZ ;  /* 0x0000001512127210 */ /* 0x000fc80007f3e0ff */
[----:B------:R-:W-:Y:S02]  /*cde0*/  IADD3.X R19, P1, R19, R20, RZ, P1, !PT ;  /* 0x0000001413137210 */ /* 0x000fe40000f3e4ff */
[----:B------:R-:W-:Y:S02]  /*cdf0*/  IADD3.X R71, P2, R18, R37, RZ, P2, !PT ;  /* 0x0000002512477210 */ /* 0x000fe4000175e4ff */
        /* <DEDUP_REMOVED lines=8> */
[----:B------:R-:W-:-:S03]  /*ce80*/  IADD3 R43, P6, R43, R20, RZ ;  /* 0x000000142b2b7210 */ /* 0x000fc60007fde0ff */
[----:B------:R-:W-:Y:S01]  /*ce90*/  IMAD.WIDE.U32 R26, R73, R72, RZ ;  /* 0x00000048491a7225 */ /* 0x000fe200078e00ff */
[----:B------:R-:W-:-:S03]  /*cea0*/  IADD3 R36, P3, R21, R24, RZ ;  /* 0x0000001815247210 */ /* 0x000fc60007f7e0ff */
[----:B------:R-:W-:Y:S01]  /*ceb0*/  IMAD.WIDE.U32 R22, R73, R71, RZ ;  /* 0x0000004749167225 */ /* 0x000fe200078e00ff */
[----:B------:R-:W-:Y:S02]  /*cec0*/  IADD3.X R35, P2, R19, R26, RZ, P2, !PT ;  /* 0x0000001a13237210 */ /* 0x000fe4000175e4ff */
[----:B------:R-:W-:Y:S01]  /*ced0*/  IADD3.X R26, P4, RZ, R97, RZ, P4, !PT ;  /* 0x00000061ff1a7210 */ /* 0x000fe2000279e4ff */
[-C--:B------:R-:W-:Y:S01]  /*cee0*/  IMAD.WIDE.U32 R38, R72, R73.reuse, RZ ;  /* 0x0000004948267225 */ /* 0x080fe200078e00ff */
[----:B------:R-:W-:Y:S02]  /*cef0*/  IADD3.X R41, P3, R25, R22, RZ, P3, !PT ;  /* 0x0000001619297210 */ /* 0x000fe40001f7e4ff */
[----:B------:R-:W-:Y:S01]  /*cf00*/  IADD3.X R67, P6, R35, R36, RZ, P6, !PT ;  /* 0x0000002423437210 */ /* 0x000fe200037de4ff */
[----:B------:R-:W-:Y:S01]  /*cf10*/  IMAD.WIDE.U32 R32, R71, R73, RZ ;  /* 0x0000004947207225 */ /* 0x000fe200078e00ff */
[----:B------:R-:W-:-:S03]  /*cf20*/  IADD3.X R29, P4, P5, R29, RZ, R34, P4, P0 ;  /* 0x000000ff1d1d7210 */ /* 0x000fc60002580422 */
        /* <DEDUP_REMOVED lines=8> */
[----:B------:R-:W-:Y:S01]  /*cfb0*/  IADD3.X R27, R64, RZ, R31, P4, P5 ;  /* 0x000000ff401b7210 */ /* 0x000fe200027ea41f */
[----:B------:R-:W-:Y:S01]  /*cfc0*/  IMAD.WIDE.U32 R36, R71, R70, RZ ;  /* 0x0000004647247225 */ /* 0x000fe200078e00ff */
[----:B------:R-:W-:Y:S02]  /*cfd0*/  IADD3 R39, P4, R39, R34, RZ ;  /* 0x0000002227277210 */ /* 0x000fe40007f9e0ff */
[----:B------:R-:W-:Y:S01]  /*cfe0*/  IADD3.X R44, P6, R18, R41, RZ, P6, !PT ;  /* 0x00000029122c7210 */ /* 0x000fe200037de4ff */
[----:B------:R-:W-:Y:S01]  /*cff0*/  IMAD.WIDE.U32 R22, R28, R72, RZ ;  /* 0x000000481c167225 */ /* 0x000fe200078e00ff */
[----:B------:R-:W-:Y:S02]  /*d000*/  IADD3 R34, P5, R35, R36, RZ ;  /* 0x0000002423227210 */ /* 0x000fe40007fbe0ff */
[----:B------:R-:W-:Y:S01]  /*d010*/  IADD3 R31, P3, R38, R67, RZ ;  /* 0x00000043261f7210 */ /* 0x000fe20007f7e0ff */
        /* <DEDUP_REMOVED lines=36> */
[----:B------:R-:W-:Y:S01]  /*d260*/  IADD3.X R65, RZ, RZ, R35, P6, P0 ;  /* 0x000000ffff417210 */ /* 0x000fe200037e0423 */
[----:B------:R-:W-:Y:S01]  /*d270*/  IMAD.WIDE.U32 R24, R71, R28, RZ ;  /* 0x0000001c47187225 */ /* 0x000fe200078e00ff */
[----:B------:R-:W-:-:S03]  /*d280*/  IADD3.X R45, P4, R40, R67, RZ, P4, !PT ;  /* 0x00000043282d7210 */ /* 0x000fc6000279e4ff */
[----:B------:R-:W-:Y:S01]  /*d290*/  IMAD.WIDE.U32 R18, R72, R26, RZ ;  /* 0x0000001a48127225 */ /* 0x000fe200078e00ff */
[----:B------:R-:W-:Y:S02]  /*d2a0*/  IADD3 R23, P2, R23, R24, RZ ;  /* 0x0000001817177210 */ /* 0x000fe40007f5e0ff */
[----:B------:R-:W-:Y:S01]  /*d2b0*/  IADD3.X R96, P3, R45, R96, RZ, P3, !PT ;  /* 0x000000602d607210 */ /* 0x000fe20001f7e4ff */
[----:B------:R-:W-:Y:S01]  /*d2c0*/  IMAD.WIDE.U32 R32, R73, R28, RZ ;  /* 0x0000001c49207225 */ /* 0x000fe200078e00ff */
[----:B------:R-:W-:Y:S02]  /*d2d0*/  IADD3 R46, P6, R23, R18, RZ ;  /* 0x00000012172e7210 */ /* 0x000fe40007fde0ff */
[----:B------:R-:W-:Y:S01]  /*d2e0*/  IADD3 R23, P0, R19, R38, RZ ;  /* 0x0000002613177210 */ /* 0x000fe20007f1e0ff */
        /* <DEDUP_REMOVED lines=37> */
[----:B------:R-:W-:Y:S02]  /*d540*/  IADD3.X R66, RZ, RZ, R33, P4, P5 ;  /* 0x000000ffff427210 */ /* 0x000fe400027ea421 */
[----:B------:R-:W-:Y:S01]  /*d550*/  IADD3 R19, P5, R19, R22, RZ ;  /* 0x0000001613137210 */ /* 0x000fe20007fbe0ff */
[----:B------:R-:W-:Y:S01]  /*d560*/  IMAD.WIDE.U32 R24, R72, R27, RZ ;  /* 0x0000001b48187225 */ /* 0x000fe200078e00ff */
[----:B------:R-:W-:Y:S02]  /*d570*/  IADD3.X R64, P4, RZ, R64, RZ, P3, !PT ;  /* 0x00000040ff407210 */ /* 0x000fe40001f9e4ff */
[----:B------:R-:W-:Y:S01]  /*d580*/  IADD3.X R36, P5, R23, R36, RZ, P5, !PT ;  /* 0x0000002417247210 */ /* 0x000fe20002fbe4ff */
[----:B------:R-:W-:Y:S01]  /*d590*/  IMAD.WIDE.U32 R40, R26, R28, RZ ;  /* 0x0000001c1a287225 */ /* 0x000fe200078e00ff */
[----:B------:R-:W-:-:S02]  /*d5a0*/  IADD3 R74, P3, R19, R24, RZ ;  /* 0x00000018134a7210 */ /* 0x000fc40007f7e0ff */
        /* <DEDUP_REMOVED lines=54> */
[----:B------:R-:W-:Y:S01]  /*d910*/  IMAD.WIDE.U32 R22, R27, R27, RZ ;  /* 0x0000001b1b167225 */ /* 0x000fe200078e00ff */
[----:B------:R-:W-:Y:S02]  /*d920*/  IADD3.X R64, P1, R69, R64, RZ, P1, !PT ;  /* 0x0000004045407210 */ /* 0x000fe40000f3e4ff */
[----:B------:R-:W-:Y:S01]  /*d930*/  IADD3.X R69, P2, R36, R65, RZ, P2, !PT ;  /* 0x0000004124457210 */ /* 0x000fe2000175e4ff */
        /* <DEDUP_REMOVED lines=8> */
[----:B------:R-:W-:Y:S02]  /*d9c0*/  IADD3.X R22, RZ, RZ, R25, P6, P0 ;  /* 0x000000ffff167210 */ /* 0x000fe400037e0419 */
[----:B------:R-:W-:-:S02]  /*d9d0*/  IADD3.X R32, P3, R32, R33, RZ, P3, !PT ;  /* 0x0000002120207210 */ /* 0x000fc40001f7e4ff */
[----:B------:R-:W-:Y:S02]  /*d9e0*/  IADD3.X R65, P5, R38, R65, RZ, P2, !PT ;  /* 0x0000004126417210 */ /* 0x000fe400017be4ff */
[----:B------:R-:W-:Y:S01]  /*d9f0*/  IADD3.X R38, P0, RZ, R24, RZ, P1, !PT ;  /* 0x00000018ff267210 */ /* 0x000fe20000f1e4ff */
[----:B------:R-:W-:Y:S01]  /*da00*/  IMAD.WIDE.U32 R24, R39, 0x3d1, RZ ;  /* 0x000003d127187825 */ /* 0x000fe200078e00ff */
[----:B------:R-:W-:Y:S02]  /*da10*/  IADD3 R18, P2, R21, R18, RZ ;  /* 0x0000001215127210 */ /* 0x000fe40007f5e0ff */
[----:B------:R-:W-:Y:S01]  /*da20*/  IADD3.X R37, RZ, RZ, R23, P3, P4 ;  /* 0x000000ffff257210 */ /* 0x000fe20001fe8417 */
[----:B------:R-:W-:Y:S01]  /*da30*/  IMAD.X R21, RZ, RZ, R22, P0 ;  /* 0x000000ffff157224 */ /* 0x000fe200000e0616 */
[----:B------:R-:W-:Y:S02]  /*da40*/  IADD3.X R41, P3, R35, R38, RZ, P5, !PT ;  /* 0x0000002623297210 */ /* 0x000fe40002f7e4ff */
[----:B------:R-:W-:-:S02]  /*da50*/  IADD3 R33, P1, R42, R20, RZ ;  /* 0x000000142a217210 */ /* 0x000fc40007f3e0ff */
[----:B------:R-:W-:Y:S02]  /*da60*/  IADD3 R38, P4, R18, R75, RZ ;  /* 0x0000004b12267210 */ /* 0x000fe40007f9e0ff */
[----:B------:R-:W-:Y:S01]  /*da70*/  IADD3.X R20, P2, R19, R24, RZ, P2, !PT ;  /* 0x0000001813147210 */ /* 0x000fe2000175e4ff */
[----:B------:R-:W-:Y:S01]  /*da80*/  IMAD.WIDE.U32 R18, R65, 0x3d1, RZ ;  /* 0x000003d141127825 */ /* 0x000fe200078e00ff */
        /* <DEDUP_REMOVED lines=91> */
[----:B------:R-:W-:Y:S01]  /*e040*/  IMAD.WIDE.U32 R68, R98, R73, RZ ;  /* 0x0000004962447225 */ /* 0x000fe200078e00ff */
[----:B------:R-:W-:Y:S02]  /*e050*/  IADD3 R41, P3, R41, R64, RZ ;  /* 0x0000004029297210 */ /* 0x000fe40007f7e0ff */
[----:B------:R-:W-:Y:S01]  /*e060*/  @!P1 IADD3.X R46, P0, R46, -0x1, RZ, P0, !PT ;  /* 0xffffffff2e2e9810 */ /* 0x000fe2000071e4ff */
[----:B------:R-:W-:-:S03]  /*e070*/  IMAD.WIDE.U32 R38, R98, R71, RZ ;  /* 0x0000004762267225 */ /* 0x000fc600078e00ff */
[----:B------:R-:W-:Y:S01]  /*e080*/  @!P1 IADD3.X R74, P5, R74, -0x1, RZ, P0, !PT ;  /* 0xffffffff4a4a9810 */ /* 0x000fe200007be4ff */
[----:B------:R-:W-:Y:S01]  /*e090*/  IMAD.WIDE.U32 R32, R97, R73, RZ ;  /* 0x0000004961207225 */ /* 0x000fe200078e00ff */
[----:B------:R-:W-:Y:S02]  /*e0a0*/  IADD3 R41, P6, R41, R38, RZ ;  /* 0x0000002629297210 */ /* 0x000fe40007fde0ff */
[----:B------:R-:W-:Y:S01]  /*e0b0*/  @!P1 IADD3.X R75, P5, R75, -0x1, RZ, P5, !PT ;  /* 0xffffffff4b4b9810 */ /* 0x000fe20002fbe4ff */
[----:B------:R-:W-:Y:S01]  /*e0c0*/  IMAD.WIDE.U32 R36, R97, R71, RZ ;  /* 0x0000004761247225 */ /* 0x000fe200078e00ff */
[----:B------:R-:W-:Y:S02]  /*e0d0*/  IADD3 R69, P4, R69, R32, RZ ;  /* 0x0000002045457210 */ /* 0x000fe40007f9e0ff */
[----:B------:R-:W-:Y:S01]  /*e0e0*/  @!P1 IADD3.X R88, R88, -0x1, RZ, P5, !PT ;  /* 0xffffffff58589810 */ /* 0x000fe20002ffe4ff */
        /* <DEDUP_REMOVED lines=61> */
[----:B------:R-:W-:-:S04]  /*e4c0*/  IMAD.WIDE.U32 R38, R97, R28, RZ ;  /* 0x0000001c61267225 */ /* 0x000fc800078e00ff */
[----:B------:R-:W-:-:S04]  /*e4d0*/  IMAD.WIDE.U32 R36, R88, R71, RZ ;  /* 0x0000004758247225 */ /* 0x000fc800078e00ff */
[----:B------:R-:W-:Y:S01]  /*e4e0*/  IMAD.X R103, RZ, RZ, R43, P1 ;  /* 0x000000ffff677224 */ /* 0x000fe200008e062b */
[----:B------:R-:W-:Y:S01]  /*e4f0*/  IADD3 R71, P1, R33, R38, RZ ;  /* 0x0000002621477210 */ /* 0x000fe20007f3e0ff */
[----:B------:R-:W-:Y:S01]  /*e500*/  IMAD.WIDE.U32 R64, R98, R26, RZ ;  /* 0x0000001a62407225 */ /* 0x000fe200078e00ff */
[----:B------:R-:W-:Y:S02]  /*e510*/  IADD3.X R67, P0, R67, R36, RZ, P0, !PT ;  /* 0x0000002443437210 */ /* 0x000fe4000071e4ff */
[----:B------:R-:W-:Y:S01]  /*e520*/  IADD3.X R33, P6, R44, R105, RZ, P6, !PT ;  /* 0x000000692c217210 */ /* 0x000fe200037de4ff */
[----:B------:R-:W-:-:S04]  /*e530*/  IMAD.WIDE.U32 R72, R97, R26, RZ ;  /* 0x0000001a61487225 */ /* 0x000fc800078e00ff */
[----:B------:R-:W-:Y:S01]  /*e540*/  IMAD.WIDE.U32 R42, R88, R70, RZ ;  /* 0x00000046582a7225 */ /* 0x000fe200078e00ff */
[----:B------:R-:W-:-:S03]  /*e550*/  IADD3 R104, P4, R65, R72, RZ ;  /* 0x0000004841687210 */ /* 0x000fc60007f9e0ff */
[----:B------:R-:W-:Y:S01]  /*e560*/  IMAD.X R102, RZ, RZ, R45, P3 ;  /* 0x000000ffff667224 */ /* 0x000fe200018e062d */
[----:B------:R-:W-:Y:S01]  /*e570*/  IADD3 R100, P3, R71, R64, RZ ;  /* 0x0000004047647210 */ /* 0x000fe20007f7e0ff */
[----:B------:R-:W-:Y:S01]  /*e580*/  IMAD.WIDE.U32 R64, R98, R29, RZ ;  /* 0x0000001d62407225 */ /* 0x000fe200078e00ff */
[----:B------:R-:W-:Y:S02]  /*e590*/  IADD3.X R36, P2, R35, R42, RZ, P2, !PT ;  /* 0x0000002a23247210 */ /* 0x000fe4000175e4ff */
[----:B------:R-:W-:Y:S01]  /*e5a0*/  IADD3.X R102, P6, R102, R67, RZ, P6, !PT ;  /* 0x0000004366667210 */ /* 0x000fe200037de4ff */
[----:B------:R-:W-:Y:S01]  /*e5b0*/  IMAD.WIDE.U32 R70, R97, R29, RZ ;  /* 0x0000001d61467225 */ /* 0x000fe200078e00ff */
[----:B------:R-:W-:-:S03]  /*e5c0*/  IADD3.X R103, P5, R103, R36, RZ, P5, !PT ;  /* 0x0000002467677210 */ /* 0x000fc60002fbe4ff */
[-C--:B------:R-:W-:Y:S01]  /*e5d0*/  IMAD.WIDE.U32 R34, R97, R27.reuse, RZ ;  /* 0x0000001b61227225 */ /* 0x080fe200078e00ff */
[----:B------:R-:W-:Y:S02]  /*e5e0*/  IADD3.X R97, RZ, RZ, R37, P6, P0 ;  /* 0x000000ffff617210 */ /* 0x000fe400037e0425 */
[----:B------:R-:W-:Y:S01]  /*e5f0*/  IADD3 R67, P0, R65, R70, RZ ;  /* 0x0000004641437210 */ /* 0x000fe20007f1e0ff */
[----:B------:R-:W-:Y:S01]  /*e600*/  IMAD.WIDE.U32 R44, R98, R27, RZ ;  /* 0x0000001b622c7225 */ /* 0x000fe200078e00ff */
[----:B------:R-:W-:Y:S02]  /*e610*/  IADD3.X R65, RZ, RZ, R43, P5, P2 ;  /* 0x000000ffff417210 */ /* 0x000fe40002fe442b */
[----:B------:R-:W-:Y:S01]  /*e620*/  IADD3 R86, P6, R68, R86, RZ ;  /* 0x0000005644567210 */ /* 0x000fe20007fde0ff */
[C---:B------:R-:W-:Y:S01]  /*e630*/  IMAD.WIDE.U32 R36, R96.reuse, R28, RZ ;  /* 0x0000001c60247225 */ /* 0x040fe200078e00ff */
[----:B------:R-:W-:Y:S02]  /*e640*/  IADD3 R70, P5, R67, R44, RZ ;  /* 0x0000002c43467210 */ /* 0x000fe40007fbe0ff */
[----:B------:R-:W-:Y:S01]  /*e650*/  IADD3 R109, P2, R45, R34, RZ ;  /* 0x000000222d6d7210 */ /* 0x000fe20007f5e0ff */
        /* <DEDUP_REMOVED lines=21> */
[-C--:B------:R-:W-:Y:S01]  /*e7b0*/  IMAD.WIDE.U32 R36, R31, R27.reuse, RZ ;  /* 0x0000001b1f247225 */ /* 0x080fe200078e00ff */
        /* <DEDUP_REMOVED lines=33> */
[----:B------:R-:W-:-:S03]  /*e9d0*/  IMAD.WIDE.U32 R44, R88, R28, RZ ;  /* 0x0000001c582c7225 */ /* 0x000fc600078e00ff */
        /* <DEDUP_REMOVED lines=15> */
[----:B------:R-:W-:Y:S01]  /*ead0*/  IMAD.MOV.U32 R91, RZ, RZ, R22 ;  /* 0x000000ffff5b7224 */ /* 0x000fe200078e0016 */
[----:B------:R-:W-:Y:S01]  /*eae0*/  IADD3.X R34, P0, R35, R28, RZ, P0, !PT ;  /* 0x0000001c23227210 */ /* 0x000fe2000071e4ff */
[----:B------:R-:W-:Y:S01]  /*eaf0*/  IMAD.MOV.U32 R90, RZ, RZ, R19 ;  /* 0x000000ffff5a7224 */ /* 0x000fe200078e0013 */
[----:B------:R-:W-:Y:S01]  /*eb00*/  IADD3.X R72, P1, R72, R99, RZ, P1, !PT ;  /* 0x0000006348487210 */ /* 0x000fe20000f3e4ff */
[----:B------:R-:W-:Y:S01]  /*eb10*/  IMAD.MOV.U32 R93, RZ, RZ, R20 ;  /* 0x000000ffff5d7224 */ /* 0x000fe200078e0014 */
[----:B------:R-:W-:Y:S01]  /*eb20*/  IADD3.X R38, P5, R75, R38, RZ, P5, !PT ;  /* 0x000000264b267210 */ /* 0x000fe20002fbe4ff */
[----:B------:R-:W-:Y:S01]  /*eb30*/  IMAD.X R31, RZ, RZ, R29, P0 ;  /* 0x000000ffff1f7224 */ /* 0x000fe200000e061d */
[----:B------:R-:W-:Y:S01]  /*eb40*/  IADD3.X R26, P3, R26, R69, RZ, P3, !PT ;  /* 0x000000451a1a7210 */ /* 0x000fe20001f7e4ff */
[----:B------:R-:W-:Y:S01]  /*eb50*/  IMAD.MOV.U32 R92, RZ, RZ, R18 ;  /* 0x000000ffff5c7224 */ /* 0x000fe200078e0012 */
[----:B------:R-:W-:-:S02]  /*eb60*/  IADD3.X R103, P6, R68, R103, RZ, P6, !PT ;  /* 0x0000006744677210 */ /* 0x000fc400037de4ff */
[----:B------:R-:W-:Y:S02]  /*eb70*/  IADD3.X R73, P1, R73, R66, RZ, P1, !PT ;  /* 0x0000004249497210 */ /* 0x000fe40000f3e4ff */
[----:B------:R-:W-:Y:S02]  /*eb80*/  IADD3.X R43, P4, R43, R36, RZ, P4, !PT ;  /* 0x000000242b2b7210 */ /* 0x000fe4000279e4ff */
[----:B------:R-:W-:Y:S01]  /*eb90*/  IADD3.X R32, P2, R33, R88, RZ, P2, !PT ;  /* 0x0000005821207210 */ /* 0x000fe2000175e4ff */
[----:B------:R-:W-:Y:S01]  /*eba0*/  IMAD.WIDE.U32 R28, R73, 0x3d1, RZ ;  /* 0x000003d1491c7825 */ /* 0x000fe200078e00ff */
[----:B------:R-:W-:Y:S02]  /*ebb0*/  IADD3.X R34, P5, R34, R39, RZ, P5, !PT ;  /* 0x0000002722227210 */ /* 0x000fe40002fbe4ff */
[----:B------:R-:W-:Y:S01]  /*ebc0*/  IADD3.X R65, P6, R26, R65, RZ, P6, !PT ;  /* 0x000000411a417210 */ /* 0x000fe200037de4ff */
[----:B------:R-:W-:Y:S01]  /*ebd0*/  IMAD.WIDE.U32 R26, R72, 0x3d1, RZ ;  /* 0x000003d1481a7825 */ /* 0x000fe200078e00ff */
[----:B------:R-:W-:-:S02]  /*ebe0*/  IADD3.X R43, P3, R44, R43, RZ, P3, !PT ;  /* 0x0000002b2c2b7210 */ /* 0x000fc40001f7e4ff */
[----:B------:R-:W-:Y:S01]  /*ebf0*/  IADD3.X R39, P1, R46, R103, RZ, P1, !PT ;  /* 0x000000672e277210 */ /* 0x000fe20000f3e4ff */
[----:B------:R-:W-:Y:S01]  /*ec00*/  IMAD.MOV.U32 R46, RZ, RZ, R17 ;  /* 0x000000ffff2e7224 */ /* 0x000fe200078e0011 */
[----:B------:R-:W-:Y:S01]  /*ec10*/  IADD3.X R31, P5, R31, R32, RZ, P5, !PT ;  /* 0x000000201f1f7210 */ /* 0x000fe20002fbe4ff */
[----:B------:R-:W-:Y:S01]  /*ec20*/  IMAD.MOV.U32 R44, RZ, RZ, R15 ;  /* 0x000000ffff2c7224 */ /* 0x000fe200078e000f */
[----:B------:R-:W-:Y:S01]  /*ec30*/  IADD3.X R36, RZ, RZ, R37, P3, P4 ;  /* 0x000000ffff247210 */ /* 0x000fe20001fe8425 */
[----:B------:R-:W-:Y:S01]  /*ec40*/  IMAD.WIDE.U32 R32, R39, 0x3d1, RZ ;  /* 0x000003d127207825 */ /* 0x000fe200078e00ff */
[----:B------:R-:W-:Y:S02]  /*ec50*/  IADD3.X R67, P1, R42, R65, RZ, P1, !PT ;  /* 0x000000412a437210 */ /* 0x000fe40000f3e4ff */
[----:B------:R-:W-:Y:S01]  /*ec60*/  IADD3.X R35, P6, RZ, R43, RZ, P6, !PT ;  /* 0x0000002bff237210 */ /* 0x000fe200037de4ff */
[----:B------:R-:W-:Y:S01]  /*ec70*/  IMAD.MOV.U32 R42, RZ, RZ, R13 ;  /* 0x000000ffff2a7224 */ /* 0x000fe200078e000d */
[----:B------:R-:W-:-:S02]  /*ec80*/  IADD3 R27, P0, R27, R28, RZ ;  /* 0x0000001c1b1b7210 */ /* 0x000fc40007f1e0ff */
[----:B------:R-:W-:Y:S01]  /*ec90*/  IADD3.X R88, RZ, RZ, R89, P5, P2 ;  /* 0x000000ffff587210 */ /* 0x000fe20002fe4459 */
[----:B------:R-:W-:Y:S01]  /*eca0*/  IMAD.X R65, RZ, RZ, R36, P6 ;  /* 0x000000ffff417224 */ /* 0x000fe200030e0624 */
[----:B------:R-:W-:Y:S01]  /*ecb0*/  IADD3 R43, P3, R40, R26, RZ ;  /* 0x0000001a282b7210 */ /* 0x000fe20007f7e0ff */
[----:B------:R-:W-:Y:S01]  /*ecc0*/  IMAD.MOV.U32 R89, RZ, RZ, R24 ;  /* 0x000000ffff597224 */ /* 0x000fe200078e0018 */
[----:B------:R-:W-:Y:S02]  /*ecd0*/  IADD3.X R40, P2, R38, R35, RZ, P1, !PT ;  /* 0x0000002326287210 */ /* 0x000fe40000f5e4ff */
[----:B------:R-:W-:Y:S01]  /*ece0*/  IADD3 R38, P1, R27, R72, RZ ;  /* 0x000000481b267210 */ /* 0x000fe20007f3e0ff */
[----:B------:R-:W-:Y:S01]  /*ecf0*/  IMAD.WIDE.U32 R26, R67, 0x3d1, RZ ;  /* 0x000003d1431a7825 */ /* 0x000fe200078e00ff */
[----:B------:R-:W-:Y:S02]  /*ed00*/  IADD3.X R28, P0, R29, R32, RZ, P0, !PT ;  /* 0x000000201d1c7210 */ /* 0x000fe4000071e4ff */
[----:B------:R-:W-:-:S02]  /*ed10*/  IADD3.X R38, P4, R41, R38, RZ, P3, !PT ;  /* 0x0000002629267210 */ /* 0x000fc40001f9e4ff */
[----:B------:R-:W-:Y:S01]  /*ed20*/  IADD3.X R35, P1, R28, R73, RZ, P1, !PT ;  /* 0x000000491c237210 */ /* 0x000fe20000f3e4ff */
[----:B------:R-:W-:Y:S01]  /*ed30*/  IMAD.WIDE.U32 R28, R40, 0x3d1, RZ ;  /* 0x000003d1281c7825 */ /* 0x000fe200078e00ff */
[----:B------:R-:W-:Y:S02]  /*ed40*/  IADD3.X R65, P3, R34, R65, RZ, P2, !PT ;  /* 0x0000004122417210 */ /* 0x000fe4000177e4ff */
[----:B------:R-:W-:Y:S02]  /*ed50*/  IADD3.X R26, P2, R33, R26, RZ, P0, !PT ;  /* 0x0000001a211a7210 */ /* 0x000fe4000075e4ff */
[----:B------:R-:W-:Y:S01]  /*ed60*/  IADD3.X R41, P3, RZ, R31, RZ, P3, !PT ;  /* 0x0000001fff297210 */ /* 0x000fe20001f7e4ff */
[----:B------:R-:W-:Y:S01]  /*ed70*/  IMAD.WIDE.U32 R32, R65, 0x3d1, RZ ;  /* 0x000003d141207825 */ /* 0x000fe200078e00ff */
        /* <DEDUP_REMOVED lines=9> */
[----:B------:R-:W-:Y:S01]  /*ee10*/  IADD3.X R32, P2, R33, R26, RZ, P2, !PT ;  /* 0x0000001a21207210 */ /* 0x000fe2000175e4ff */
[----:B------:R-:W-:Y:S01]  /*ee20*/  IMAD.MOV.U32 R86, RZ, RZ, R23 ;  /* 0x000000ffff567224 */ /* 0x000fe200078e0017 */
[----:B------:R-:W-:Y:S01]  /*ee30*/  IADD3.X R36, P1, R31, R40, RZ, P1, !PT ;  /* 0x000000281f247210 */ /* 0x000fe20000f3e4ff */
[----:B------:R-:W-:Y:S01]  /*ee40*/  IMAD.MOV.U32 R40, RZ, RZ, R11 ;  /* 0x000000ffff287224 */ /* 0x000fe200078e000b */
[----:B------:R-:W-:Y:S01]  /*ee50*/  IADD3.X R34, P0, R34, R77, RZ, P0, !PT ;  /* 0x0000004d22227210 */ /* 0x000fe2000071e4ff */
[----:B------:R-:W-:Y:S01]  /*ee60*/  IMAD.MOV.U32 R88, RZ, RZ, R21 ;  /* 0x000000ffff587224 */ /* 0x000fe200078e0015 */
[----:B------:R-:W-:-:S02]  /*ee70*/  IADD3.X R26, P2, R27, R28, RZ, P2, !PT ;  /* 0x0000001c1b1a7210 */ /* 0x000fc4000175e4ff */
[----:B------:R-:W-:Y:S02]  /*ee80*/  IADD3.X R31, P1, R32, R65, RZ, P1, !PT ;  /* 0x00000041201f7210 */ /* 0x000fe40000f3e4ff */
[----:B------:R-:W-:Y:S01]  /*ee90*/  IADD3.X R36, P0, R36, R87, RZ, P0, !PT ;  /* 0x0000005724247210 */ /* 0x000fe2000071e4ff */
[----:B------:R-:W-:Y:S01]  /*eea0*/  IMAD.X R28, RZ, RZ, R29, P2 ;  /* 0x000000ffff1c7224 */ /* 0x000fe200010e061d */
[----:B------:R-:W-:Y:S01]  /*eeb0*/  IADD3.X R33, P1, R26, R41, RZ, P1, !PT ;  /* 0x000000291a217210 */ /* 0x000fe20000f3e4ff */
[----:B------:R-:W-:Y:S01]  /*eec0*/  IMAD.MOV.U32 R41, RZ, RZ, R12 ;  /* 0x000000ffff297224 */ /* 0x000fe200078e000c */
[----:B------:R-:W-:Y:S01]  /*eed0*/  IADD3.X RZ, P2, R31, R64, RZ, P0, !PT ;  /* 0x000000401fff7210 */ /* 0x000fe2000075e4ff */
[----:B------:R-:W-:Y:S01]  /*eee0*/  IMAD.MOV.U32 R87, RZ, RZ, R25 ;  /* 0x000000ffff577224 */ /* 0x000fe200078e0019 */
[----:B------:R-:W-:Y:S01]  /*eef0*/  IADD3.X R28, P1, R28, R45, RZ, P1, !PT ;  /* 0x0000002d1c1c7210 */ /* 0x000fe20000f3e4ff */
[----:B------:R-:W-:Y:S01]  /*ef00*/  IMAD.MOV.U32 R45, RZ, RZ, R16 ;  /* 0x000000ffff2d7224 */ /* 0x000fe200078e0010 */
[----:B------:R-:W-:-:S02]  /*ef10*/  IADD3.X RZ, P2, R33, R70, RZ, P2, !PT ;  /* 0x0000004621ff7210 */ /* 0x000fc4000175e4ff */
[----:B------:R-:W-:Y:S02]  /*ef20*/  SEL R26, RZ, 0x1, !P1 ;  /* 0x00000001ff1a7807 */ /* 0x000fe40004800000 */
[----:B------:R-:W-:-:S05]  /*ef30*/  IADD3.X R32, P2, RZ, R28, RZ, P2, !PT ;  /* 0x0000001cff207210 */ /* 0x000fca000175e4ff */
[----:B------:R-:W-:Y:S02]  /*ef40*/  IMAD.X R35, RZ, RZ, R26, P2 ;  /* 0x000000ffff237224 */ /* 0x000fe400010e061a */
[----:B------:R-:W-:-:S04]  /*ef50*/  IMAD.WIDE.U32 R26, R32, 0x3d1, RZ ;  /* 0x000003d1201a7825 */ /* 0x000fc800078e00ff */
[----:B------:R-:W-:Y:S01]  /*ef60*/  IMAD.WIDE.U32 R28, R35, 0x3d1, RZ ;  /* 0x000003d1231c7825 */ /* 0x000fe200078e00ff */
[----:B------:R-:W-:-:S03]  /*ef70*/  IADD3 R26, P2, R26, R43, RZ ;  /* 0x0000002b1a1a7210 */ /* 0x000fc60007f5e0ff */
[----:B------:R-:W-:Y:S01]  /*ef80*/  IMAD.MOV.U32 R43, RZ, RZ, R14 ;  /* 0x000000ffff2b7224 */ /* 0x000fe200078e000e */
[----:B------:R-:W-:Y:S02]  /*ef90*/  IADD3 R27, P1, R27, R28, RZ ;  /* 0x0000001c1b1b7210 */ /* 0x000fe40007f3e0ff */
[----:B------:R-:W-:-:S03]  /*efa0*/  IADD3 R79, P3, -R79, R26, RZ ;  /* 0x0000001a4f4f7210 */ /* 0x000fc60007f7e1ff */
[----:B------:R-:W-:Y:S01]  /*efb0*/  IMAD.X R28, RZ, RZ, R29, P1 ;  /* 0x000000ffff1c7224 */ /* 0x000fe200008e061d */
[----:B------:R-:W-:Y:S01]  /*efc0*/  IADD3 R27, P1, R27, R32, RZ ;  /* 0x000000201b1b7210 */ /* 0x000fe20007f3e0ff */
[----:B------:R-:W-:-:S03]  /*efd0*/  IMAD.MOV.U32 R32, RZ, RZ, R3 ;  /* 0x000000ffff207224 */ /* 0x000fc600078e0003 */
[----:B------:R-:W-:Y:S01]  /*efe0*/  IADD3.X R28, P1, R28, R35, RZ, P1, !PT ;  /* 0x000000231c1c7210 */ /* 0x000fe20000f3e4ff */
[----:B------:R-:W-:Y:S01]  /*eff0*/  IMAD.MOV.U32 R35, RZ, RZ, R6 ;  /* 0x000000ffff237224 */ /* 0x000fe200078e0006 */
[----:B------:R-:W-:Y:S01]  /*f000*/  IADD3.X R27, P2, R27, R38, RZ, P2, !PT ;  /* 0x000000261b1b7210 */ /* 0x000fe2000175e4ff */
[----:B------:R-:W-:Y:S01]  /*f010*/  IMAD.MOV.U32 R38, RZ, RZ, R9 ;  /* 0x000000ffff267224 */ /* 0x000fe200078e0009 */
[----:B------:R-:W-:Y:S02]  /*f020*/  SEL R26, RZ, 0x1, !P1 ;  /* 0x00000001ff1a7807 */ /* 0x000fe40004800000 */
[----:B------:R-:W-:Y:S01]  /*f030*/  IADD3.X R28, P2, R28, R37, RZ, P2, !PT ;  /* 0x000000251c1c7210 */ /* 0x000fe2000175e4ff */
[----:B------:R-:W-:Y:S01]  /*f040*/  IMAD.MOV.U32 R37, RZ, RZ, R8 ;  /* 0x000000ffff257224 */ /* 0x000fe200078e0008 */
[----:B------:R-:W-:Y:S02]  /*f050*/  IADD3.X R78, P3, ~R78, R27, RZ, P3, !PT ;  /* 0x0000001b4e4e7210 */ /* 0x000fe40001f7e5ff */
[----:B------:R-:W-:Y:S01]  /*f060*/  IADD3.X R27, P1, R26, R39, RZ, P2, !PT ;  /* 0x000000271a1b7210 */ /* 0x000fe2000173e4ff */
[----:B------:R-:W-:Y:S01]  /*f070*/  IMAD.MOV.U32 R39, RZ, RZ, R10 ;  /* 0x000000ffff277224 */ /* 0x000fe200078e000a */
[----:B------:R-:W-:-:S02]  /*f080*/  IADD3.X R81, P2, ~R81, R28, RZ, P3, !PT ;  /* 0x0000001c51517210 */ /* 0x000fc40001f5e5ff */
[----:B------:R-:W-:Y:S01]  /*f090*/  IADD3.X R26, P1, RZ, R34, RZ, P1, !PT ;  /* 0x00000022ff1a7210 */ /* 0x000fe20000f3e4ff */
[----:B------:R-:W-:Y:S01]  /*f0a0*/  IMAD.MOV.U32 R34, RZ, RZ, R5 ;  /* 0x000000ffff227224 */ /* 0x000fe200078e0005 */
[----:B------:R-:W-:Y:S02]  /*f0b0*/  IADD3.X R80, P2, ~R80, R27, RZ, P2, !PT ;  /* 0x0000001b50507210 */ /* 0x000fe4000175e5ff */
[----:B------:R-:W-:Y:S01]  /*f0c0*/  IADD3.X R27, P1, RZ, R36, RZ, P1, !PT ;  /* 0x00000024ff1b7210 */ /* 0x000fe20000f3e4ff */
[----:B------:R-:W-:Y:S01]  /*f0d0*/  IMAD.MOV.U32 R36, RZ, RZ, R7 ;  /* 0x000000ffff247224 */ /* 0x000fe200078e0007 */
[----:B------:R-:W-:Y:S02]  /*f0e0*/  IADD3.X R83, P2, ~R83, R26, RZ, P2, !PT ;  /* 0x0000001a53537210 */ /* 0x000fe4000175e5ff */
[----:B------:R-:W-:Y:S01]  /*f0f0*/  IADD3.X R64, P0, P1, R64, RZ, R31, P1, P0 ;  /* 0x000000ff40407210 */ /* 0x000fe2000090041f */
[----:B------:R-:W-:Y:S01]  /*f100*/  IMAD.MOV.U32 R31, RZ, RZ, R2 ;  /* 0x000000ffff1f7224 */ /* 0x000fe200078e0002 */
[----:B------:R-:W-:-:S02]  /*f110*/  IADD3.X R82, P2, ~R82, R27, RZ, P2, !PT ;  /* 0x0000001b52527210 */ /* 0x000fc4000175e5ff */
[----:B------:R-:W-:Y:S02]  /*f120*/  IADD3.X R33, R70, RZ, R33, P0, P1 ;  /* 0x000000ff46217210 */ /* 0x000fe400007e2421 */
[----:B------:R-:W-:Y:S02]  /*f130*/  IADD3.X R85, P0, ~R85, R64, RZ, P2, !PT ;  /* 0x0000004055557210 */ /* 0x000fe4000171e5ff */
[C---:B------:R-:W-:Y:S02]  /*f140*/  ISETP.GE.AND P2, PT, R47.reuse, R94, PT ;  /* 0x0000005e2f00720c */ /* 0x040fe40003f46270 */
[----:B------:R-:W-:Y:S01]  /*f150*/  IADD3.X R84, P0, ~R84, R33, RZ, P0, !PT ;  /* 0x0000002154547210 */ /* 0x000fe2000071e5ff */
[----:B------:R-:W-:Y:S01]  /*f160*/  IMAD.MOV.U32 R33, RZ, RZ, R4 ;  /* 0x000000ffff217224 */ /* 0x000fe200078e0004 */
[----:B------:R-:W-:-:S11]  /*f170*/  IADD3 R47, R47, 0x1, RZ ;  /* 0x000000012f2f7810 */ /* 0x000fd60007ffe0ff */
[----:B------:R-:W-:-:S04]  /*f180*/  @!P0 IADD3 R79, P1, R79, -0x3d1, RZ ;  /* 0xfffffc2f4f4f8810 */ /* 0x000fc80007f3e0ff */
[----:B------:R-:W-:-:S04]  /*f190*/  @!P0 IADD3.X R78, P1, R78, -0x2, RZ, P1, !PT ;  /* 0xfffffffe4e4e8810 */ /* 0x000fc80000f3e4ff */
[----:B------:R-:W-:-:S04]  /*f1a0*/  @!P0 IADD3.X R81, P1, R81, -0x1, RZ, P1, !PT ;  /* 0xffffffff51518810 */ /* 0x000fc80000f3e4ff */
[----:B------:R-:W-:-:S04]  /*f1b0*/  @!P0 IADD3.X R80, P1, R80, -0x1, RZ, P1, !PT ;  /* 0xffffffff50508810 */ /* 0x000fc80000f3e4ff */
[----:B------:R-:W-:-:S04]  /*f1c0*/  @!P0 IADD3.X R83, P1, R83, -0x1, RZ, P1, !PT ;  /* 0xffffffff53538810 */ /* 0x000fc80000f3e4ff */
[----:B------:R-:W-:-:S04]  /*f1d0*/  @!P0 IADD3.X R82, P1, R82, -0x1, RZ, P1, !PT ;  /* 0xffffffff52528810 */ /* 0x000fc80000f3e4ff */
[----:B------:R-:W-:-:S04]  /*f1e0*/  @!P0 IADD3.X R85, P1, R85, -0x1, RZ, P1, !PT ;  /* 0xffffffff55558810 */ /* 0x000fc80000f3e4ff */
[----:B------:R-:W-:Y:S01]  /*f1f0*/  @!P0 IADD3.X R84, R84, -0x1, RZ, P1, !PT ;  /* 0xffffffff54548810 */ /* 0x000fe20000ffe4ff */
[----:B------:R-:W-:Y:S01]  /*f200*/  @P2 CALL.REL.NOINC `(.L_x_5) ;  /* 0x0000001000002944 */ /* 0x000fe20003c00000 */
[----:B------:R-:W-:Y:S05]  /*f210*/  BRA `(.L_x_90) ;  /* 0xffff14c000007947 */ /* 0x000fea000383ffff */
.L_x_5:
[----:B------:R-:W-:Y:S05]  /*f220*/  BSYNC B1 ;  /* 0x0000000000017941 */ /* 0x000fea0003800000 */
.L_x_4:
[----:B------:R-:W-:-:S05]  /*f230*/  IMAD.MOV.U32 R23, RZ, RZ, 0x1 ;  /* 0x00000001ff177424 */ /* 0x000fca00078e00ff */
[----:B------:R-:W-:-:S13]  /*f240*/  ISETP.NE.AND P0, PT, R23, c[0x0][0x1e0], PT ;  /* 0x0000780017007a0c */ /* 0x000fda0003f05270 */
[----:B------:R-:W-:Y:S05]  /*f250*/  @!P0 BRA `(.L_x_91) ;  /* 0x00006c0000008947 */ /* 0x000fea0003800000 */
[----:B------:R-:W-:Y:S02]  /*f260*/  IMAD.MOV.U32 R19, RZ, RZ, c[0x0][0x1e0] ;  /* 0x00007800ff137624 */ /* 0x000fe400078e00ff */
[----:B------:R-:W-:-:S03]  /*f270*/  IMAD.MOV.U32 R18, RZ, RZ, 0x1 ;  /* 0x00000001ff127424 */ /* 0x000fc600078e00ff */
[----:B------:R-:W-:-:S13]  /*f280*/  ISETP.NE.AND P0, PT, R19, 0x2, PT ;  /* 0x000000021300780c */ /* 0x000fda0003f05270 */
[----:B------:R-:W-:Y:S05]  /*f290*/  @!P0 BRA `(.L_x_92) ;  /* 0x0000009000008947 */ /* 0x000fea0003800000 */
[----:B------:R-:W-:-:S13]  /*f2a0*/  ISETP.NE.AND P1, PT, R19, 0x3, PT ;  /* 0x000000031300780c */ /* 0x000fda0003f25270 */
[----:B------:R-:W0:Y:S04]  /*f2b0*/  @P1 S2R R18, SR_CTAID.X ;  /* 0x0000000000121919 */ /* 0x000e280000002500 */
[----:B------:R-:W0:Y:S02]  /*f2c0*/  @P1 S2R R19, SR_TID.X ;  /* 0x0000000000131919 */ /* 0x000e240000002100 */
[----:B0-----:R-:W-:-:S04]  /*f2d0*/  @P1 IMAD R18, R18, 0x100, R19 ;  /* 0x0000010012121824 */ /* 0x001fc800078e0213 */
[----:B------:R-:W-:-:S05]  /*f2e0*/  @P1 IMAD R18, R18, 0x18, R95 ;  /* 0x0000001812121824 */ /* 0x000fca00078e025f */
[----:B------:R-:W-:Y:S02]  /*f2f0*/  @P1 ISETP.GE.U32.AND P0, PT, R18, UR4, PT ;  /* 0x0000000412001c0c */ /* 0x000fe4000bf06070 */
[----:B------:R-:W-:Y:S02]  /*f300*/  @!P1 PRMT R18, RZ, 0x7610, R18 ;  /* 0x00007610ff129816 */ /* 0x000fe40000000012 */
[----:B------:R-:W-:-:S04]  /*f310*/  @P1 SEL R19, RZ, 0x1, !P0 ;  /* 0x00000001ff131807 */ /* 0x000fc80004000000 */
[----:B------:R-:W-:-:S04]  /*f320*/  @P1 PRMT R18, R19, 0x7610, R18 ;  /* 0x0000761013121816 */ /* 0x000fc80000000012 */
.L_x_92:
[----:B------:R-:W-:Y:S01]  /*f330*/  PRMT R18, R18, 0x9910, RZ ;  /* 0x0000991012127816 */ /* 0x000fe200000000ff */
[----:B------:R-:W-:Y:S03]  /*f340*/  BSSY B1, `(.L_x_91) ;  /* 0x00006b1000017945 */ /* 0x000fe60003800000 */
[----:B------:R-:W-:-:S13]  /*f350*/  ISETP.NE.AND P0, PT, R18, RZ, PT ;  /* 0x000000ff1200720c */ /* 0x000fda0003f05270 */
[----:B------:R-:W-:Y:S05]  /*f360*/  @!P0 BRA `(.L_x_93) ;  /* 0x00006ae000008947 */ /* 0x000fea0003800000 */
[----:B-----5:R-:W-:Y:S01]  /*f370*/  IADD3 R27, P0, R62, -R9, RZ ;  /* 0x800000093e1b7210 */ /* 0x020fe20007f1e0ff */
[----:B------:R-:W-:Y:S01]  /*f380*/  BSSY B2, `(.L_x_94) ;  /* 0x000003c000027945 */ /* 0x000fe20003800000 */
[----:B------:R-:W-:Y:S02]  /*f390*/  IMAD.MOV.U32 R40, RZ, RZ, RZ ;  /* 0x000000ffff287224 */ /* 0x000fe400078e00ff */
[----:B------:R-:W-:Y:S01]  /*f3a0*/  IADD3.X R25, P0, R63, ~R8, RZ, P0, !PT ;  /* 0x800000083f197210 */ /* 0x000fe2000071e4ff */
[----:B------:R-:W-:Y:S02]  /*f3b0*/  IMAD.MOV.U32 R28, RZ, RZ, 0x1 ;  /* 0x00000001ff1c7424 */ /* 0x000fe400078e00ff */
        /* <DEDUP_REMOVED lines=21> */
.L_x_96:
[----:B------:R-:W-:Y:S01]  /*f510*/  ISETP.GT.AND P2, PT, R18, -0x1, PT ;  /* 0xffffffff1200780c */ /* 0x000fe20003f44270 */
[----:B------:R-:W-:Y:S01]  /*f520*/  IMAD.MOV.U32 R36, RZ, RZ, -0x1 ;  /* 0xffffffffff247424 */ /* 0x000fe200078e00ff */
[----:B------:R-:W-:-:S11]  /*f530*/  IADD3 R29, -R21, 0x20, RZ ;  /* 0x00000020151d7810 */ /* 0x000fd60007ffe1ff */
[----:B------:R-:W-:-:S05]  /*f540*/  @!P2 IMAD.MOV R18, RZ, RZ, -R18 ;  /* 0x000000ffff12a224 */ /* 0x000fca00078e0a12 */
[----:B------:R-:W-:-:S04]  /*f550*/  IADD3 R30, R18, 0x1, RZ ;  /* 0x00000001121e7810 */ /* 0x000fc80007ffe0ff */
[----:B------:R-:W-:Y:S01]  /*f560*/  ISETP.GE.AND P3, PT, R30, R21, PT ;  /* 0x000000151e00720c */ /* 0x000fe20003f66270 */
[--C-:B------:R-:W-:Y:S02]  /*f570*/  IMAD.MOV.U32 R30, RZ, RZ, R20.reuse ;  /* 0x000000ffff1e7224 */ /* 0x100fe400078e0014 */
[----:B------:R-:W-:Y:S02]  /*f580*/  @!P2 IMAD.MOV R30, RZ, RZ, -R23 ;  /* 0x000000ffff1ea224 */ /* 0x000fe400078e0a17 */
[----:B------:R-:W-:Y:S02]  /*f590*/  @!P2 IMAD.MOV.U32 R23, RZ, RZ, R20 ;  /* 0x000000ffff17a224 */ /* 0x000fe400078e0014 */
[----:B------:R-:W-:-:S04]  /*f5a0*/  IMAD.MOV R20, RZ, RZ, -R30 ;  /* 0x000000ffff147224 */ /* 0x000fc800078e0a1e */
[----:B------:R-:W-:Y:S02]  /*f5b0*/  IMAD R20, R23, R20, RZ ;  /* 0x0000001417147224 */ /* 0x000fe400078e02ff */
        /* <DEDUP_REMOVED lines=9> */
[----:B------:R-:W-:Y:S02]  /*f650*/  IMAD.MOV.U32 R29, RZ, RZ, R40 ;  /* 0x000000ffff1d7224 */ /* 0x000fe400078e0028 */
        /* <DEDUP_REMOVED lines=14> */
.L_x_95:
[----:B------:R-:W-:Y:S05]  /*f740*/  BSYNC B2 ;  /* 0x0000000000027941 */ /* 0x000fea0003800000 */
.L_x_94:
        /* <DEDUP_REMOVED lines=33> */
.L_x_98:
[----:B------:R-:W-:Y:S05]  /*f960*/  BSYNC B2 ;  /* 0x0000000000027941 */ /* 0x000fea0003800000 */
.L_x_97:
        /* <DEDUP_REMOVED lines=8> */
[-C--:B------:R-:W-:Y:S01]  /*f9f0*/  IMAD.WIDE.U32 R66, R24, R73.reuse, RZ ;  /* 0x0000004918427225 */ /* 0x080fe200078e00ff */
[----:B------:R-:W-:Y:S02]  /*fa00*/  IADD3 R43, P1, R21, R64, RZ ;  /* 0x00000040152b7210 */ /* 0x000fe40007f3e0ff */
[----:B------:R-:W-:Y:S01]  /*fa10*/  @!P0 IADD3.X R34, P2, R34, -0x1, RZ, P2, !PT ;  /* 0xffffffff22228810 */ /* 0x000fe2000175e4ff */
[----:B------:R-:W-:Y:S01]  /*fa20*/  IMAD.WIDE.U32 R22, R26, R73, RZ ;  /* 0x000000491a167225 */ /* 0x000fe200078e00ff */
[----:B------:R-:W-:Y:S02]  /*fa30*/  IADD3.X R64, P1, R66, R65, RZ, P1, !PT ;  /* 0x0000004142407210 */ /* 0x000fe40000f3e4ff */
[----:B------:R-:W-:Y:S01]  /*fa40*/  @!P0 IADD3.X R33, P2, R33, -0x1, RZ, P2, !PT ;  /* 0xffffffff21218810 */ /* 0x000fe2000175e4ff */
[-C--:B------:R-:W-:Y:S01]  /*fa50*/  IMAD.WIDE.U32 R46, R35, R73.reuse, RZ ;  /* 0x00000049232e7225 */ /* 0x080fe200078e00ff */
        /* <DEDUP_REMOVED lines=31> */
.L_x_100:
[----:B------:R-:W-:Y:S05]  /*fc50*/  BSYNC B2 ;  /* 0x0000000000027941 */ /* 0x000fea0003800000 */
.L_x_99:
        /* <DEDUP_REMOVED lines=34> */
.L_x_102:
[----:B------:R-:W-:Y:S05]  /*fe80*/  BSYNC B2 ;  /* 0x0000000000027941 */ /* 0x000fea0003800000 */
.L_x_101:
        /* <DEDUP_REMOVED lines=38> */
.L_x_104:
[----:B------:R-:W-:Y:S05]  /*100f0*/  BSYNC B2 ;  /* 0x0000000000027941 */ /* 0x000fea0003800000 */
.L_x_103:
        /* <DEDUP_REMOVED lines=8> */
[----:B------:R-:W-:-:S02]  /*10180*/  IADD3.X R21, P1, R72, R71, RZ, P1, !PT ;  /* 0x0000004748157210 */ /* 0x000fc40000f3e4ff */
[----:B------:R-:W-:Y:S02]  /*10190*/  IADD3.X R37, P0, R66, R37, RZ, P0, !PT ;  /* 0x0000002542257210 */ /* 0x000fe4000071e4ff */
[----:B------:R-:W-:Y:S02]  /*101a0*/  IADD3.X R22, P1, R35, R70, RZ, P1, !PT ;  /* 0x0000004623167210 */ /* 0x000fe40000f3e4ff */
[----:B------:R-:W-:Y:S02]  /*101b0*/  LOP3.LUT R35, R20, 0x3fffffff, RZ, 0xc0, !PT ;  /* 0x3fffffff14237812 */ /* 0x000fe400078ec0ff */
[----:B------:R-:W-:Y:S02]  /*101c0*/  IADD3.X R36, P0, R45, R36, RZ, P0, !PT ;  /* 0x000000242d247210 */ /* 0x000fe4000071e4ff */
[----:B------:R-:W-:Y:S01]  /*101d0*/  LOP3.LUT R45, R24, 0x3fffffff, RZ, 0xc0, !PT ;  /* 0x3fffffff182d7812 */ /* 0x000fe200078ec0ff */
[----:B------:R-:W-:Y:S01]  /*101e0*/  IMAD.WIDE.U32 R24, R35, 0x3d1, RZ ;  /* 0x000003d123187825 */ /* 0x000fe200078e00ff */
[----:B------:R-:W-:-:S02]  /*101f0*/  IADD3.X R69, P1, R34, R69, RZ, P1, !PT ;  /* 0x0000004522457210 */ /* 0x000fc40000f3e4ff */
[----:B------:R-:W-:Y:S01]  /*10200*/  IADD3.X R31, P0, R46, R31, RZ, P0, !PT ;  /* 0x0000001f2e1f7210 */ /* 0x000fe2000071e4ff */
[----:B------:R-:W-:Y:S01]  /*10210*/  IMAD.WIDE.U32 R26, R45, 0x3d1, RZ ;  /* 0x000003d12d1a7825 */ /* 0x000fe200078e00ff */
[----:B------:R-:W-:Y:S02]  /*10220*/  IADD3 R20, P2, R35, R25, RZ ;  /* 0x0000001923147210 */ /* 0x000fe40007f5e0ff */
[----:B------:R-:W-:Y:S01]  /*10230*/  IADD3.X R68, P1, R23, R68, RZ, P1, !PT ;  /* 0x0000004417447210 */ /* 0x000fe20000f3e4ff */
[----:B------:R-:W-:Y:S01]  /*10240*/  IMAD.MOV R32, RZ, RZ, -R24 ;  /* 0x000000ffff207224 */ /* 0x000fe200078e0a18 */
[----:B------:R-:W-:Y:S01]  /*10250*/  IADD3 RZ, P3, RZ, -R24, RZ ;  /* 0x80000018ffff7210 */ /* 0x000fe20007f7e0ff */
[----:B------:R-:W-:Y:S01]  /*10260*/  IMAD.MOV R39, RZ, RZ, -R26 ;  /* 0x000000ffff277224 */ /* 0x000fe200078e0a1a */
[----:B------:R-:W-:Y:S02]  /*10270*/  IADD3 R24, P5, R45, R27, RZ ;  /* 0x0000001b2d187210 */ /* 0x000fe40007fbe0ff */
[----:B------:R-:W-:-:S02]  /*10280*/  LOP3.LUT R23, RZ, R20, RZ, 0x33, !PT ;  /* 0x00000014ff177212 */ /* 0x000fc400078e33ff */
[----:B------:R-:W-:Y:S02]  /*10290*/  SEL R20, RZ, 0x1, !P2 ;  /* 0x00000001ff147807 */ /* 0x000fe40005000000 */
[----:B------:R-:W-:Y:S02]  /*102a0*/  IADD3.X R65, P1, R74, R65, RZ, P1, !PT ;  /* 0x000000414a417210 */ /* 0x000fe40000f3e4ff */
[----:B------:R-:W-:Y:S02]  /*102b0*/  IADD3 RZ, P4, RZ, -R26, RZ ;  /* 0x8000001affff7210 */ /* 0x000fe40007f9e0ff */
[----:B------:R-:W-:Y:S02]  /*102c0*/  SEL R26, RZ, 0x1, !P5 ;  /* 0x00000001ff1a7807 */ /* 0x000fe40006800000 */
[----:B------:R-:W-:Y:S02]  /*102d0*/  LOP3.LUT R27, RZ, R24, RZ, 0x33, !PT ;  /* 0x00000018ff1b7212 */ /* 0x000fe400078e33ff */
[----:B------:R-:W-:-:S02]  /*102e0*/  LOP3.LUT R24, RZ, R20, RZ, 0x33, !PT ;  /* 0x00000014ff187212 */ /* 0x000fc400078e33ff */
[----:B------:R-:W-:Y:S02]  /*102f0*/  IADD3.X R73, P1, R73, R40, RZ, P1, !PT ;  /* 0x0000002849497210 */ /* 0x000fe40000f3e4ff */
[----:B------:R-:W-:Y:S02]  /*10300*/  IADD3.X R20, P3, RZ, R23, RZ, P3, !PT ;  /* 0x00000017ff147210 */ /* 0x000fe40001f7e4ff */
[----:B------:R-:W-:Y:S01]  /*10310*/  IADD3 R25, P2, R32, R19, RZ ;  /* 0x0000001320197210 */ /* 0x000fe20007f5e0ff */
[----:B------:R-:W-:Y:S01]  /*10320*/  IMAD.X R92, R33, 0x1, R92, P1 ;  /* 0x00000001215c7824 */ /* 0x000fe200008e065c */
[----:B------:R-:W-:Y:S02]  /*10330*/  LOP3.LUT R23, RZ, R26, RZ, 0x33, !PT ;  /* 0x0000001aff177212 */ /* 0x000fe400078e33ff */
[----:B------:R-:W-:Y:S02]  /*10340*/  IADD3.X R27, P4, RZ, R27, RZ, P4, !PT ;  /* 0x0000001bff1b7210 */ /* 0x000fe4000279e4ff */
[----:B------:R-:W-:-:S02]  /*10350*/  IADD3 R40, P5, R39, R28, RZ ;  /* 0x0000001c27287210 */ /* 0x000fc40007fbe0ff */
[----:B------:R-:W-:Y:S02]  /*10360*/  IADD3.X R30, P0, R41, R30, RZ, P0, !PT ;  /* 0x0000001e291e7210 */ /* 0x000fe4000071e4ff */
[----:B------:R-:W-:Y:S02]  /*10370*/  IADD3.X R24, P3, RZ, R24, RZ, P3, !PT ;  /* 0x00000018ff187210 */ /* 0x000fe40001f7e4ff */
[----:B------:R-:W-:Y:S02]  /*10380*/  LEA.HI.X.SX32 R26, P2, R19, R20, 0x1, P2 ;  /* 0x00000014131a7211 */ /* 0x000fe40001050eff */
[----:B------:R-:W-:Y:S02]  /*10390*/  IADD3.X R23, P4, RZ, R23, RZ, P4, !PT ;  /* 0x00000017ff177210 */ /* 0x000fe4000279e4ff */
[----:B------:R-:W-:Y:S02]  /*103a0*/  LEA.HI.X.SX32 R75, P5, R28, R27, 0x1, P5 ;  /* 0x0000001b1c4b7211 */ /* 0x000fe400028b0eff */
[----:B------:R-:W-:-:S02]  /*103b0*/  IADD3.X R29, P0, R44, R29, RZ, P0, !PT ;  /* 0x0000001d2c1d7210 */ /* 0x000fc4000071e4ff */
[----:B------:R-:W-:Y:S02]  /*103c0*/  IADD3.X R20, P3, RZ, -0x1, RZ, P3, !PT ;  /* 0xffffffffff147810 */ /* 0x000fe40001f7e4ff */
[----:B------:R-:W-:Y:S01]  /*103d0*/  LEA.HI.X.SX32 R27, P2, R19, R24, 0x1, P2 ;  /* 0x00000018131b7211 */ /* 0x000fe20001050eff */
[----:B------:R-:W-:Y:S01]  /*103e0*/  IMAD.X R80, R47, 0x1, R80, P0 ;  /* 0x000000012f507824 */ /* 0x000fe200000e0650 */
[----:B------:R-:W-:Y:S02]  /*103f0*/  IADD3.X R39, P4, RZ, -0x1, RZ, P4, !PT ;  /* 0xffffffffff277810 */ /* 0x000fe4000279e4ff */
[----:B------:R-:W-:Y:S02]  /*10400*/  LEA.HI.X.SX32 R44, P5, R28, R23, 0x1, P5 ;  /* 0x000000171c2c7211 */ /* 0x000fe400028b0eff */
[----:B------:R-:W-:Y:S02]  /*10410*/  IADD3.X R24, P3, RZ, -0x1, RZ, P3, !PT ;  /* 0xffffffffff187810 */ /* 0x000fe40001f7e4ff */
[----:B------:R-:W-:-:S02]  /*10420*/  LEA.HI.X.SX32 R32, P2, R19, R20, 0x1, P2 ;  /* 0x0000001413207211 */ /* 0x000fc40001050eff */
[----:B------:R-:W-:Y:S02]  /*10430*/  IADD3.X R23, P4, RZ, -0x1, RZ, P4, !PT ;  /* 0xffffffffff177810 */ /* 0x000fe4000279e4ff */
[C---:B------:R-:W-:Y:S02]  /*10440*/  LEA.HI.X.SX32 R79, P5, R28.reuse, R39, 0x1, P5 ;  /* 0x000000271c4f7211 */ /* 0x040fe400028b0eff */
        /* <DEDUP_REMOVED lines=12> */
[----:B------:R-:W-:Y:S02]  /*10510*/  IADD3.X R24, R35, -0x1, RZ, P3, !PT ;  /* 0xffffffff23187810 */ /* 0x000fe40001ffe4ff */
[----:B------:R-:W-:Y:S02]  /*10520*/  LEA.HI.X.SX32 R38, P2, R19, R20, 0x1, P2 ;  /* 0x0000001413267211 */ /* 0x000fe40001050eff */
[----:B------:R-:W-:Y:S02]  /*10530*/  IADD3.X R45, R45, -0x1, RZ, P4, !PT ;  /* 0xffffffff2d2d7810 */ /* 0x000fe400027fe4ff */
[----:B------:R-:W-:-:S02]  /*10540*/  LEA.HI.X.SX32 R67, P5, R28, R67, 0x1, P5 ;  /* 0x000000431c437211 */ /* 0x000fc400028b0eff */
[----:B------:R-:W-:Y:S02]  /*10550*/  SHF.R.W.U32 R91, R91, 0x1e, R90 ;  /* 0x0000001e5b5b7819 */ /* 0x000fe40000001e5a */
        /* <DEDUP_REMOVED lines=33> */
.L_x_126:
[----:B------:R-:W-:Y:S01]  /*10770*/  LOP3.LUT R37, R91, 0x40000000, RZ, 0xfc, !PT ;  /* 0x400000005b257812 */ /* 0x000fe200078efcff */
[----:B------:R-:W-:Y:S01]  /*10780*/  IMAD.MOV.U32 R64, RZ, RZ, 0x1 ;  /* 0x00000001ff407424 */ /* 0x000fe200078e00ff */
[----:B------:R-:W-:Y:S01]  /*10790*/  BSSY B3, `(.L_x_106) ;  /* 0x0000033000037945 */ /* 0x000fe20003800000 */
[----:B------:R-:W-:Y:S02]  /*107a0*/  IMAD.MOV.U32 R76, RZ, RZ, 0x1 ;  /* 0x00000001ff4c7424 */ /* 0x000fe400078e00ff */
[----:B------:R-:W-:Y:S01]  /*107b0*/  IMAD.MOV.U32 R94, RZ, RZ, RZ ;  /* 0x000000ffff5e7224 */ /* 0x000fe200078e00ff */
        /* <DEDUP_REMOVED lines=13> */
.L_x_108:
        /* <DEDUP_REMOVED lines=35> */
.L_x_107:
[----:B------:R-:W-:Y:S05]  /*10ac0*/  BSYNC B3 ;  /* 0x0000000000037941 */ /* 0x000fea0003800000 */
.L_x_106:
        /* <DEDUP_REMOVED lines=40> */
.L_x_110:
[----:B------:R-:W-:Y:S05]  /*10d50*/  BSYNC B3 ;  /* 0x0000000000037941 */ /* 0x000fea0003800000 */
.L_x_109:
        /* <DEDUP_REMOVED lines=40> */
.L_x_112:
[----:B------:R-:W-:Y:S05]  /*10fe0*/  BSYNC B3 ;  /* 0x0000000000037941 */ /* 0x000fea0003800000 */
.L_x_111:
        /* <DEDUP_REMOVED lines=39> */
.L_x_114:
[----:B------:R-:W-:Y:S05]  /*11260*/  BSYNC B3 ;  /* 0x0000000000037941 */ /* 0x000fea0003800000 */
.L_x_113:
        /* <DEDUP_REMOVED lines=38> */
.L_x_116:
[----:B------:R-:W-:Y:S05]  /*114d0*/  BSYNC B3 ;  /* 0x0000000000037941 */ /* 0x000fea0003800000 */
.L_x_115:
[----:B------:R-:W-:Y:S01]  /*114e0*/  IADD3 R91, P0, R64, R102, RZ ;  /* 0x00000066405b7210 */ /* 0x000fe20007f1e0ff */
[----:B------:R-:W-:Y:S01]  /*114f0*/  IMAD.WIDE.U32 R66, R23, R37, RZ ;  /* 0x0000002517427225 */ /* 0x000fe200078e00ff */
[----:B------:R-:W-:Y:S01]  /*11500*/  SHF.R.S32.HI R19, RZ, 0x1e, R19 ;  /* 0x0000001eff137819 */ /* 0x000fe20000011413 */
[----:B------:R-:W-:Y:S01]  /*11510*/  BSSY B3, `(.L_x_117) ;  /* 0x0000054000037945 */ /* 0x000fe20003800000 */
[----:B------:R-:W-:Y:S01]  /*11520*/  IADD3.X R90, P0, R90, R93, RZ, P0, !PT ;  /* 0x0000005d5a5a7210 */ /* 0x000fe2000071e4ff */
[----:B------:R-:W-:-:S03]  /*11530*/  IMAD.WIDE.U32 R68, R25, R37, RZ ;  /* 0x0000002519447225 */ /* 0x000fc600078e00ff */
[----:B------:R-:W-:Y:S01]  /*11540*/  IADD3.X R88, P0, R65, R100, RZ, P0, !PT ;  /* 0x0000006441587210 */ /* 0x000fe2000071e4ff */
[----:B------:R-:W-:Y:S01]  /*11550*/  IMAD.WIDE.U32 R64, R21, R37, RZ ;  /* 0x0000002515407225 */ /* 0x000fe200078e00ff */
[----:B------:R-:W-:Y:S02]  /*11560*/  SHF.R.W.U32 R91, R91, 0x1e, R90 ;  /* 0x0000001e5b5b7819 */ /* 0x000fe40000001e5a */
[----:B------:R-:W-:Y:S02]  /*11570*/  IADD3.X R89, P0, R86, R99, RZ, P0, !PT ;  /* 0x0000006356597210 */ /* 0x000fe4000071e4ff */
[----:B------:R-:W-:Y:S02]  /*11580*/  IADD3 R93, P1, R65, R66, RZ ;  /* 0x00000042415d7210 */ /* 0x000fe40007f3e0ff */
[----:B------:R-:W-:Y:S01]  /*11590*/  IADD3.X R86, P0, R77, R98, RZ, P0, !PT ;  /* 0x000000624d567210 */ /* 0x000fe2000071e4ff */
        /* <DEDUP_REMOVED lines=10> */
[----:B------:R-:W-:-:S02]  /*11640*/  IADD3 R102, P1, R75, R72, RZ ;  /* 0x000000484b667210 */ /* 0x000fc40007f3e0ff */
[----:B------:R-:W-:Y:S01]  /*11650*/  IADD3.X R100, P0, R70, R77, RZ, P0, !PT ;  /* 0x0000004d46647210 */ /* 0x000fe2000071e4ff */
[----:B------:R-:W-:Y:S01]  /*11660*/  IMAD.X R92, R92, 0x1, R101, P2 ;  /* 0x000000015c5c7824 */ /* 0x000fe200010e0665 */
[----:B------:R-:W-:Y:S01]  /*11670*/  IADD3.X R85, P1, R85, R84, RZ, P1, !PT ;  /* 0x0000005455557210 */ /* 0x000fe20000f3e4ff */
[----:B------:R-:W-:Y:S01]  /*11680*/  IMAD.WIDE.U32 R72, R26, R44, RZ ;  /* 0x0000002c1a487225 */ /* 0x000fe200078e00ff */
[----:B------:R-:W-:Y:S02]  /*11690*/  IADD3 R67, P2, R67, R68, RZ ;  /* 0x0000004443437210 */ /* 0x000fe40007f5e0ff */
        /* <DEDUP_REMOVED lines=12> */
[----:B------:R-:W-:Y:S01]  /*11760*/  SHF.R.W.U32 R89, R89, 0x1e, R86 ;  /* 0x0000001e59597819 */ /* 0x000fe20000001e56 */
[----:B------:R-:W-:Y:S01]  /*11770*/  IMAD.MOV.U32 R82, RZ, RZ, R64 ;  /* 0x000000ffff527224 */ /* 0x000fe200078e0040 */
[----:B------:R-:W-:Y:S01]  /*11780*/  IADD3.X R84, P0, R71, R74, RZ, P0, !PT ;  /* 0x0000004a47547210 */ /* 0x000fe2000071e4ff */
[----:B------:R-:W-:Y:S01]  /*11790*/  IMAD.WIDE.U32 R70, R33, R37, RZ ;  /* 0x0000002521467225 */ /* 0x000fe200078e00ff */
[----:B------:R-:W-:-:S02]  /*117a0*/  LOP3.LUT R40, R88, R90, R91, 0xfe, !PT ;  /* 0x0000005a58287212 */ /* 0x000fc400078efe5b */
[----:B------:R-:W-:Y:S01]  /*117b0*/  SHF.R.W.U32 R86, R86, 0x1e, R97 ;  /* 0x0000001e56567819 */ /* 0x000fe20000001e61 */
[----:B------:R-:W-:Y:S01]  /*117c0*/  IMAD.WIDE.U32 R64, R34, R44, RZ ;  /* 0x0000002c22407225 */ /* 0x000fe200078e00ff */
[----:B------:R-:W-:Y:S02]  /*117d0*/  IADD3.X R69, P2, R69, R72, RZ, P2, !PT ;  /* 0x0000004845457210 */ /* 0x000fe4000175e4ff */
[----:B------:R-:W-:Y:S01]  /*117e0*/  IADD3.X R108, P1, R78, R41, RZ, P1, !PT ;  /* 0x000000294e6c7210 */ /* 0x000fe20000f3e4ff */
[----:B------:R-:W-:Y:S01]  /*117f0*/  IMAD.WIDE.U32 R38, R36, R44, RZ ;  /* 0x0000002c24267225 */ /* 0x000fe200078e00ff */
[----:B------:R-:W-:Y:S02]  /*11800*/  LOP3.LUT R46, R86, R40, R89, 0xfe, !PT ;  /* 0x00000028562e7212 */ /* 0x000fe400078efe59 */
[----:B------:R-:W-:Y:S01]  /*11810*/  SHF.R.W.U32 R77, R97, 0x1e, R96 ;  /* 0x0000001e614d7819 */ /* 0x000fe20000001e60 */
[----:B------:R-:W-:Y:S01]  /*11820*/  IMAD.WIDE.U32 R40, R35, R37, RZ ;  /* 0x0000002523287225 */ /* 0x000fe200078e00ff */
[----:B------:R-:W-:-:S02]  /*11830*/  SHF.R.W.U32 R74, R96, 0x1e, R94 ;  /* 0x0000001e604a7819 */ /* 0x000fc40000001e5e */
[----:B------:R-:W-:Y:S02]  /*11840*/  IADD3.X R75, P0, R70, R75, RZ, P0, !PT ;  /* 0x0000004b464b7210 */ /* 0x000fe4000071e4ff */
[----:B------:R-:W-:Y:S02]  /*11850*/  IADD3.X R72, P2, R64, R73, RZ, P2, !PT ;  /* 0x0000004940487210 */ /* 0x000fe4000175e4ff */
[----:B------:R-:W-:Y:S02]  /*11860*/  IADD3.X R79, P1, R79, R42, RZ, P1, !PT ;  /* 0x0000002a4f4f7210 */ /* 0x000fe40000f3e4ff */
[----:B------:R-:W-:Y:S02]  /*11870*/  LOP3.LUT R42, R74, R46, R77, 0xfe, !PT ;  /* 0x0000002e4a2a7212 */ /* 0x000fe400078efe4d */
[----:B------:R-:W-:Y:S01]  /*11880*/  IADD3.X R64, P2, R65, R38, RZ, P2, !PT ;  /* 0x0000002641407210 */ /* 0x000fe2000175e4ff */
[----:B------:R-:W-:Y:S01]  /*11890*/  IMAD.X R80, R80, 0x1, R43, P1 ;  /* 0x0000000150507824 */ /* 0x000fe200008e062b */
[----:B------:R-:W-:-:S02]  /*118a0*/  SHF.R.S32.HI R46, RZ, 0x1e, R20 ;  /* 0x0000001eff2e7819 */ /* 0x000fc40000011414 */
[----:B------:R-:W-:Y:S02]  /*118b0*/  IADD3.X R47, P0, R71, R40, RZ, P0, !PT ;  /* 0x00000028472f7210 */ /* 0x000fe4000071e4ff */
[----:B------:R-:W-:Y:S01]  /*118c0*/  SHF.R.W.U32 R73, R94, 0x1e, R92 ;  /* 0x0000001e5e497819 */ /* 0x000fe20000001e5c */
[----:B------:R-:W-:Y:S01]  /*118d0*/  IMAD.X R65, R46, R44, R39, P2 ;  /* 0x0000002c2e417224 */ /* 0x000fe200010e0627 */
[----:B------:R-:W-:Y:S01]  /*118e0*/  SHF.R.W.U32 R105, R102, 0x1e, R85 ;  /* 0x0000001e66697819 */ /* 0x000fe20000001e55 */
[----:B------:R-:W-:Y:S01]  /*118f0*/  IMAD.X R78, R19, R37, R41, P0 ;  /* 0x00000025134e7224 */ /* 0x000fe200000e0629 */
[----:B------:R-:W-:Y:S02]  /*11900*/  LOP3.LUT P1, RZ, R42, R73, RZ, 0xfc, !PT ;  /* 0x000000492aff7212 */ /* 0x000fe4000782fcff */
[----:B------:R-:W-:Y:S01]  /*11910*/  SHF.R.W.U32 R71, R85, 0x1e, R83 ;  /* 0x0000001e55477819 */ /* 0x000fe20000001e53 */
        /* <DEDUP_REMOVED lines=19> */
.L_x_118:
[----:B------:R-:W-:Y:S05]  /*11a50*/  BSYNC B3 ;  /* 0x0000000000037941 */ /* 0x000fea0003800000 */
.L_x_117:
        /* <DEDUP_REMOVED lines=20> */
.L_x_120:
[----:B------:R-:W-:Y:S05]  /*11ba0*/  BSYNC B3 ;  /* 0x0000000000037941 */ /* 0x000fea0003800000 */
.L_x_119:
        /* <DEDUP_REMOVED lines=59> */
.L_x_123:
[----:B------:R-:W-:Y:S05]  /*11f60*/  BSYNC B3 ;  /* 0x0000000000037941 */ /* 0x000fea0003800000 */
.L_x_122:
        /* <DEDUP_REMOVED lines=21> */
.L_x_125:
[----:B------:R-:W-:Y:S05]  /*120c0*/  BSYNC B3 ;  /* 0x0000000000037941 */ /* 0x000fea0003800000 */
.L_x_124:
        /* <DEDUP_REMOVED lines=20> */
[----:B------:R-:W-:Y:S02]  /*12210*/  IADD3 R35, P3, R46, R33, RZ ;  /* 0x000000212e237210 */ /* 0x000fe40007f7e0ff */
[----:B------:R-:W-:-:S02]  /*12220*/  IADD3.X R22, P4, RZ, R22, RZ, P4, !PT ;  /* 0x00000016ff167210 */ /* 0x000fc4000279e4ff */
[----:B------:R-:W-:Y:S02]  /*12230*/  LOP3.LUT R20, RZ, R20, RZ, 0x33, !PT ;  /* 0x00000014ff147212 */ /* 0x000fe400078e33ff */
[----:B------:R-:W-:Y:S02]  /*12240*/  IADD3.X R46, P2, RZ, R34, RZ, P2, !PT ;  /* 0x00000022ff2e7210 */ /* 0x000fe4000175e4ff */
[----:B------:R-:W-:Y:S02]  /*12250*/  LOP3.LUT R33, RZ, R23, RZ, 0x33, !PT ;  /* 0x00000017ff217212 */ /* 0x000fe400078e33ff */
[----:B------:R-:W-:Y:S02]  /*12260*/  IADD3.X R34, P0, R22, R93, RZ, P0, !PT ;  /* 0x0000005d16227210 */ /* 0x000fe4000071e4ff */
[----:B------:R-:W-:Y:S02]  /*12270*/  IADD3.X R23, P5, RZ, R20, RZ, P4, !PT ;  /* 0x00000014ff177210 */ /* 0x000fe400027be4ff */
[----:B------:R-:W-:-:S02]  /*12280*/  IADD3.X R79, P3, R46, R79, RZ, P3, !PT ;  /* 0x0000004f2e4f7210 */ /* 0x000fc40001f7e4ff */
[----:B------:R-:W-:Y:S02]  /*12290*/  IADD3.X R33, P2, RZ, R33, RZ, P2, !PT ;  /* 0x00000021ff217210 */ /* 0x000fe4000175e4ff */
[----:B------:R-:W-:Y:S02]  /*122a0*/  IADD3 R22, P4, R35, R38, RZ ;  /* 0x0000002623167210 */ /* 0x000fe40007f9e0ff */
        /* <DEDUP_REMOVED lines=57> */
.L_x_121:
[----:B------:R-:W-:Y:S05]  /*12640*/  BSYNC B2 ;  /* 0x0000000000027941 */ /* 0x000fea0003800000 */
.L_x_105:
        /* <DEDUP_REMOVED lines=8> */
[----:B------:R-:W-:-:S04]  /*126d0*/  IADD3.X R20, P0, R53, ~R14, RZ, P0, !PT ;  /* 0x8000000e35147210 */ /* 0x000fc8000071e4ff */
[----:B------:R-:W-:Y:S01]  /*126e0*/  IADD3 R15, P2, R27, R17, RZ ;  /* 0x000000111b0f7210 */ /* 0x000fe20007f5e0ff */
[----:B------:R-:W-:Y:S01]  /*126f0*/  IMAD.MOV R17, RZ, RZ, -R16 ;  /* 0x000000ffff117224 */ /* 0x000fe200078e0a10 */
        /* <DEDUP_REMOVED lines=32> */
[----:B------:R-:W-:Y:S02]  /*12900*/  ISETP.GT.AND P3, PT, R80, -0x1, PT ;  /* 0xffffffff5000780c */ /* 0x000fe40003f64270 */
[----:B------:R-:W-:Y:S02]  /*12910*/  IADD3.X R75, P5, R75, R72, RZ, P5, !PT ;  /* 0x000000484b4b7210 */ /* 0x000fe40002fbe4ff */
        /* <DEDUP_REMOVED lines=8> */
[----:B------:R-:W-:Y:S02]  /*129a0*/  @!P0 IADD3.X R18, P1, R18, -0x1, RZ, P1, !PT ;  /* 0xffffffff12128810 */ /* 0x000fe40000f3e4ff */
[----:B------:R-:W-:Y:S02]  /*129b0*/  SHF.R.W.U32 R66, R66, 0x1e, R13 ;  /* 0x0000001e42427819 */ /* 0x000fe40000001e0d */
[----:B------:R-:W-:Y:S02]  /*129c0*/  SHF.R.W.U32 R26, R13, 0x1e, R84 ;  /* 0x0000001e0d1a7819 */ /* 0x000fe40000001e54 */
[----:B------:R-:W-:Y:S02]  /*129d0*/  SHF.R.W.U32 R27, R84, 0x1e, R75 ;  /* 0x0000001e541b7819 */ /* 0x000fe40000001e4b */
[--C-:B------:R-:W-:Y:S02]  /*129e0*/  SHF.R.W.U32 R28, R28, 0x1e, R65.reuse ;  /* 0x0000001e1c1c7819 */ /* 0x100fe40000001e41 */
        /* <DEDUP_REMOVED lines=20> */
.L_x_128:
[----:B------:R-:W-:Y:S05]  /*12b30*/  BSYNC B2 ;  /* 0x0000000000027941 */ /* 0x000fea0003800000 */
.L_x_127:
[----:B------:R-:W-:Y:S01]  /*12b40*/  ISETP.GT.AND P2, PT, R10, -0x1, PT ;  /* 0xffffffff0a00780c */ /* 0x000fe20003f44270 */
[----:B------:R-:W-:Y:S01]  /*12b50*/  BSSY B2, `(.L_x_129) ;  /* 0x000000e000027945 */ /* 0x000fe20003800000 */
[----:B------:R-:W-:-:S11]  /*12b60*/  @!P0 IADD3.X R19, P1, R19, -0x1, RZ, P1, !PT ;  /* 0xffffffff13138810 */ /* 0x000fd60000f3e4ff */
[----:B------:R-:W-:Y:S05]  /*12b70*/  @P2 BRA `(.L_x_130) ;  /* 0x000000b000002947 */ /* 0x000fea0003800000 */
.L_x_131:
        /* <DEDUP_REMOVED lines=11> */
.L_x_130:
[----:B------:R-:W-:Y:S05]  /*12c30*/  BSYNC B2 ;  /* 0x0000000000027941 */ /* 0x000fea0003800000 */
.L_x_129:
[----:B------:R-:W-:Y:S01]  /*12c40*/  ISETP.GE.AND P2, PT, R10, 0x1, PT ;  /* 0x000000010a00780c */ /* 0x000fe20003f46270 */
[----:B------:R-:W-:Y:S01]  /*12c50*/  BSSY B2, `(.L_x_132) ;  /* 0x000000e000027945 */ /* 0x000fe20003800000 */
[----:B------:R-:W-:-:S11]  /*12c60*/  @!P0 IADD3.X R21, P1, R21, -0x1, RZ, P1, !PT ;  /* 0xffffffff15158810 */ /* 0x000fd60000f3e4ff */
[----:B------:R-:W-:Y:S05]  /*12c70*/  @!P2 BRA `(.L_x_133) ;  /* 0x000000b00000a947 */ /* 0x000fea0003800000 */
.L_x_134:
        /* <DEDUP_REMOVED lines=11> */
.L_x_133:
[----:B------:R-:W-:Y:S05]  /*12d30*/  BSYNC B2 ;  /* 0x0000000000027941 */ /* 0x000fea0003800000 */
.L_x_132:
        /* <DEDUP_REMOVED lines=8> */
[----:B------:R-:W-:-:S04]  /*12dc0*/  IMAD.WIDE.U32 R32, R24, R66, RZ ;  /* 0x0000004218207225 */ /* 0x000fc800078e00ff */
[----:B------:R-:W-:Y:S01]  /*12dd0*/  IMAD.WIDE.U32 R14, R23, R35, RZ ;  /* 0x00000023170e7225 */ /* 0x000fe200078e00ff */
[----:B------:R-:W-:Y:S02]  /*12de0*/  IADD3 R36, P1, R31, R32, RZ ;  /* 0x000000201f247210 */ /* 0x000fe40007f3e0ff */
[----:B------:R-:W-:Y:S01]  /*12df0*/  IADD3 R31, P2, R17, R30, RZ ;  /* 0x0000001e111f7210 */ /* 0x000fe20007f5e0ff */
        /* <DEDUP_REMOVED lines=62> */
[----:B------:R-:W-:-:S04]  /*131e0*/  IMAD.WIDE.U32 R46, R25, R27, RZ ;  /* 0x0000001b192e7225 */ /* 0x000fc800078e00ff */
[----:B------:R-:W-:Y:S01]  /*131f0*/  IMAD.WIDE.U32 R66, R22, R66, RZ ;  /* 0x0000004216427225 */ /* 0x000fe200078e00ff */
[----:B------:R-:W-:-:S03]  /*13200*/  IADD3 R81, P4, R47, R32, RZ ;  /* 0x000000202f517210 */ /* 0x000fc60007f9e0ff */
[----:B------:R-:W-:Y:S01]  /*13210*/  IMAD.X R75, RZ, RZ, R39, P3 ;  /* 0x000000ffff4b7224 */ /* 0x000fe200018e0627 */
[----:B------:R-:W-:Y:S01]  /*13220*/  IADD3.X R32, P1, R15, R66, RZ, P1, !PT ;  /* 0x000000420f207210 */ /* 0x000fe20000f3e4ff */
[----:B------:R-:W-:-:S03]  /*13230*/  IMAD.WIDE.U32 R10, R25, R26, RZ ;  /* 0x0000001a190a7225 */ /* 0x000fc600078e00ff */
[----:B------:R-:W-:Y:S01]  /*13240*/  IADD3.X R75, P6, R75, R14, RZ, P6, !PT ;  /* 0x0000000e4b4b7210 */ /* 0x000fe200037de4ff */
[----:B------:R-:W-:-:S03]  /*13250*/  IMAD.WIDE.U32 R40, R24, R26, RZ ;  /* 0x0000001a18287225 */ /* 0x000fc600078e00ff */
[----:B------:R-:W-:Y:S01]  /*13260*/  IADD3.X R77, RZ, RZ, R35, P6, P5 ;  /* 0x000000ffff4d7210 */ /* 0x000fe200037ea423 */
[----:B------:R-:W-:Y:S01]  /*13270*/  IMAD.X R71, RZ, RZ, R65, P0 ;  /* 0x000000ffff477224 */ /* 0x000fe200000e0641 */
[----:B------:R-:W-:Y:S01]  /*13280*/  IADD3 R11, P0, R11, R40, RZ ;  /* 0x000000280b0b7210 */ /* 0x000fe20007f1e0ff */
[----:B------:R-:W-:Y:S01]  /*13290*/  IMAD.WIDE.U32 R14, R25, R29, RZ ;  /* 0x0000001d190e7225 */ /* 0x000fe200078e00ff */
[----:B------:R-:W-:Y:S02]  /*132a0*/  IADD3 R16, P6, R16, R37, RZ ;  /* 0x0000002510107210 */ /* 0x000fe40007fde0ff */
[----:B------:R-:W-:Y:S01]  /*132b0*/  IADD3 R11, P3, R11, R46, RZ ;  /* 0x0000002e0b0b7210 */ /* 0x000fe20007f7e0ff */
[----:B------:R-:W-:Y:S01]  /*132c0*/  IMAD.WIDE.U32 R38, R24, R29, RZ ;  /* 0x0000001d18267225 */ /* 0x000fe200078e00ff */
[----:B------:R-:W-:Y:S02]  /*132d0*/  IADD3.X R71, P2, R71, R32, RZ, P2, !PT ;  /* 0x0000002047477210 */ /* 0x000fe4000175e4ff */
[----:B------:R-:W-:Y:S01]  /*132e0*/  IADD3.X R31, P6, R31, R36, RZ, P6, !PT ;  /* 0x000000241f1f7210 */ /* 0x000fe200037de4ff */
[----:B------:R-:W-:Y:S01]  /*132f0*/  IMAD.WIDE.U32 R64, R23, R26, RZ ;  /* 0x0000001a17407225 */ /* 0x000fe200078e00ff */
[----:B------:R-:W-:-:S02]  /*13300*/  IADD3 R15, P5, R15, R38, RZ ;  /* 0x000000260f0f7210 */ /* 0x000fc40007fbe0ff */
[----:B------:R-:W-:Y:S01]  /*13310*/  IADD3.X R73, RZ, RZ, R67, P2, P1 ;  /* 0x000000ffff497210 */ /* 0x000fe200017e2443 */
[----:B------:R-:W-:Y:S01]  /*13320*/  IMAD.WIDE.U32 R78, R25, R28, RZ ;  /* 0x0000001c194e7225 */ /* 0x000fe200078e00ff */
[----:B------:R-:W-:Y:S02]  /*13330*/  IADD3.X R38, P0, R41, R64, RZ, P0, !PT ;  /* 0x0000004029267210 */ /* 0x000fe4000071e4ff */
[----:B------:R-:W-:Y:S01]  /*13340*/  IADD3.X R85, P6, R17, R44, RZ, P6, !PT ;  /* 0x0000002c11557210 */ /* 0x000fe200037de4ff */
[----:B------:R-:W-:Y:S01]  /*13350*/  IMAD.WIDE.U32 R46, R24, R28, RZ ;  /* 0x0000001c182e7225 */ /* 0x000fe200078e00ff */
[----:B------:R-:W-:-:S03]  /*13360*/  IADD3 R15, P2, R15, R78, RZ ;  /* 0x0000004e0f0f7210 */ /* 0x000fc60007f5e0ff */
[----:B------:R-:W-:Y:S01]  /*13370*/  IMAD.WIDE.U32 R40, R23, R29, RZ ;  /* 0x0000001d17287225 */ /* 0x000fe200078e00ff */
[----:B------:R-:W-:-:S03]  /*13380*/  IADD3 R46, P1, R79, R46, RZ ;  /* 0x0000002e4f2e7210 */ /* 0x000fc60007f3e0ff */
[----:B------:R-:W-:-:S04]  /*13390*/  IMAD.WIDE.U32 R66, R23, R27, RZ ;  /* 0x0000001b17427225 */ /* 0x000fc800078e00ff */
[----:B------:R-:W-:Y:S01]  /*133a0*/  IMAD.WIDE.U32 R24, R23, R28, RZ ;  /* 0x0000001c17187225 */ /* 0x000fe200078e00ff */
[----:B------:R-:W-:Y:S02]  /*133b0*/  IADD3.X R23, P5, R39, R40, RZ, P5, !PT ;  /* 0x0000002827177210 */ /* 0x000fe40002fbe4ff */
        /* <DEDUP_REMOVED lines=62> */
[----:B------:R-:W-:Y:S01]  /*137a0*/  IMAD.WIDE.U32 R28, R22, R28, RZ ;  /* 0x0000001c161c7225 */ /* 0x000fe200078e00ff */
[----:B------:R-:W-:Y:S02]  /*137b0*/  IADD3.X R22, P0, R15, R10, RZ, P0, !PT ;  /* 0x0000000a0f167210 */ /* 0x000fe4000071e4ff */
[----:B------:R-:W-:-:S02]  /*137c0*/  IADD3.X R64, P6, R64, R77, RZ, P6, !PT ;  /* 0x0000004d40407210 */ /* 0x000fc400037de4ff */
[----:B------:R-:W-:Y:S02]  /*137d0*/  IADD3.X R40, P0, R23, R40, RZ, P0, !PT ;  /* 0x0000002817287210 */ /* 0x000fe4000071e4ff */
        /* <DEDUP_REMOVED lines=13> */
[----:B------:R-:W-:-:S02]  /*138b0*/  IADD3.X R21, P2, R10, R21, RZ, P2, !PT ;  /* 0x000000150a157210 */ /* 0x000fc4000175e4ff */
[----:B------:R-:W-:Y:S01]  /*138c0*/  IADD3.X R17, RZ, RZ, R11, P3, P4 ;  /* 0x000000ffff117210 */ /* 0x000fe20001fe840b */
[----:B------:R-:W-:Y:S01]  /*138d0*/  IMAD.WIDE.U32 R10, R19, 0x3d1, RZ ;  /* 0x000003d1130a7825 */ /* 0x000fe200078e00ff */
[----:B------:R-:W-:Y:S02]  /*138e0*/  IADD3.X R47, P4, R47, R28, RZ, P0, !PT ;  /* 0x0000001c2f2f7210 */ /* 0x000fe4000079e4ff */
[----:B------:R-:W-:Y:S02]  /*138f0*/  IADD3.X R30, P6, RZ, R25, RZ, P6, !PT ;  /* 0x00000019ff1e7210 */ /* 0x000fe400037de4ff */
[----:B------:R-:W-:Y:S02]  /*13900*/  IADD3 R15, P0, R15, R26, RZ ;  /* 0x0000001a0f0f7210 */ /* 0x000fe40007f1e0ff */
[----:B------:R-:W-:Y:S01]  /*13910*/  IADD3.X R28, RZ, RZ, R29, P2, P1 ;  /* 0x000000ffff1c7210 */ /* 0x000fe200017e241d */
[----:B------:R-:W-:Y:S01]  /*13920*/  IMAD.X R25, RZ, RZ, R17, P6 ;  /* 0x000000ffff197224 */ /* 0x000fe200030e0611 */
[----:B------:R-:W-:-:S02]  /*13930*/  IADD3 R29, P3, R12, R14, RZ ;  /* 0x0000000e0c1d7210 */ /* 0x000fc40007f7e0ff */
[----:B------:R-:W-:Y:S01]  /*13940*/  IADD3 R12, P1, R15, R40, RZ ;  /* 0x000000280f0c7210 */ /* 0x000fe20007f3e0ff */
[----:B------:R-:W-:Y:S01]  /*13950*/  IMAD.WIDE.U32 R14, R47, 0x3d1, RZ ;  /* 0x000003d12f0e7825 */ /* 0x000fe200078e00ff */
[----:B------:R-:W-:Y:S02]  /*13960*/  IADD3.X R37, P2, R37, R30, RZ, P4, !PT ;  /* 0x0000001e25257210 */ /* 0x000fe4000275e4ff */
[----:B------:R-:W-:Y:S02]  /*13970*/  IADD3.X R26, P0, R27, R10, RZ, P0, !PT ;  /* 0x0000000a1b1a7210 */ /* 0x000fe4000071e4ff */
[----:B------:R-:W-:Y:S01]  /*13980*/  IADD3.X R30, P4, R13, R12, RZ, P3, !PT ;  /* 0x0000000c0d1e7210 */ /* 0x000fe20001f9e4ff */
[----:B------:R-:W-:Y:S01]  /*13990*/  IMAD.WIDE.U32 R12, R37, 0x3d1, RZ ;  /* 0x000003d1250c7825 */ /* 0x000fe200078e00ff */
[----:B------:R-:W-:Y:S02]  /*139a0*/  IADD3.X R34, P3, R32, R25, RZ, P2, !PT ;  /* 0x0000001920227210 */ /* 0x000fe4000177e4ff */
        /* <DEDUP_REMOVED lines=23> */
[----:B------:R-:W-:-:S02]  /*13b20*/  IADD3.X RZ, P2, R23, R22, RZ, P2, !PT ;  /* 0x0000001617ff7210 */ /* 0x000fc4000175e4ff */
        /* <DEDUP_REMOVED lines=9> */
[----:B------:R-:W-:Y:S01]  /*13bc0*/  IADD3.X R12, P1, R12, R15, RZ, P1, !PT ;  /* 0x0000000f0c0c7210 */ /* 0x000fe20000f3e4ff */
[----:B------:R-:W-:Y:S01]  /*13bd0*/  IMAD.WIDE.U32 R14, R17, R17, RZ ;  /* 0x00000011110e7225 */ /* 0x000fe200078e00ff */
[----:B------:R-:W-:Y:S02]  /*13be0*/  IADD3.X R16, P2, R11, R30, RZ, P2, !PT ;  /* 0x0000001e0b107210 */ /* 0x000fe4000175e4ff */
[----:B------:R-:W-:Y:S02]  /*13bf0*/  SEL R19, RZ, 0x1, !P1 ;  /* 0x00000001ff137807 */ /* 0x000fe40004800000 */
[----:B------:R-:W-:Y:S01]  /*13c00*/  IADD3.X R18, P3, R12, R25, RZ, P2, !PT ;  /* 0x000000190c127210 */ /* 0x000fe2000177e4ff */
[----:B------:R-:W-:-:S04]  /*13c10*/  IMAD.WIDE.U32 R10, R16, R17, RZ ;  /* 0x00000011100a7225 */ /* 0x000fc800078e00ff */
[----:B------:R-:W-:Y:S01]  /*13c20*/  IMAD.WIDE.U32 R30, R18, R17, RZ ;  /* 0x00000011121e7225 */ /* 0x000fe200078e00ff */
[----:B------:R-:W-:Y:S02]  /*13c30*/  IADD3 R25, P2, R15, R10, RZ ;  /* 0x0000000a0f197210 */ /* 0x000fe40007f5e0ff */
[----:B------:R-:W-:Y:S01]  /*13c40*/  IADD3.X R15, P4, R19, R26, RZ, P3, !PT ;  /* 0x0000001a130f7210 */ /* 0x000fe20001f9e4ff */
[----:B------:R-:W-:Y:S01]  /*13c50*/  IMAD.WIDE.U32 R12, R17, R16, RZ ;  /* 0x00000010110c7225 */ /* 0x000fe200078e00ff */
[----:B------:R-:W-:Y:S02]  /*13c60*/  IADD3.X R30, P2, R11, R30, RZ, P2, !PT ;  /* 0x0000001e0b1e7210 */ /* 0x000fe4000175e4ff */
[----:B------:R-:W-:Y:S01]  /*13c70*/  IADD3.X R11, P4, RZ, R32, RZ, P4, !PT ;  /* 0x00000020ff0b7210 */ /* 0x000fe2000279e4ff */
[----:B------:R-:W-:Y:S01]  /*13c80*/  IMAD.WIDE.U32 R28, R16, R16, RZ ;  /* 0x00000010101c7225 */ /* 0x000fe200078e00ff */
[----:B------:R-:W-:Y:S02]  /*13c90*/  IADD3 R19, P6, R25, R12, RZ ;  /* 0x0000000c19137210 */ /* 0x000fe40007fde0ff */
[----:B------:R-:W-:Y:S01]  /*13ca0*/  IADD3.X R10, P4, RZ, R36, RZ, P4, !PT ;  /* 0x00000024ff0a7210 */ /* 0x000fe2000279e4ff */
[----:B------:R-:W-:Y:S01]  /*13cb0*/  IMAD.WIDE.U32 R34, R18, R16, RZ ;  /* 0x0000001012227225 */ /* 0x000fe200078e00ff */
[----:B------:R-:W-:-:S03]  /*13cc0*/  IADD3 R37, P3, R13, R28, RZ ;  /* 0x0000001c0d257210 */ /* 0x000fc60007f7e0ff */
[----:B------:R-:W-:Y:S01]  /*13cd0*/  IMAD.WIDE.U32 R24, R17, R18, RZ ;  /* 0x0000001211187225 */ /* 0x000fe200078e00ff */
[----:B------:R-:W-:Y:S02]  /*13ce0*/  IADD3.X R39, P3, R29, R34, RZ, P3, !PT ;  /* 0x000000221d277210 */ /* 0x000fe40001f7e4ff */
[----:B------:R-:W-:Y:S01]  /*13cf0*/  IADD3.X R37, P6, R30, R37, RZ, P6, !PT ;  /* 0x000000251e257210 */ /* 0x000fe200037de4ff */
[----:B------:R-:W-:-:S04]  /*13d00*/  IMAD.WIDE.U32 R12, R16, R18, RZ ;  /* 0x00000012100c7225 */ /* 0x000fc800078e00ff */
[----:B------:R-:W-:Y:S01]  /*13d10*/  IMAD.WIDE.U32 R26, R18, R18, RZ ;  /* 0x00000012121a7225 */ /* 0x000fe200078e00ff */
[----:B------:R-:W-:Y:S02]  /*13d20*/  IADD3 R25, P1, R25, R12, RZ ;  /* 0x0000000c19197210 */ /* 0x000fe40007f3e0ff */
[----:B------:R-:W-:Y:S01]  /*13d30*/  IADD3.X R12, P4, P5, R20, RZ, R21, P4, P0 ;  /* 0x000000ff140c7210 */ /* 0x000fe20002580415 */
[----:B------:R-:W-:Y:S01]  /*13d40*/  IMAD.WIDE.U32 R28, R15, R16, RZ ;  /* 0x000000100f1c7225 */ /* 0x000fe200078e00ff */
[----:B------:R-:W-:Y:S02]  /*13d50*/  IADD3.X R38, P1, R13, R26, RZ, P1, !PT ;  /* 0x0000001a0d267210 */ /* 0x000fe40000f3e4ff */
[----:B------:R-:W-:Y:S01]  /*13d60*/  IADD3.X R13, R22, RZ, R23, P4, P5 ;  /* 0x000000ff160d7210 */ /* 0x000fe200027ea417 */
[----:B------:R-:W-:Y:S01]  /*13d70*/  IMAD.WIDE.U32 R32, R15, R17, RZ ;  /* 0x000000110f207225 */ /* 0x000fe200078e00ff */
[----:B------:R-:W-:-:S03]  /*13d80*/  IADD3.X R45, P0, R35, R28, RZ, P3, !PT ;  /* 0x0000001c232d7210 */ /* 0x000fc60001f1e4ff */
[----:B------:R-:W-:Y:S01]  /*13d90*/  IMAD.WIDE.U32 R20, R17, R15, RZ ;  /* 0x0000000f11147225 */ /* 0x000fe200078e00ff */
[----:B------:R-:W-:-:S03]  /*13da0*/  IADD3.X R26, P2, R31, R32, RZ, P2, !PT ;  /* 0x000000201f1a7210 */ /* 0x000fc6000175e4ff */
[----:B------:R-:W-:Y:S01]  /*13db0*/  IMAD.WIDE.U32 R22, R15, R18, RZ ;  /* 0x000000120f167225 */ /* 0x000fe200078e00ff */
[----:B------:R-:W-:Y:S02]  /*13dc0*/  IADD3 R42, P4, R25, R20, RZ ;  /* 0x00000014192a7210 */ /* 0x000fe40007f9e0ff */
[----:B------:R-:W-:Y:S01]  /*13dd0*/  IADD3 R20, P3, R24, R37, RZ ;  /* 0x0000002518147210 */ /* 0x000fe20007f7e0ff */
[----:B------:R-:W-:Y:S01]  /*13de0*/  IMAD.WIDE.U32 R34, R11, R17, RZ ;  /* 0x000000110b227225 */ /* 0x000fe200078e00ff */
[----:B------:R-:W-:Y:S02]  /*13df0*/  IADD3.X R40, P1, R27, R22, RZ, P1, !PT ;  /* 0x000000161b287210 */ /* 0x000fe40000f3e4ff */
[----:B------:R-:W-:Y:S01]  /*13e00*/  IADD3.X R47, P6, R26, R39, RZ, P6, !PT ;  /* 0x000000271a2f7210 */ /* 0x000fe200037de4ff */
[----:B------:R-:W-:Y:S01]  /*13e10*/  IMAD.WIDE.U32 R30, R16, R15, RZ ;  /* 0x0000000f101e7225 */ /* 0x000fe200078e00ff */
[----:B------:R-:W-:-:S03]  /*13e20*/  IADD3.X R28, P2, R33, R34, RZ, P2, !PT ;  /* 0x00000022211c7210 */ /* 0x000fc6000175e4ff */
[----:B------:R-:W-:Y:S01]  /*13e30*/  IMAD.WIDE.U32 R24, R11, R18, RZ ;  /* 0x000000120b187225 */ /* 0x000fe200078e00ff */
[----:B------:R-:W-:Y:S02]  /*13e40*/  IADD3 R21, P5, R21, R30, RZ ;  /* 0x0000001e15157210 */ /* 0x000fe40007fbe0ff */
        /* <DEDUP_REMOVED lines=24> */
[----:B------:R-:W-:Y:S01]  /*13fd0*/  IADD3.X R35, P0, R35, R28, RZ, P0, !PT ;  /* 0x0000001c23237210 */ /* 0x000fe2000071e4ff */
[----:B------:R-:W-:Y:S01]  /*13fe0*/  IMAD.WIDE.U32 R36, R16, R11, RZ ;  /* 0x0000000b10247225 */ /* 0x000fe200078e00ff */
[----:B------:R-:W-:Y:S02]  /*13ff0*/  IADD3.X R46, P2, R22, R39, RZ, P6, !PT ;  /* 0x00000027162e7210 */ /* 0x000fe4000375e4ff */
[----:B------:R-:W-:Y:S01]  /*14000*/  IADD3.X R70, P3, R40, R45, RZ, P3, !PT ;  /* 0x0000002d28467210 */ /* 0x000fe20001f7e4ff */
[----:B------:R-:W-:Y:S01]  /*14010*/  IMAD.WIDE.U32 R22, R17, R11, RZ ;  /* 0x0000000b11167225 */ /* 0x000fe200078e00ff */
[----:B------:R-:W-:-:S03]  /*14020*/  IADD3.X R64, P6, R26, R35, RZ, P2, !PT ;  /* 0x000000231a407210 */ /* 0x000fc600017de4ff */
[----:B------:R-:W-:Y:S01]  /*14030*/  IMAD.WIDE.U32 R30, R15, R15, RZ ;  /* 0x0000000f0f1e7225 */ /* 0x000fe200078e00ff */
[----:B------:R-:W-:Y:S02]  /*14040*/  IADD3 R23, P2, R23, R36, RZ ;  /* 0x0000002417177210 */ /* 0x000fe40007f5e0ff */
[----:B------:R-:W-:Y:S01]  /*14050*/  IADD3.X R66, RZ, RZ, R29, P6, P0 ;  /* 0x000000ffff427210 */ /* 0x000fe200037e041d */
        /* <DEDUP_REMOVED lines=43> */
[----:B------:R-:W-:-:S02]  /*14310*/  IADD3.X R42, RZ, RZ, R35, P4, P5 ;  /* 0x000000ffff2a7210 */ /* 0x000fc400027ea423 */
[----:B------:R-:W-:Y:S01]  /*14320*/  IADD3 R47, P5, R27, R36, RZ ;  /* 0x000000241b2f7210 */ /* 0x000fe20007fbe0ff */
[----:B------:R-:W-:Y:S01]  /*14330*/  IMAD.WIDE.U32 R44, R18, R12, RZ ;  /* 0x0000000c122c7225 */ /* 0x000fe200078e00ff */
[----:B------:R-:W-:Y:S02]  /*14340*/  IADD3.X R33, P0, R25, R30, RZ, P0, !PT ;  /* 0x0000001e19217210 */ /* 0x000fe4000071e4ff */
[----:B------:R-:W-:Y:S01]  /*14350*/  IADD3.X R27, P4, RZ, R39, RZ, P3, !PT ;  /* 0x00000027ff1b7210 */ /* 0x000fe20001f9e4ff */
[-C--:B------:R-:W-:Y:S01]  /*14360*/  IMAD.WIDE.U32 R24, R17, R13.reuse, RZ ;  /* 0x0000000d11187225 */ /* 0x080fe200078e00ff */
[----:B------:R-:W-:Y:S02]  /*14370*/  IADD3.X R44, P5, R37, R44, RZ, P5, !PT ;  /* 0x0000002c252c7210 */ /* 0x000fe40002fbe4ff */
[----:B------:R-:W-:Y:S01]  /*14380*/  IADD3.X R23, P1, R23, R70, RZ, P1, !PT ;  /* 0x0000004617177210 */ /* 0x000fe20000f3e4ff */
[----:B------:R-:W-:Y:S01]  /*14390*/  IMAD.WIDE.U32 R34, R16, R13, RZ ;  /* 0x0000000d10227225 */ /* 0x000fe200078e00ff */
[----:B------:R-:W-:-:S02]  /*143a0*/  IADD3 R66, P3, R47, R24, RZ ;  /* 0x000000182f427210 */ /* 0x000fc40007f7e0ff */
        /* <DEDUP_REMOVED lines=65> */
[----:B------:R-:W-:-:S02]  /*147c0*/  IADD3.X R38, P0, RZ, R38, RZ, P1, !PT ;  /* 0x00000026ff267210 */ /* 0x000fc40000f1e4ff */
[----:B------:R-:W-:Y:S01]  /*147d0*/  IADD3.X R27, P3, R27, R34, RZ, P3, !PT ;  /* 0x000000221b1b7210 */ /* 0x000fe20001f7e4ff */
[----:B------:R-:W-:Y:S01]  /*147e0*/  IMAD.WIDE.U32 R34, R65, 0x3d1, RZ ;  /* 0x000003d141227825 */ /* 0x000fe200078e00ff */
[----:B------:R-:W-:Y:S02]  /*147f0*/  IADD3.X R40, P5, R47, R42, RZ, P2, !PT ;  /* 0x0000002a2f287210 */ /* 0x000fe400017be4ff */
[----:B------:R-:W-:Y:S01]  /*14800*/  IADD3 R28, P2, R31, R32, RZ ;  /* 0x000000201f1c7210 */ /* 0x000fe20007f5e0ff */
[----:B------:R-:W-:Y:S01]  /*14810*/  IMAD.X R25, RZ, RZ, R25, P0 ;  /* 0x000000ffff197224 */ /* 0x000fe200000e0619 */
[----:B------:R-:W-:Y:S02]  /*14820*/  IADD3 R39, P1, R14, R30, RZ ;  /* 0x0000001e0e277210 */ /* 0x000fe40007f3e0ff */
[----:B------:R-:W-:Y:S02]  /*14830*/  IADD3.X R14, RZ, RZ, R29, P3, P4 ;  /* 0x000000ffff0e7210 */ /* 0x000fe40001fe841d */
[----:B------:R-:W-:-:S02]  /*14840*/  IADD3.X R43, P3, R37, R38, RZ, P5, !PT ;  /* 0x00000026252b7210 */ /* 0x000fc40002f7e4ff */
[----:B------:R-:W-:Y:S01]  /*14850*/  IADD3 R30, P4, R28, R41, RZ ;  /* 0x000000291c1e7210 */ /* 0x000fe20007f9e0ff */
        /* <DEDUP_REMOVED lines=37> */
[----:B------:R-:W-:Y:S02]  /*14ab0*/  IADD3 R14, P1, R14, R27, RZ ;  /* 0x0000001b0e0e7210 */ /* 0x000fe40007f3e0ff */
[----:B------:R-:W-:Y:S02]  /*14ac0*/  IADD3 R27, P3, R20, -R9, RZ ;  /* 0x80000009141b7210 */ /* 0x000fe40007f7e0ff */
[----:B------:R-:W-:Y:S02]  /*14ad0*/  IADD3.X R22, P1, R22, R29, RZ, P1, !PT ;  /* 0x0000001d16167210 */ /* 0x000fe40000f3e4ff */
[----:B------:R-:W-:Y:S02]  /*14ae0*/  IADD3.X R29, P2, R14, R37, RZ, P2, !PT ;  /* 0x000000250e1d7210 */ /* 0x000fe4000175e4ff */
[----:B------:R-:W-:Y:S02]  /*14af0*/  SEL R9, RZ, 0x1, !P1 ;  /* 0x00000001ff097807 */ /* 0x000fe40004800000 */
[----:B------:R-:W-:-:S02]  /*14b00*/  IADD3.X R22, P2, R22, R35, RZ, P2, !PT ;  /* 0x0000002316167210 */ /* 0x000fc4000175e4ff */
[----:B------:R-:W-:Y:S02]  /*14b10*/  IADD3.X R29, P3, R29, ~R8, RZ, P3, !PT ;  /* 0x800000081d1d7210 */ /* 0x000fe40001f7e4ff */
[----:B------:R-:W-:Y:S02]  /*14b20*/  IADD3.X R9, P1, R9, R34, RZ, P2, !PT ;  /* 0x0000002209097210 */ /* 0x000fe4000173e4ff */
[----:B------:R-:W-:Y:S02]  /*14b30*/  IADD3.X R7, P2, R22, ~R7, RZ, P3, !PT ;  /* 0x8000000716077210 */ /* 0x000fe40001f5e4ff */
[----:B------:R-:W-:Y:S02]  /*14b40*/  IADD3.X R8, P1, RZ, R31, RZ, P1, !PT ;  /* 0x0000001fff087210 */ /* 0x000fe40000f3e4ff */
[----:B------:R-:W-:Y:S02]  /*14b50*/  IADD3.X R23, P2, R9, ~R6, RZ, P2, !PT ;  /* 0x8000000609177210 */ /* 0x000fe4000175e4ff */
[----:B------:R-:W-:-:S02]  /*14b60*/  IADD3.X R21, P1, RZ, R30, RZ, P1, !PT ;  /* 0x0000001eff157210 */ /* 0x000fc40000f3e4ff */
[----:B------:R-:W-:Y:S02]  /*14b70*/  IADD3.X R5, P2, R8, ~R5, RZ, P2, !PT ;  /* 0x8000000508057210 */ /* 0x000fe4000175e4ff */
[----:B------:R-:W-:Y:S02]  /*14b80*/  IADD3.X R26, P0, P1, R26, RZ, R19, P1, P0 ;  /* 0x000000ff1a1a7210 */ /* 0x000fe40000900413 */
[----:B------:R-:W-:Y:S02]  /*14b90*/  IADD3.X R21, P2, R21, ~R4, RZ, P2, !PT ;  /* 0x8000000415157210 */ /* 0x000fe4000175e4ff */
[----:B------:R-:W-:Y:S02]  /*14ba0*/  IADD3.X R19, R24, RZ, R25, P0, P1 ;  /* 0x000000ff18137210 */ /* 0x000fe400007e2419 */
[----:B------:R-:W-:-:S04]  /*14bb0*/  IADD3.X R3, P0, R26, ~R3, RZ, P2, !PT ;  /* 0x800000031a037210 */ /* 0x000fc8000171e4ff */
[----:B------:R-:W-:-:S13]  /*14bc0*/  IADD3.X R19, P0, R19, ~R2, RZ, P0, !PT ;  /* 0x8000000213137210 */ /* 0x000fda000071e4ff */
        /* <DEDUP_REMOVED lines=41> */
[----:B------:R-:W-:-:S03]  /*14e60*/  IMAD.WIDE.U32 R38, R62, R15, RZ ;  /* 0x0000000f3e267225 */ /* 0x000fc600078e00ff */
[----:B------:R-:W-:Y:S01]  /*14e70*/  @!P1 IADD3.X R58, P5, R58, -0x1, RZ, P0, !PT ;  /* 0xffffffff3a3a9810 */ /* 0x000fe200007be4ff */
[----:B------:R-:W-:Y:S01]  /*14e80*/  IMAD.WIDE.U32 R32, R30, R18, RZ ;  /* 0x000000121e207225 */ /* 0x000fe200078e00ff */
[----:B------:R-:W-:Y:S02]  /*14e90*/  IADD3 R14, P2, R37, R38, RZ ;  /* 0x00000026250e7210 */ /* 0x000fe40007f5e0ff */
[----:B------:R-:W-:Y:S01]  /*14ea0*/  @!P1 IADD3.X R19, P5, R19, -0x1, RZ, P5, !PT ;  /* 0xffffffff13139810 */ /* 0x000fe20002fbe4ff */
[----:B------:R-:W-:-:S03]  /*14eb0*/  IMAD.WIDE.U32 R20, R28, R17, RZ ;  /* 0x000000111c147225 */ /* 0x000fc600078e00ff */
[----:B------:R-:W-:Y:S01]  /*14ec0*/  @!P1 IADD3.X R56, R56, -0x1, RZ, P5, !PT ;  /* 0xffffffff38389810 */ /* 0x000fe20002ffe4ff */
[----:B------:R-:W-:Y:S01]  /*14ed0*/  IMAD.WIDE.U32 R42, R62, R17, RZ ;  /* 0x000000113e2a7225 */ /* 0x000fe200078e00ff */
[----:B------:R-:W-:Y:S02]  /*14ee0*/  IADD3.X R37, P1, R25, R32, RZ, P4, !PT ;  /* 0x0000002019257210 */ /* 0x000fe4000273e4ff */
[----:B------:R-:W-:Y:S01]  /*14ef0*/  IADD3 R36, P5, R23, R36, RZ ;  /* 0x0000002417247210 */ /* 0x000fe20007fbe0ff */
[----:B------:R-:W-:Y:S01]  /*14f00*/  IMAD.WIDE.U32 R34, R28, R16, RZ ;  /* 0x000000101c227225 */ /* 0x000fe200078e00ff */
[----:B------:R-:W-:Y:S02]  /*14f10*/  IADD3 R21, P3, R21, R42, RZ ;  /* 0x0000002a15157210 */ /* 0x000fe40007f7e0ff */
        /* <DEDUP_REMOVED lines=61> */
[----:B------:R-:W-:-:S03]  /*152f0*/  IADD3 R61, P4, R65, R24, RZ ;  /* 0x00000018413d7210 */ /* 0x000fc60007f9e0ff */
[----:B------:R-:W-:Y:S01]  /*15300*/  IMAD.WIDE.U32 R16, R28, R11, RZ ;  /* 0x0000000b1c107225 */ /* 0x000fe200078e00ff */
[----:B------:R-:W-:-:S03]  /*15310*/  IADD3.X R24, P2, R35, R44, RZ, P2, !PT ;  /* 0x0000002c23187210 */ /* 0x000fc6000175e4ff */
[----:B------:R-:W-:-:S04]  /*15320*/  IMAD.WIDE.U32 R32, R62, R11, RZ ;  /* 0x0000000b3e207225 */ /* 0x000fc800078e00ff */
[----:B------:R-:W-:Y:S01]  /*15330*/  IMAD.X R59, RZ, RZ, R67, P1 ;  /* 0x000000ffff3b7224 */ /* 0x000fe200008e0643 */
[----:B------:R-:W-:Y:S01]  /*15340*/  IADD3 R17, P1, R17, R32, RZ ;  /* 0x0000002011117210 */ /* 0x000fe20007f3e0ff */
[----:B------:R-:W-:Y:S01]  /*15350*/  IMAD.X R67, RZ, RZ, R47, P3 ;  /* 0x000000ffff437224 */ /* 0x000fe200018e062f */
[----:B------:R-:W-:Y:S01]  /*15360*/  IADD3.X R47, P5, R14, R31, RZ, P5, !PT ;  /* 0x0000001f0e2f7210 */ /* 0x000fe20002fbe4ff */
[----:B------:R-:W-:Y:S01]  /*15370*/  IMAD.WIDE.U32 R14, R28, R12, RZ ;  /* 0x0000000c1c0e7225 */ /* 0x000fe200078e00ff */
[----:B------:R-:W-:Y:S02]  /*15380*/  IADD3 R17, P3, R17, R64, RZ ;  /* 0x0000004011117210 */ /* 0x000fe40007f7e0ff */
[----:B------:R-:W-:Y:S01]  /*15390*/  IADD3.X R67, P6, R67, R34, RZ, P6, !PT ;  /* 0x0000002243437210 */ /* 0x000fe200037de4ff */
[----:B------:R-:W-:Y:S01]  /*153a0*/  IMAD.WIDE.U32 R34, R62, R12, RZ ;  /* 0x0000000c3e227225 */ /* 0x000fe200078e00ff */
[----:B------:R-:W-:Y:S02]  /*153b0*/  IADD3.X R59, P5, R59, R24, RZ, P5, !PT ;  /* 0x000000183b3b7210 */ /* 0x000fe40002fbe4ff */
[----:B------:R-:W-:Y:S01]  /*153c0*/  IADD3.X R66, RZ, RZ, R43, P6, P0 ;  /* 0x000000ffff427210 */ /* 0x000fe200037e042b */
[----:B------:R-:W-:Y:S01]  /*153d0*/  IMAD.WIDE.U32 R28, R28, R13, RZ ;  /* 0x0000000d1c1c7225 */ /* 0x000fe200078e00ff */
[----:B------:R-:W-:-:S02]  /*153e0*/  IADD3.X R43, RZ, RZ, R45, P5, P2 ;  /* 0x000000ffff2b7210 */ /* 0x000fc40002fe442d */
[----:B------:R-:W-:Y:S01]  /*153f0*/  IADD3 R15, P0, R15, R34, RZ ;  /* 0x000000220f0f7210 */ /* 0x000fe20007f1e0ff */
[----:B------:R-:W-:Y:S01]  /*15400*/  IMAD.WIDE.U32 R62, R62, R13, RZ ;  /* 0x0000000d3e3e7225 */ /* 0x000fe200078e00ff */
[----:B------:R-:W-:Y:S02]  /*15410*/  IADD3 R39, P6, R22, R39, RZ ;  /* 0x0000002716277210 */ /* 0x000fe40007fde0ff */
[----:B------:R-:W-:Y:S01]  /*15420*/  IADD3 R15, P5, R15, R28, RZ ;  /* 0x0000001c0f0f7210 */ /* 0x000fe20007fbe0ff */
        /* <DEDUP_REMOVED lines=85> */
[----:B------:R-:W-:Y:S01]  /*15980*/  IADD3.X R41, P5, R22, R41, RZ, P5, !PT ;  /* 0x0000002916297210 */ /* 0x000fe20002fbe4ff */
[----:B------:R-:W-:Y:S01]  /*15990*/  IMAD.WIDE.U32 R22, R25, 0x3d1, RZ ;  /* 0x000003d119167825 */ /* 0x000fe200078e00ff */
[----:B------:R-:W-:Y:S02]  /*159a0*/  IADD3.X R26, P3, R26, R33, RZ, P3, !PT ;  /* 0x000000211a1a7210 */ /* 0x000fe40001f7e4ff */
[----:B------:R-:W-:-:S02]  /*159b0*/  IADD3.X R28, P6, R31, R40, RZ, P6, !PT ;  /* 0x000000281f1c7210 */ /* 0x000fc400037de4ff */
[----:B------:R-:W-:Y:S02]  /*159c0*/  IADD3.X R19, P5, R24, R19, RZ, P5, !PT ;  /* 0x0000001318137210 */ /* 0x000fe40002fbe4ff */
[----:B------:R-:W-:Y:S02]  /*159d0*/  IADD3.X R11, RZ, RZ, R11, P3, P4 ;  /* 0x000000ffff0b7210 */ /* 0x000fe40001fe840b */
[----:B------:R-:W-:Y:S02]  /*159e0*/  IADD3.X R28, P1, R61, R28, RZ, P1, !PT ;  /* 0x0000001c3d1c7210 */ /* 0x000fe40000f3e4ff */
[----:B------:R-:W-:Y:S02]  /*159f0*/  IADD3.X R31, P6, RZ, R26, RZ, P6, !PT ;  /* 0x0000001aff1f7210 */ /* 0x000fe400037de4ff */
[----:B------:R-:W-:Y:S02]  /*15a00*/  IADD3 R13, P0, R13, R14, RZ ;  /* 0x0000000e0d0d7210 */ /* 0x000fe40007f1e0ff */
[----:B------:R-:W-:-:S02]  /*15a10*/  IADD3.X R56, RZ, RZ, R57, P5, P2 ;  /* 0x000000ffff387210 */ /* 0x000fc40002fe4439 */
[----:B------:R-:W-:Y:S02]  /*15a20*/  IADD3 R27, P3, R20, R12, RZ ;  /* 0x0000000c141b7210 */ /* 0x000fe40007f7e0ff */
[----:B------:R-:W-:Y:S02]  /*15a30*/  IADD3.X R32, P2, R32, R31, RZ, P1, !PT ;  /* 0x0000001f20207210 */ /* 0x000fe40000f5e4ff */
[----:B------:R-:W-:Y:S01]  /*15a40*/  IADD3.X R14, P0, R15, R22, RZ, P0, !PT ;  /* 0x000000160f0e7210 */ /* 0x000fe2000071e4ff */
[----:B------:R-:W-:Y:S01]  /*15a50*/  IMAD.X R22, RZ, RZ, R11, P6 ;  /* 0x000000ffff167224 */ /* 0x000fe200030e060b */
[----:B------:R-:W-:Y:S01]  /*15a60*/  IADD3 R20, P1, R13, R38, RZ ;  /* 0x000000260d147210 */ /* 0x000fe20007f3e0ff */
[----:B------:R-:W-:-:S03]  /*15a70*/  IMAD.WIDE.U32 R12, R28, 0x3d1, RZ ;  /* 0x000003d11c0c7825 */ /* 0x000fc600078e00ff */
        /* <DEDUP_REMOVED lines=61> */
.L_x_93:
[----:B------:R-:W-:Y:S05]  /*15e50*/  BSYNC B1 ;  /* 0x0000000000017941 */ /* 0x000fea0003800000 */
.L_x_91:
[----:B------:R-:W0:Y:S01]  /*15e60*/  S2R R18, SR_CTAID.X ;  /* 0x0000000000127919 */ /* 0x000e220000002500 */
[----:B------:R-:W-:Y:S02]  /*15e70*/  IMAD.MOV.U32 R30, RZ, RZ, 0xc ;  /* 0x0000000cff1e7424 */ /* 0x000fe400078e00ff */
[----:B------:R-:W-:Y:S01]  /*15e80*/  IMAD.MOV.U32 R33, RZ, RZ, 0x8 ;  /* 0x00000008ff217424 */ /* 0x000fe200078e00ff */
[----:B------:R-:W0:Y:S01]  /*15e90*/  S2R R19, SR_TID.X ;  /* 0x0000000000137919 */ /* 0x000e220000002100 */
[----:B------:R-:W-:Y:S02]  /*15ea0*/  IMAD.MOV.U32 R20, RZ, RZ, R9 ;  /* 0x000000ffff147224 */ /* 0x000fe400078e0009 */
[----:B------:R-:W-:Y:S02]  /*15eb0*/  IMAD.MOV.U32 R21, RZ, RZ, R8 ;  /* 0x000000ffff157224 */ /* 0x000fe400078e0008 */
[----:B0-----:R-:W-:-:S04]  /*15ec0*/  IMAD R18, R18, 0x100, R19 ;  /* 0x0000010012127824 */ /* 0x001fc800078e0213 */
[----:B------:R-:W-:-:S04]  /*15ed0*/  IMAD R19, R18, 0x18, R95 ;  /* 0x0000001812137824 */ /* 0x000fc800078e025f */
[C---:B------:R-:W-:Y:S02]  /*15ee0*/  IMAD R30, R19.reuse, R30, 0x7 ;  /* 0x00000007131e7424 */ /* 0x040fe400078e021e */
[----:B------:R-:W-:-:S03]  /*15ef0*/  IMAD R22, R19, 0xc, RZ ;  /* 0x0000000c13167824 */ /* 0x000fc600078e02ff */
[----:B------:R-:W-:Y:S01]  /*15f00*/  IADD3 R18, R30, -0x6, RZ ;  /* 0xfffffffa1e127810 */ /* 0x000fe20007ffe0ff */
[-C--:B------:R-:W-:Y:S01]  /*15f10*/  IMAD.WIDE.U32 R22, R22, R33.reuse, c[0x0][0x160] ;  /* 0x0000580016167625 */ /* 0x080fe200078e0021 */
[C---:B------:R-:W-:Y:S02]  /*15f20*/  IADD3 R26, R30.reuse, -0x5, RZ ;  /* 0xfffffffb1e1a7810 */ /* 0x040fe40007ffe0ff */
[----:B------:R-:W-:Y:S01]  /*15f30*/  IADD3 R28, R30, -0x4, RZ ;  /* 0xfffffffc1e1c7810 */ /* 0x000fe20007ffe0ff */
[-C--:B------:R-:W-:Y:S01]  /*15f40*/  IMAD.WIDE.U32 R18, R18, R33.reuse, c[0x0][0x160] ;  /* 0x0000580012127625 */ /* 0x080fe200078e0021 */
[----:B------:R0:W-:Y:S01]  /*15f50*/  STG.E.64 [R22.64], R20 ;  /* 0x0000001416007986 */ /* 0x0001e2000c101b06 */
[----:B------:R-:W-:Y:S02]  /*15f60*/  IADD3 R24, R30, -0x3, RZ ;  /* 0xfffffffd1e187810 */ /* 0x000fe40007ffe0ff */
[----:B------:R-:W-:Y:S01]  /*15f70*/  IMAD.WIDE.U32 R26, R26, R33, c[0x0][0x160] ;  /* 0x000058001a1a7625 */ /* 0x000fe200078e0021 */
[----:B------:R-:W-:-:S02]  /*15f80*/  IADD3 R32, R30, -0x2, RZ ;  /* 0xfffffffe1e207810 */ /* 0x000fc40007ffe0ff */
[----:B------:R-:W-:Y:S01]  /*15f90*/  IADD3 R31, R30, -0x1, RZ ;  /* 0xffffffff1e1f7810 */ /* 0x000fe20007ffe0ff */
[----:B------:R-:W-:-:S04]  /*15fa0*/  IMAD.WIDE.U32 R28, R28, R33, c[0x0][0x160] ;  /* 0x000058001c1c7625 */ /* 0x000fc800078e0021 */
[----:B------:R-:W-:-:S04]  /*15fb0*/  IMAD.WIDE.U32 R24, R24, R33, c[0x0][0x160] ;  /* 0x0000580018187625 */ /* 0x000fc800078e0021 */
[----:B0-----:R-:W-:Y:S02]  /*15fc0*/  IMAD.MOV.U32 R20, RZ, RZ, R7 ;  /* 0x000000ffff147224 */ /* 0x001fe400078e0007 */
[----:B------:R-:W-:Y:S02]  /*15fd0*/  IMAD.MOV.U32 R21, RZ, RZ, R6 ;  /* 0x000000ffff157224 */ /* 0x000fe400078e0006 */
[----:B------:R-:W-:-:S03]  /*15fe0*/  IMAD.WIDE.U32 R22, R32, R33, c[0x0][0x160] ;  /* 0x0000580020167625 */ /* 0x000fc600078e0021 */
[----:B------:R0:W-:Y:S02]  /*15ff0*/  STG.E.64 [R18.64], R20 ;  /* 0x0000001412007986 */ /* 0x0001e4000c101b06 */
        /* <DEDUP_REMOVED lines=9> */
[----:B------:R-:W-:-:S05]  /*16090*/  IMAD.MOV.U32 R27, RZ, RZ, R16 ;  /* 0x000000ffff1b7224 */ /* 0x000fca00078e0010 */
[----:B------:R0:W-:Y:S02]  /*160a0*/  STG.E.64 [R24.64], R26 ;  /* 0x0000001a18007986 */ /* 0x0001e4000c101b06 */
[----:B0-----:R-:W-:Y:S02]  /*160b0*/  IMAD.MOV.U32 R24, RZ, RZ, R15 ;  /* 0x000000ffff187224 */ /* 0x001fe400078e000f */
[----:B------:R-:W-:-:S05]  /*160c0*/  IMAD.MOV.U32 R25, RZ, RZ, R14 ;  /* 0x000000ffff197224 */ /* 0x000fca00078e000e */
[----:B------:R0:W-:Y:S02]  /*160d0*/  STG.E.64 [R22.64], R24 ;  /* 0x0000001816007986 */ /* 0x0001e4000c101b06 */
[----:B0-----:R-:W-:Y:S02]  /*160e0*/  IMAD.MOV.U32 R22, RZ, RZ, R13 ;  /* 0x000000ffff167224 */ /* 0x001fe400078e000d */
[----:B------:R-:W-:Y:S02]  /*160f0*/  IMAD.MOV.U32 R23, RZ, RZ, R12 ;  /* 0x000000ffff177224 */ /* 0x000fe400078e000c */
[----:B------:R-:W-:Y:S02]  /*16100*/  IMAD.MOV.U32 R24, RZ, RZ, R11 ;  /* 0x000000ffff187224 */ /* 0x000fe400078e000b */
[----:B------:R-:W-:Y:S01]  /*16110*/  IMAD.MOV.U32 R25, RZ, RZ, R10 ;  /* 0x000000ffff197224 */ /* 0x000fe200078e000a */
[----:B------:R0:W-:Y:S04]  /*16120*/  STG.E.64 [R20.64], R22 ;  /* 0x0000001614007986 */ /* 0x0001e8000c101b06 */
[----:B------:R0:W-:Y:S02]  /*16130*/  STG.E.64 [R18.64], R24 ;  /* 0x0000001812007986 */ /* 0x0001e4000c101b06 */
.L_x_3:
[----:B------:R-:W-:Y:S05]  /*16140*/  BSYNC B0 ;  /* 0x0000000000007941 */ /* 0x000fea0003800000 */
.L_x_2:
[----:B------:R-:W-:-:S04]  /*16150*/  IADD3 R95, R95, 0x1, RZ ;  /* 0x000000015f5f7810 */ /* 0x000fc80007ffe0ff */
[----:B------:R-:W-:-:S13]  /*16160*/  ISETP.GE.U32.AND P0, PT, R95, 0x18, PT ;  /* 0x000000185f00780c */ /* 0x000fda0003f06070 */
[----:B------:R-:W-:Y:S01]  /*16170*/  @P0 CALL.REL.NOINC `(.L_x_135) ;  /* 0x0000001000000944 */ /* 0x000fe20003c00000 */
[----:B------:R-:W-:Y:S05]  /*16180*/  BRA `(.L_x_136) ;  /* 0xfffe9ef000007947 */ /* 0x000fea000383ffff */
.L_x_135:
[----:B------:R-:W-:Y:S05]  /*16190*/  EXIT ;  /* 0x000000000000794d */ /* 0x000fea0003800000 */
.L_x_137:
[----:B------:R-:W-:-:S00]  /*161a0*/  BRA `(.L_x_137) ;  /* 0xfffffff000007947 */ /* 0x000fc0000383ffff */
[----:B------:R-:W-:-:S00]  /*161b0*/  NOP ;  /* 0x0000000000007918 */ /* 0x000fc00000000000 */
        /* <DEDUP_REMOVED lines=12> */
.L_x_401:


//--------------------- .text.KernelC             --------------------------
	.section	.text.KernelC,"ax",@progbits
	.sectionflags	@"SHF_BARRIERS=1"
	.sectioninfo	@"SHI_REGISTERS=113"
	.align	128
        .global         KernelC
        .type           KernelC,@function
        .size           KernelC,(.L_x_402 - KernelC)
        .other          KernelC,@"STO_CUDA_ENTRY STV_DEFAULT"
KernelC:
.text.KernelC:
[----:B------:R-:W-:Y:S02]  /*0000*/  IMAD.MOV.U32 R1, RZ, RZ, c[0x0][0x28] ;  /* 0x00000a00ff017624 */ /* 0x000fe400078e00ff */
[----:B------:R-:W0:Y:S01]  /*0010*/  S2R R0, SR_TID.X ;  /* 0x0000000000007919 */ /* 0x000e220000002100 */
[----:B------:R-:W-:Y:S01]  /*0020*/  ULDC.64 UR6, c[0x0][0x118] ;  /* 0x0000460000067ab9 */ /* 0x000fe20000000a00 */
[----:B------:R-:W-:Y:S01]  /*0030*/  BSSY B0, `(.L_x_138) ;  /* 0x0000058000007945 */ /* 0x000fe20003800000 */
[----:B0-----:R-:W-:-:S13]  /*0040*/  ISETP.GT.AND P0, PT, R0, 0x1ff, PT ;  /* 0x000001ff0000780c */ /* 0x001fda0003f04270 */
[----:B------:R-:W-:Y:S05]  /*0050*/  @P0 BRA `(.L_x_139) ;  /* 0x0000055000000947 */ /* 0x000fea0003800000 */
[C---:B------:R-:W-:Y:S01]  /*0060*/  IMNMX R3, R0.reuse, 0x100, !PT ;  /* 0x0000010000037817 */ /* 0x040fe20007800200 */
[----:B------:R-:W-:Y:S03]  /*0070*/  BSSY B1, `(.L_x_140) ;  /* 0x000001b000017945 */ /* 0x000fe60003800000 */
[----:B------:R-:W-:-:S04]  /*0080*/  IADD3 R3, -R0, 0xff, R3 ;  /* 0x000000ff00037810 */ /* 0x000fc80007ffe103 */
[C---:B------:R-:W-:Y:S02]  /*0090*/  LEA.HI R2, R3.reuse, 0x1, RZ, 0x18 ;  /* 0x0000000103027811 */ /* 0x040fe400078fc0ff */
[----:B------:R-:W-:Y:S02]  /*00a0*/  ISETP.GE.U32.AND P1, PT, R3, 0x300, PT ;  /* 0x000003000300780c */ /* 0x000fe40003f26070 */
[----:B------:R-:W-:-:S13]  /*00b0*/  LOP3.LUT P0, R2, R2, 0x3, RZ, 0xc0, !PT ;  /* 0x0000000302027812 */ /* 0x000fda000780c0ff */
[----:B------:R-:W-:Y:S05]  /*00c0*/  @!P0 BRA `(.L_x_141) ;  /* 0x0000015000008947 */ /* 0x000fea0003800000 */
[----:B------:R-:W-:Y:S02]  /*00d0*/  IMAD.MOV.U32 R4, RZ, RZ, R2 ;  /* 0x000000ffff047224 */ /* 0x000fe400078e0002 */
.L_x_142:
[----:B------:R-:W-:Y:S02]  /*00e0*/  IMAD.MOV.U32 R3, RZ, RZ, 0x8 ;  /* 0x00000008ff037424 */ /* 0x000fe400078e00ff */
[----:B------:R-:W-:-:S04]  /*00f0*/  IMAD R2, R0, 0xc, RZ ;  /* 0x0000000c00027824 */ /* 0x000fc800078e02ff */
[----:B------:R-:W-:-:S05]  /*0100*/  IMAD.WIDE R2, R2, R3, c[0x0][0x1a0] ;  /* 0x0000680002027625 */ /* 0x000fca00078e0203 */
[----:B0-----:R-:W2:Y:S04]  /*0110*/  LDG.E.128 R8, [R2.64] ;  /* 0x0000000602087981 */ /* 0x001ea8000c1e1d00 */
[----:B------:R-:W3:Y:S04]  /*0120*/  LDG.E.128 R12, [R2.64+0x10] ;  /* 0x00001006020c7981 */ /* 0x000ee8000c1e1d00 */
[----:B------:R-:W4:Y:S04]  /*0130*/  LDG.E.128 R16, [R2.64+0x20] ;  /* 0x0000200602107981 */ /* 0x000f28000c1e1d00 */
[----:B------:R-:W5:Y:S04]  /*0140*/  LDG.E.128 R20, [R2.64+0x30] ;  /* 0x0000300602147981 */ /* 0x000f68000c1e1d00 */
[----:B------:R-:W5:Y:S04]  /*0150*/  LDG.E.128 R24, [R2.64+0x40] ;  /* 0x0000400602187981 */ /* 0x000f68000c1e1d00 */
[----:B------:R-:W5:Y:S01]  /*0160*/  LDG.E.128 R28, [R2.64+0x50] ;  /* 0x00005006021c7981 */ /* 0x000f62000c1e1d00 */
[----:B------:R-:W-:Y:S01]  /*0170*/  IMAD R5, R0, 0x60, RZ ;  /* 0x0000006000057824 */ /* 0x000fe200078e02ff */
[----:B------:R-:W-:-:S02]  /*0180*/  IADD3 R4, R4, -0x1, RZ ;  /* 0xffffffff04047810 */ /* 0x000fc40007ffe0ff */
[----:B------:R-:W-:Y:S02]  /*0190*/  IADD3 R0, R0, 0x100, RZ ;  /* 0x0000010000007810 */ /* 0x000fe40007ffe0ff */
[----:B------:R-:W-:Y:S01]  /*01a0*/  ISETP.NE.AND P0, PT, R4, RZ, PT ;  /* 0x000000ff0400720c */ /* 0x000fe20003f05270 */
[----:B--2---:R0:W-:Y:S04]  /*01b0*/  STS.128 [R5], R8 ;  /* 0x0000000805007388 */ /* 0x0041e80000000c00 */
[----:B---3--:R0:W-:Y:S04]  /*01c0*/  STS.128 [R5+0x10], R12 ;  /* 0x0000100c05007388 */ /* 0x0081e80000000c00 */
[----:B----4-:R0:W-:Y:S04]  /*01d0*/  STS.128 [R5+0x20], R16 ;  /* 0x0000201005007388 */ /* 0x0101e80000000c00 */
[----:B-----5:R0:W-:Y:S04]  /*01e0*/  STS.128 [R5+0x30], R20 ;  /* 0x0000301405007388 */ /* 0x0201e80000000c00 */
[----:B------:R0:W-:Y:S04]  /*01f0*/  STS.128 [R5+0x40], R24 ;  /* 0x0000401805007388 */ /* 0x0001e80000000c00 */
[----:B------:R0:W-:Y:S01]  /*0200*/  STS.128 [R5+0x50], R28 ;  /* 0x0000501c05007388 */ /* 0x0001e20000000c00 */
[----:B------:R-:W-:Y:S05]  /*0210*/  @P0 BRA `(.L_x_142) ;  /* 0xfffffec000000947 */ /* 0x000fea000383ffff */
.L_x_141:
[----:B------:R-:W-:Y:S05]  /*0220*/  BSYNC B1 ;  /* 0x0000000000017941 */ /* 0x000fea0003800000 */
.L_x_140:
[----:B------:R-:W-:Y:S05]  /*0230*/  @!P1 BRA `(.L_x_139) ;  /* 0x0000037000009947 */ /* 0x000fea0003800000 */
.L_x_143:
        /* <DEDUP_REMOVED lines=26> */
[----:B------:R-:W5:Y:S01]  /*03e0*/  LDG.E.128 R96, [R2.64+0x12050] ;  /* 0x0120500602607981 */ /* 0x000f62000c1e1d00 */
[C---:B------:R-:W-:Y:S01]  /*03f0*/  IMAD R100, R0.reuse, 0x60, RZ ;  /* 0x0000006000647824 */ /* 0x040fe200078e02ff */
[----:B------:R-:W-:-:S02]  /*0400*/  ISETP.GE.AND P0, PT, R0, -0x200, PT ;  /* 0xfffffe000000780c */ /* 0x000fc40003f06270 */
[----:B------:R-:W-:Y:S02]  /*0410*/  IADD3 R0, R0, 0x400, RZ ;  /* 0x0000040000007810 */ /* 0x000fe40007ffe0ff */
[----:B--2---:R0:W-:Y:S04]  /*0420*/  STS.128 [R100], R4 ;  /* 0x0000000464007388 */ /* 0x0041e80000000c00 */
[----:B---3--:R0:W-:Y:S04]  /*0430*/  STS.128 [R100+0x10], R8 ;  /* 0x0000100864007388 */ /* 0x0081e80000000c00 */
[----:B----4-:R0:W-:Y:S04]  /*0440*/  STS.128 [R100+0x20], R12 ;  /* 0x0000200c64007388 */ /* 0x0101e80000000c00 */
[----:B-----5:R0:W-:Y:S04]  /*0450*/  STS.128 [R100+0x30], R16 ;  /* 0x0000301064007388 */ /* 0x0201e80000000c00 */
[----:B------:R0:W-:Y:S04]  /*0460*/  STS.128 [R100+0x40], R20 ;  /* 0x0000401464007388 */ /* 0x0001e80000000c00 */
        /* <DEDUP_REMOVED lines=18> */
[----:B------:R0:W-:Y:S01]  /*0590*/  STS.128 [R100+0x12050], R96 ;  /* 0x0120506064007388 */ /* 0x0001e20000000c00 */
[----:B------:R-:W-:Y:S05]  /*05a0*/  @!P0 BRA `(.L_x_143) ;  /* 0xfffffc9000008947 */ /* 0x000fea000383ffff */
.L_x_139:
[----:B------:R-:W-:Y:S05]  /*05b0*/  BSYNC B0 ;  /* 0x0000000000007941 */ /* 0x000fea0003800000 */
.L_x_138:
[----:B------:R-:W1:Y:S01]  /*05c0*/  S2R R3, SR_LANEID ;  /* 0x0000000000037919 */ /* 0x000e620000000000 */
[----:B------:R-:W-:-:S02]  /*05d0*/  VOTEU.ANY UR8, UPT, PT ;  /* 0x0000000000087886 */ /* 0x000fc400038e0100 */
[----:B0-----:R-:W1:Y:S01]  /*05e0*/  FLO.U32 R4, UR8 ;  /* 0x0000000800047d00 */ /* 0x001e6200080e0000 */
[----:B------:R-:W-:Y:S06]  /*05f0*/  BAR.SYNC.DEFER_BLOCKING 0x0 ;  /* 0x0000000000007b1d */ /* 0x000fec0000010000 */
[----:B------:R-:W-:Y:S01]  /*0600*/  ULDC.64 UR4, c[0x0][0x1d8] ;  /* 0x0000760000047ab9 */ /* 0x000fe20000000a00 */
[----:B------:R-:W0:Y:S01]  /*0610*/  POPC R5, UR8 ;  /* 0x0000000800057d09 */ /* 0x000e220008000000 */
[----:B------:R-:W-:-:S04]  /*0620*/  UIADD3 UR4, UP0, UR4, 0x4, URZ ;  /* 0x0000000404047890 */ /* 0x000fc8000ff1e03f */
[----:B------:R-:W-:Y:S02]  /*0630*/  UIADD3.X UR5, URZ, UR5, URZ, UP0, !UPT ;  /* 0x000000053f057290 */ /* 0x000fe400087fe43f */
[----:B------:R-:W-:-:S04]  /*0640*/  IMAD.U32 R72, RZ, RZ, UR4 ;  /* 0x00000004ff487e24 */ /* 0x000fc8000f8e00ff */
[----:B------:R-:W-:Y:S01]  /*0650*/  IMAD.U32 R73, RZ, RZ, UR5 ;  /* 0x00000005ff497e24 */ /* 0x000fe2000f8e00ff */
[----:B-1----:R-:W-:-:S13]  /*0660*/  ISETP.EQ.U32.AND P0, PT, R4, R3, PT ;  /* 0x000000030400720c */ /* 0x002fda0003f02070 */
[----:B0-----:R-:W2:Y:S01]  /*0670*/  @P0 ATOMG.E.ADD.STRONG.GPU PT, R5, [R72.64], R5 ;  /* 0x00000005480509a8 */ /* 0x001ea200081ee1c6 */
[----:B------:R-:W-:Y:S02]  /*0680*/  IMAD.MOV.U32 R3, RZ, RZ, c[0x0][0x1dc] ;  /* 0x00007700ff037624 */ /* 0x000fe400078e00ff */
[----:B------:R-:W-:-:S05]  /*0690*/  IMAD.MOV.U32 R2, RZ, RZ, c[0x0][0x1d8] ;  /* 0x00007600ff027624 */ /* 0x000fca00078e00ff */
[----:B------:R-:W3:Y:S04]  /*06a0*/  LDG.E R3, [R2.64] ;  /* 0x0000000602037981 */ /* 0x000ee8000c1e1900 */
[----:B------:R-:W0:Y:S02]  /*06b0*/  S2R R6, SR_LTMASK ;  /* 0x0000000000067919 */ /* 0x000e240000003900 */
[----:B0-----:R-:W-:-:S04]  /*06c0*/  LOP3.LUT R6, R6, UR8, RZ, 0xc0, !PT ;  /* 0x0000000806067c12 */ /* 0x001fc8000f8ec0ff */
[----:B------:R-:W0:Y:S01]  /*06d0*/  POPC R7, R6 ;  /* 0x0000000600077309 */ /* 0x000e220000000000 */
[----:B--2---:R-:W0:Y:S02]  /*06e0*/  SHFL.IDX PT, R0, R5, R4, 0x1f ;  /* 0x00001f0405007589 */ /* 0x004e2400000e0000 */
[----:B0-----:R-:W-:-:S05]  /*06f0*/  IMAD.IADD R0, R0, 0x1, R7 ;  /* 0x0000000100007824 */ /* 0x001fca00078e0207 */
[----:B---3--:R-:W-:-:S13]  /*0700*/  ISETP.GE.U32.AND P0, PT, R0, R3, PT ;  /* 0x000000030000720c */ /* 0x008fda0003f06070 */
[----:B------:R-:W-:Y:S05]  /*0710*/  @P0 EXIT ;  /* 0x000000000000094d */ /* 0x000fea0003800000 */
[----:B------:R-:W-:Y:S02]  /*0720*/  ULDC UR4, c[0x0][0xc] ;  /* 0x0000030000047ab9 */ /* 0x000fe40000000800 */
[----:B------:R-:W-:Y:S02]  /*0730*/  UIMAD UR4, UR4, 0x6000, URZ ;  /* 0x00006000040478a4 */ /* 0x000fe4000f8e023f */
.L_x_188:
[----:B------:R-:W-:Y:S01]  /*0740*/  IADD3 R2, R0, 0x2, RZ ;  /* 0x0000000200027810 */ /* 0x000fe20007ffe0ff */
[----:B------:R-:W-:-:S04]  /*0750*/  IMAD.MOV.U32 R3, RZ, RZ, 0x4 ;  /* 0x00000004ff037424 */ /* 0x000fc800078e00ff */
[----:B------:R-:W-:-:S05]  /*0760*/  IMAD.WIDE.U32 R2, R2, R3, c[0x0][0x1d8] ;  /* 0x0000760002027625 */ /* 0x000fca00078e0003 */
[----:B------:R-:W2:Y:S02]  /*0770*/  LDG.E R0, [R2.64] ;  /* 0x0000000602007981 */ /* 0x000ea4000c1e1900 */
[----:B--2---:R-:W-:-:S05]  /*0780*/  LOP3.LUT R6, R0, 0xfffffff, RZ, 0xc0, !PT ;  /* 0x0fffffff00067812 */ /* 0x004fca00078ec0ff */
[----:B------:R-:W-:-:S05]  /*0790*/  IMAD.WIDE.U32 R4, R6, -0x55555555, RZ ;  /* 0xaaaaaaab06047825 */ /* 0x000fca00078e00ff */
[----:B------:R-:W-:-:S05]  /*07a0*/  SHF.R.U32.HI R7, RZ, 0xc, R5 ;  /* 0x0000000cff077819 */ /* 0x000fca0000011605 */
[----:B------:R-:W-:-:S04]  /*07b0*/  IMAD R6, R7, -0x1800, R6 ;  /* 0xffffe80007067824 */ /* 0x000fc800078e0206 */
[----:B------:R-:W-:Y:S01]  /*07c0*/  IMAD.WIDE.U32 R4, R6, -0x55555555, RZ ;  /* 0xaaaaaaab06047825 */ /* 0x000fe200078e00ff */
[----:B------:R-:W-:-:S04]  /*07d0*/  SHF.R.U32.HI R4, RZ, 0x1c, R0 ;  /* 0x0000001cff047819 */ /* 0x000fc80000011600 */
[----:B------:R-:W-:Y:S01]  /*07e0*/  SHF.R.U32.HI R5, RZ, 0x4, R5 ;  /* 0x00000004ff057819 */ /* 0x000fe20000011605 */
[----:B------:R-:W-:-:S04]  /*07f0*/  IMAD R4, R4, c[0x0][0xc], RZ ;  /* 0x0000030004047a24 */ /* 0x000fc800078e02ff */
[----:B------:R-:W-:Y:S02]  /*0800*/  IMAD R6, R5, -0x18, R6 ;  /* 0xffffffe805067824 */ /* 0x000fe400078e0206 */
[----:B------:R-:W-:Y:S02]  /*0810*/  IMAD R4, R4, 0xc000, RZ ;  /* 0x0000c00004047824 */ /* 0x000fe400078e02ff */
[----:B------:R-:W-:Y:S02]  /*0820*/  IMAD R3, R7, 0x200, R5 ;  /* 0x0000020007037824 */ /* 0x000fe400078e0205 */
[----:B------:R-:W-:-:S03]  /*0830*/  IMAD R6, R6, c[0x0][0xc], RZ ;  /* 0x0000030006067a24 */ /* 0x000fc600078e02ff */
[----:B------:R-:W-:Y:S01]  /*0840*/  LEA R7, P0, R3, R4, 0x1 ;  /* 0x0000000403077211 */ /* 0x000fe200078008ff */
[----:B------:R-:W-:-:S04]  /*0850*/  IMAD.SHL.U32 R6, R6, 0x400, RZ ;  /* 0x0000040006067824 */ /* 0x000fc800078e00ff */
[----:B------:R-:W-:Y:S01]  /*0860*/  IMAD.X R8, RZ, RZ, RZ, P0 ;  /* 0x000000ffff087224 */ /* 0x000fe200000e06ff */
[----:B------:R-:W-:-:S05]  /*0870*/  IADD3 R2, P0, R6, R7, RZ ;  /* 0x0000000706027210 */ /* 0x000fca0007f1e0ff */
[----:B------:R-:W-:Y:S01]  /*0880*/  IMAD.X R3, RZ, RZ, R8, P0 ;  /* 0x000000ffff037224 */ /* 0x000fe200000e0608 */
[----:B------:R-:W-:-:S04]  /*0890*/  LEA R4, P0, R2, c[0x0][0x1c0], 0x3 ;  /* 0x0000700002047a11 */ /* 0x000fc800078018ff */
[----:B------:R-:W-:-:S05]  /*08a0*/  LEA.HI.X R5, R2, c[0x0][0x1c4], R3, 0x3, P0 ;  /* 0x0000710002057a11 */ /* 0x000fca00000f1c03 */
[----:B------:R-:W2:Y:S04]  /*08b0*/  LDG.E.128 R52, [R4.64] ;  /* 0x0000000604347981 */ /* 0x000ea8000c1e1d00 */
[----:B------:R-:W3:Y:S01]  /*08c0*/  LDG.E.128 R48, [R4.64+0x1000] ;  /* 0x0010000604307981 */ /* 0x000ee2000c1e1d00 */
[----:B------:R-:W-:-:S04]  /*08d0*/  IADD3 R2, P0, P1, R6, UR4, R7 ;  /* 0x0000000406027c10 */ /* 0x000fc8000f91e007 */
[----:B------:R-:W-:Y:S02]  /*08e0*/  IADD3.X R3, RZ, R8, RZ, P0, P1 ;  /* 0x00000008ff037210 */ /* 0x000fe400007e24ff */
[----:B------:R-:W-:-:S04]  /*08f0*/  LEA R6, P0, R2, c[0x0][0x1c0], 0x3 ;  /* 0x0000700002067a11 */ /* 0x000fc800078018ff */
[----:B------:R-:W-:-:S05]  /*0900*/  LEA.HI.X R7, R2, c[0x0][0x1c4], R3, 0x3, P0 ;  /* 0x0000710002077a11 */ /* 0x000fca00000f1c03 */
[----:B------:R0:W5:Y:S04]  /*0910*/  LDG.E.128 R44, [R6.64] ;  /* 0x00000006062c7981 */ /* 0x000168000c1e1d00 */
[----:B------:R0:W5:Y:S01]  /*0920*/  LDG.E.128 R40, [R6.64+0x1000] ;  /* 0x0010000606287981 */ /* 0x000162000c1e1d00 */
[----:B------:R-:W-:Y:S01]  /*0930*/  IMAD.MOV.U32 R21, RZ, RZ, 0x1 ;  /* 0x00000001ff157424 */ /* 0x000fe200078e00ff */
[----:B------:R-:W-:Y:S01]  /*0940*/  YIELD ;  /* 0x0000000000007946 */ /* 0x000fe20003800000 */
[----:B------:R-:W-:Y:S01]  /*0950*/  BSSY B0, `(.L_x_144) ;  /* 0x0000041000007945 */ /* 0x000fe20003800000 */
[----:B------:R-:W-:Y:S02]  /*0960*/  IMAD.MOV.U32 R20, RZ, RZ, RZ ;  /* 0x000000ffff147224 */ /* 0x000fe400078e00ff */
[----:B------:R-:W-:-:S02]  /*0970*/  IMAD.MOV.U32 R88, RZ, RZ, RZ ;  /* 0x000000ffff587224 */ /* 0x000fc400078e00ff */
[----:B0-----:R-:W-:Y:S01]  /*0980*/  IMAD.MOV.U32 R6, RZ, RZ, 0x1 ;  /* 0x00000001ff067424 */ /* 0x001fe200078e00ff */
[----:B--2---:R-:W-:-:S05]  /*0990*/  LOP3.LUT R2, R52, 0x1ff, RZ, 0xc0, !PT ;  /* 0x000001ff34027812 */ /* 0x004fca00078ec0ff */
[----:B------:R-:W-:-:S05]  /*09a0*/  IMAD R2, R2, 0x60, RZ ;  /* 0x0000006002027824 */ /* 0x000fca00078e02ff */
[----:B------:R-:W0:Y:S04]  /*09b0*/  LDS.128 R36, [R2] ;  /* 0x0000000002247984 */ /* 0x000e280000000c00 */
[----:B------:R-:W3:Y:S01]  /*09c0*/  LDS.128 R32, [R2+0x10] ;  /* 0x0000100002207984 */ /* 0x000ee20000000c00 */
[----:B0-----:R-:W-:-:S04]  /*09d0*/  IADD3 R17, P0, R52, -R36, RZ ;  /* 0x8000002434117210 */ /* 0x001fc80007f1e0ff */
[----:B------:R-:W-:-:S04]  /*09e0*/  IADD3.X R16, P0, R53, ~R37, RZ, P0, !PT ;  /* 0x8000002535107210 */ /* 0x000fc8000071e4ff */
[----:B------:R-:W-:-:S04]  /*09f0*/  IADD3.X R14, P0, R54, ~R38, RZ, P0, !PT ;  /* 0x80000026360e7210 */ /* 0x000fc8000071e4ff */
[----:B------:R-:W-:-:S04]  /*0a00*/  IADD3.X R13, P0, R55, ~R39, RZ, P0, !PT ;  /* 0x80000027370d7210 */ /* 0x000fc8000071e4ff */
[----:B---3--:R-:W-:-:S04]  /*0a10*/  IADD3.X R11, P0, R48, ~R32, RZ, P0, !PT ;  /* 0x80000020300b7210 */ /* 0x008fc8000071e4ff */
        /* <DEDUP_REMOVED lines=17> */
.L_x_146:
        /* <DEDUP_REMOVED lines=35> */
.L_x_145:
[----:B------:R-:W-:Y:S05]  /*0d60*/  BSYNC B0 ;  /* 0x0000000000007941 */ /* 0x000fea0003800000 */
.L_x_144:
        /* <DEDUP_REMOVED lines=33> */
.L_x_148:
[----:B------:R-:W-:Y:S05]  /*0f80*/  BSYNC B0 ;  /* 0x0000000000007941 */ /* 0x000fea0003800000 */
.L_x_147:
        /* <DEDUP_REMOVED lines=23> */
[----:B------:R-:W-:-:S04]  /*1100*/  IADD3.X R26, P1, R58, R61, RZ, P1, !PT ;  /* 0x0000003d3a1a7210 */ /* 0x000fc80000f3e4ff */
[----:B------:R-:W-:Y:S01]  /*1110*/  IADD3.X R23, P1, R59, R62, RZ, P1, !PT ;  /* 0x0000003e3b177210 */ /* 0x000fe20000f3e4ff */
[----:B------:R-:W-:-:S04]  /*1120*/  IMAD.MOV.U32 R59, RZ, RZ, R56 ;  /* 0x000000ffff3b7224 */ /* 0x000fc800078e0038 */
        /* <DEDUP_REMOVED lines=20> */
.L_x_150:
[----:B------:R-:W-:Y:S05]  /*1270*/  BSYNC B0 ;  /* 0x0000000000007941 */ /* 0x000fea0003800000 */
.L_x_149:
        /* <DEDUP_REMOVED lines=34> */
.L_x_152:
[----:B------:R-:W-:Y:S05]  /*14a0*/  BSYNC B0 ;  /* 0x0000000000007941 */ /* 0x000fea0003800000 */
.L_x_151:
        /* <DEDUP_REMOVED lines=38> */
.L_x_154:
[----:B------:R-:W-:Y:S05]  /*1710*/  BSYNC B0 ;  /* 0x0000000000007941 */ /* 0x000fea0003800000 */
.L_x_153:
[----:B------:R-:W-:Y:S01]  /*1720*/  IADD3 R86, P1, R56, R86, RZ ;  /* 0x0000005638567210 */ /* 0x000fe20007f3e0ff */
[----:B------:R-:W-:Y:S01]  /*1730*/  IMAD R4, R88, -0x2ddacacf, RZ ;  /* 0xd225353158047824 */ /* 0x000fe200078e02ff */
[----:B------:R-:W-:Y:S01]  /*1740*/  IADD3 R22, P0, R59, R22, RZ ;  /* 0x000000163b167210 */ /* 0x000fe20007f1e0ff */
[----:B------:R-:W-:Y:S01]  /*1750*/  BSSY B0, `(.L_x_155) ;  /* 0x0000254000007945 */ /* 0x000fe20003800000 */
[----:B------:R-:W-:Y:S01]  /*1760*/  IADD3.X R97, P1, R14, R97, RZ, P1, !PT ;  /* 0x000000610e617210 */ /* 0x000fe20000f3e4ff */
[----:B------:R-:W-:Y:S01]  /*1770*/  IMAD R14, R6, -0x2ddacacf, RZ ;  /* 0xd2253531060e7824 */ /* 0x000fe200078e02ff */
[----:B------:R-:W-:Y:S02]  /*1780*/  IADD3.X R11, P0, R25, R18, RZ, P0, !PT ;  /* 0x00000012190b7210 */ /* 0x000fe4000071e4ff */
[----:B------:R-:W-:Y:S02]  /*1790*/  LOP3.LUT R25, R4, 0x3fffffff, RZ, 0xc0, !PT ;  /* 0x3fffffff04197812 */ /* 0x000fe400078ec0ff */
[----:B------:R-:W-:-:S02]  /*17a0*/  IADD3.X R4, P1, R57, R64, RZ, P1, !PT ;  /* 0x0000004039047210 */ /* 0x000fc40000f3e4ff */
[----:B------:R-:W-:Y:S01]  /*17b0*/  LOP3.LUT R57, R14, 0x3fffffff, RZ, 0xc0, !PT ;  /* 0x3fffffff0e397812 */ /* 0x000fe200078ec0ff */
[----:B------:R-:W-:Y:S01]  /*17c0*/  IMAD.WIDE.U32 R16, R25, 0x3d1, RZ ;  /* 0x000003d119107825 */ /* 0x000fe200078e00ff */
[----:B------:R-:W-:Y:S02]  /*17d0*/  IADD3.X R108, P0, R30, R19, RZ, P0, !PT ;  /* 0x000000131e6c7210 */ /* 0x000fe4000071e4ff */
[----:B------:R-:W-:Y:S01]  /*17e0*/  IADD3.X R93, P2, R62, R93, RZ, P1, !PT ;  /* 0x0000005d3e5d7210 */ /* 0x000fe20000f5e4ff */
[----:B------:R-:W-:Y:S01]  /*17f0*/  IMAD.WIDE.U32 R18, R57, 0x3d1, RZ ;  /* 0x000003d139127825 */ /* 0x000fe200078e00ff */
[----:B------:R-:W-:Y:S02]  /*1800*/  IADD3 R14, P3, R25, R17, RZ ;  /* 0x00000011190e7210 */ /* 0x000fe40007f7e0ff */
[----:B------:R-:W-:Y:S01]  /*1810*/  IADD3.X R15, P0, R28, R15, RZ, P0, !PT ;  /* 0x0000000f1c0f7210 */ /* 0x000fe2000071e4ff */
[----:B------:R-:W-:Y:S01]  /*1820*/  IMAD.MOV R59, RZ, RZ, -R16 ;  /* 0x000000ffff3b7224 */ /* 0x000fe200078e0a10 */
[----:B------:R-:W-:Y:S01]  /*1830*/  IADD3 RZ, P1, RZ, -R16, RZ ;  /* 0x80000010ffff7210 */ /* 0x000fe20007f3e0ff */
[----:B------:R-:W-:Y:S01]  /*1840*/  IMAD.MOV R61, RZ, RZ, -R18 ;  /* 0x000000ffff3d7224 */ /* 0x000fe200078e0a12 */
[----:B------:R-:W-:-:S02]  /*1850*/  IADD3 R17, P5, R57, R19, RZ ;  /* 0x0000001339117210 */ /* 0x000fc40007fbe0ff */
[----:B------:R-:W-:Y:S02]  /*1860*/  LOP3.LUT R16, RZ, R14, RZ, 0x33, !PT ;  /* 0x0000000eff107212 */ /* 0x000fe400078e33ff */
[----:B------:R-:W-:Y:S02]  /*1870*/  SEL R14, RZ, 0x1, !P3 ;  /* 0x00000001ff0e7807 */ /* 0x000fe40005800000 */
[----:B------:R-:W-:Y:S02]  /*1880*/  IADD3.X R12, P0, R21, R12, RZ, P0, !PT ;  /* 0x0000000c150c7210 */ /* 0x000fe4000071e4ff */
[----:B------:R-:W-:Y:S02]  /*1890*/  IADD3 RZ, P4, RZ, -R18, RZ ;  /* 0x80000012ffff7210 */ /* 0x000fe40007f9e0ff */
[----:B------:R-:W-:Y:S02]  /*18a0*/  SEL R19, RZ, 0x1, !P5 ;  /* 0x00000001ff137807 */ /* 0x000fe40006800000 */
[----:B------:R-:W-:-:S02]  /*18b0*/  LOP3.LUT R21, RZ, R17, RZ, 0x33, !PT ;  /* 0x00000011ff157212 */ /* 0x000fc400078e33ff */
[----:B------:R-:W-:Y:S02]  /*18c0*/  IADD3 R18, P3, R59, R88, RZ ;  /* 0x000000583b127210 */ /* 0x000fe40007f7e0ff */
[----:B------:R-:W-:Y:S02]  /*18d0*/  LOP3.LUT R14, RZ, R14, RZ, 0x33, !PT ;  /* 0x0000000eff0e7212 */ /* 0x000fe400078e33ff */
[----:B------:R-:W-:Y:S02]  /*18e0*/  IADD3.X R17, P5, RZ, R16, RZ, P1, !PT ;  /* 0x00000010ff117210 */ /* 0x000fe40000fbe4ff */
[----:B------:R-:W-:Y:S02]  /*18f0*/  IADD3.X R58, P2, R63, R58, RZ, P2, !PT ;  /* 0x0000003a3f3a7210 */ /* 0x000fe4000175e4ff */
[----:B------:R-:W-:Y:S02]  /*1900*/  IADD3.X R9, P0, R24, R9, RZ, P0, !PT ;  /* 0x0000000918097210 */ /* 0x000fe4000071e4ff */
[----:B------:R-:W-:-:S02]  /*1910*/  LOP3.LUT R16, RZ, R19, RZ, 0x33, !PT ;  /* 0x00000013ff107212 */ /* 0x000fc400078e33ff */
[----:B------:R-:W-:Y:S02]  /*1920*/  IADD3.X R21, P1, RZ, R21, RZ, P4, !PT ;  /* 0x00000015ff157210 */ /* 0x000fe4000273e4ff */
[----:B------:R-:W-:Y:S02]  /*1930*/  IADD3 R59, P4, R61, R6, RZ ;  /* 0x000000063d3b7210 */ /* 0x000fe40007f9e0ff */
[----:B------:R-:W-:Y:S02]  /*1940*/  IADD3.X R19, P5, RZ, R14, RZ, P5, !PT ;  /* 0x0000000eff137210 */ /* 0x000fe40002fbe4ff */
[----:B------:R-:W-:Y:S02]  /*1950*/  LEA.HI.X.SX32 R17, P3, R88, R17, 0x1, P3 ;  /* 0x0000001158117211 */ /* 0x000fe40001870eff */
[----:B------:R-:W-:Y:S02]  /*1960*/  IADD3.X R89, P2, R66, R31, RZ, P2, !PT ;  /* 0x0000001f42597210 */ /* 0x000fe4000175e4ff */
[----:B------:R-:W-:-:S02]  /*1970*/  IADD3.X R31, P1, RZ, R16, RZ, P1, !PT ;  /* 0x00000010ff1f7210 */ /* 0x000fc40000f3e4ff */
[----:B------:R-:W-:Y:S02]  /*1980*/  IADD3.X R98, P0, R26, R5, RZ, P0, !PT ;  /* 0x000000051a627210 */ /* 0x000fe4000071e4ff */
[----:B------:R-:W-:Y:S02]  /*1990*/  LEA.HI.X.SX32 R60, P4, R6, R21, 0x1, P4 ;  /* 0x00000015063c7211 */ /* 0x000fe40002090eff */
[----:B------:R-:W-:Y:S02]  /*19a0*/  LEA.HI.X.SX32 R16, P3, R88, R19, 0x1, P3 ;  /* 0x0000001358107211 */ /* 0x000fe40001870eff */
[----:B------:R-:W-:Y:S02]  /*19b0*/  IADD3.X R5, P5, RZ, -0x1, RZ, P5, !PT ;  /* 0xffffffffff057810 */ /* 0x000fe40002fbe4ff */
[----:B------:R-:W-:Y:S02]  /*19c0*/  LEA.HI.X.SX32 R61, P4, R6, R31, 0x1, P4 ;  /* 0x0000001f063d7211 */ /* 0x000fe40002090eff */
[----:B------:R-:W-:-:S02]  /*19d0*/  IADD3.X R21, P1, RZ, -0x1, RZ, P1, !PT ;  /* 0xffffffffff157810 */ /* 0x000fc40000f3e4ff */
[----:B------:R-:W-:Y:S02]  /*19e0*/  LEA.HI.X.SX32 R19, P3, R88, R5, 0x1, P3 ;  /* 0x0000000558137211 */ /* 0x000fe40001870eff */
[----:B------:R-:W-:Y:S02]  /*19f0*/  IADD3.X R5, P5, RZ, -0x1, RZ, P5, !PT ;  /* 0xffffffffff057810 */ /* 0x000fe40002fbe4ff */
[----:B------:R-:W-:Y:S02]  /*1a00*/  LEA.HI.X.SX32 R62, P4, R6, R21, 0x1, P4 ;  /* 0x00000015063e7211 */ /* 0x000fe40002090eff */
[----:B------:R-:W-:Y:S02]  /*1a10*/  IADD3.X R23, P0, R23, R8, RZ, P0, !PT ;  /* 0x0000000817177210 */ /* 0x000fe4000071e4ff */
[----:B------:R-:W-:Y:S02]  /*1a20*/  IADD3.X R21, P1, RZ, -0x1, RZ, P1, !PT ;  /* 0xffffffffff157810 */ /* 0x000fe40000f3e4ff */
[----:B------:R-:W-:Y:S01]  /*1a30*/  LEA.HI.X.SX32 R8, P3, R88, R5, 0x1, P3 ;  /* 0x0000000558087211 */ /* 0x000fe20001870eff */
[----:B------:R-:W-:Y:S01]  /*1a40*/  IMAD.X R70, R27, 0x1, R70, P0 ;  /* 0x000000011b467824 */ /* 0x000fe200000e0646 */
[----:B------:R-:W-:-:S02]  /*1a50*/  IADD3.X R5, P5, RZ, -0x1, RZ, P5, !PT ;  /* 0xffffffffff057810 */ /* 0x000fc40002fbe4ff */
[----:B------:R-:W-:Y:S02]  /*1a60*/  IADD3.X R14, P2, R10, R29, RZ, P2, !PT ;  /* 0x0000001d0a0e7210 */ /* 0x000fe4000175e4ff */
[----:B------:R-:W-:Y:S02]  /*1a70*/  LEA.HI.X.SX32 R63, P4, R6, R21, 0x1, P4 ;  /* 0x00000015063f7211 */ /* 0x000fe40002090eff */
[----:B------:R-:W-:Y:S02]  /*1a80*/  IADD3.X R29, P1, RZ, -0x1, RZ, P1, !PT ;  /* 0xffffffffff1d7810 */ /* 0x000fe40000f3e4ff */
[----:B------:R-:W-:Y:S02]  /*1a90*/  LEA.HI.X.SX32 R21, P3, R88, R5, 0x1, P3 ;  /* 0x0000000558157211 */ /* 0x000fe40001870eff */
[----:B------:R-:W-:Y:S02]  /*1aa0*/  IADD3.X R5, P5, RZ, -0x1, RZ, P5, !PT ;  /* 0xffffffffff057810 */ /* 0x000fe40002fbe4ff */
[----:B------:R-:W-:-:S02]  /*1ab0*/  IADD3.X R85, P2, R13, R20, RZ, P2, !PT ;  /* 0x000000140d557210 */ /* 0x000fc4000175e4ff */
[----:B------:R-:W-:Y:S02]  /*1ac0*/  LEA.HI.X.SX32 R64, P4, R6, R29, 0x1, P4 ;  /* 0x0000001d06407211 */ /* 0x000fe40002090eff */
[----:B------:R-:W-:Y:S01]  /*1ad0*/  IADD3.X R29, P1, RZ, -0x1, RZ, P1, !PT ;  /* 0xffffffffff1d7810 */ /* 0x000fe20000f3e4ff */
[----:B------:R-:W-:Y:S01]  /*1ae0*/  IMAD.X R92, R7, 0x1, R92, P2 ;  /* 0x00000001075c7824 */ /* 0x000fe200010e065c */
[----:B------:R-:W-:Y:S02]  /*1af0*/  IADD3.X R13, P5, RZ, -0x1, RZ, P5, !PT ;  /* 0xffffffffff0d7810 */ /* 0x000fe40002fbe4ff */
[----:B------:R-:W-:Y:S02]  /*1b00*/  LEA.HI.X.SX32 R56, P3, R88, R5, 0x1, P3 ;  /* 0x0000000558387211 */ /* 0x000fe40001870eff */
[----:B------:R-:W-:Y:S02]  /*1b10*/  IADD3.X R27, P1, RZ, -0x1, RZ, P1, !PT ;  /* 0xffffffffff1b7810 */ /* 0x000fe40000f3e4ff */
[----:B------:R-:W-:-:S02]  /*1b20*/  IADD3.X R25, R25, -0x1, RZ, P5, !PT ;  /* 0xffffffff19197810 */ /* 0x000fc40002ffe4ff */
[----:B------:R-:W-:Y:S02]  /*1b30*/  LEA.HI.X.SX32 R65, P4, R6, R29, 0x1, P4 ;  /* 0x0000001d06417211 */ /* 0x000fe40002090eff */
[----:B------:R-:W-:Y:S01]  /*1b40*/  LEA.HI.X.SX32 R5, P3, R88, R13, 0x1, P3 ;  /* 0x0000000d58057211 */ /* 0x000fe20001870eff */
[----:B------:R0:W1:Y:S01]  /*1b50*/  LDS.128 R28, [R2+0x20] ;  /* 0x00002000021c7984 */ /* 0x0000620000000c00 */
[----:B------:R-:W-:Y:S02]  /*1b60*/  LEA.HI.X.SX32 R7, P4, R6, R27, 0x1, P4 ;  /* 0x0000001b06077211 */ /* 0x000fe40002090eff */
[----:B------:R-:W-:Y:S02]  /*1b70*/  LEA.HI.X.SX32 R88, R88, R25, 0x1, P3 ;  /* 0x0000001958587211 */ /* 0x000fe400018f0eff */
[----:B------:R0:W2:Y:S01]  /*1b80*/  LDS.128 R24, [R2+0x30] ;  /* 0x0000300002187984 */ /* 0x0000a20000000c00 */
[----:B------:R-:W-:Y:S02]  /*1b90*/  IADD3.X R57, R57, -0x1, RZ, P1, !PT ;  /* 0xffffffff39397810 */ /* 0x000fe40000ffe4ff */
[----:B------:R-:W-:-:S02]  /*1ba0*/  SHF.R.W.U32 R91, R58, 0x1e, R89 ;  /* 0x0000001e3a5b7819 */ /* 0x000fc40000001e59 */
        /* <DEDUP_REMOVED lines=31> */
[----:B012---:R-:W-:Y:S02]  /*1da0*/  SHF.R.W.U32 R57, R7, 0x1e, R6 ;  /* 0x0000001e07397819 */ /* 0x007fe40000001e06 */
.L_x_176:
[----:B------:R-:W-:Y:S01]  /*1db0*/  LOP3.LUT R4, R86, 0x40000000, RZ, 0xfc, !PT ;  /* 0x4000000056047812 */ /* 0x000fe200078efcff */
[----:B------:R-:W-:Y:S01]  /*1dc0*/  IMAD.MOV.U32 R7, RZ, RZ, 0x1 ;  /* 0x00000001ff077424 */ /* 0x000fe200078e00ff */
[----:B------:R-:W-:Y:S01]  /*1dd0*/  BSSY B1, `(.L_x_156) ;  /* 0x0000033000017945 */ /* 0x000fe20003800000 */
[----:B------:R-:W-:Y:S02]  /*1de0*/  IMAD.MOV.U32 R94, RZ, RZ, RZ ;  /* 0x000000ffff5e7224 */ /* 0x000fe400078e00ff */
        /* <DEDUP_REMOVED lines=14> */
.L_x_158:
        /* <DEDUP_REMOVED lines=35> */
.L_x_157:
[----:B------:R-:W-:Y:S05]  /*2100*/  BSYNC B1 ;  /* 0x0000000000017941 */ /* 0x000fea0003800000 */
.L_x_156:
        /* <DEDUP_REMOVED lines=40> */
.L_x_160:
[----:B------:R-:W-:Y:S05]  /*2390*/  BSYNC B1 ;  /* 0x0000000000017941 */ /* 0x000fea0003800000 */
.L_x_159:
        /* <DEDUP_REMOVED lines=40> */
.L_x_162:
[----:B------:R-:W-:Y:S05]  /*2620*/  BSYNC B1 ;  /* 0x0000000000017941 */ /* 0x000fea0003800000 */
.L_x_161:
        /* <DEDUP_REMOVED lines=39> */
.L_x_164:
[----:B------:R-:W-:Y:S05]  /*28a0*/  BSYNC B1 ;  /* 0x0000000000017941 */ /* 0x000fea0003800000 */
.L_x_163:
        /* <DEDUP_REMOVED lines=38> */
.L_x_166:
[----:B------:R-:W-:Y:S05]  /*2b10*/  BSYNC B1 ;  /* 0x0000000000017941 */ /* 0x000fea0003800000 */
.L_x_165:
[----:B------:R-:W-:Y:S01]  /*2b20*/  IADD3 R104, P0, R76, R104, RZ ;  /* 0x000000684c687210 */ /* 0x000fe20007f1e0ff */
[-C--:B------:R-:W-:Y:S01]  /*2b30*/  IMAD.WIDE.U32 R78, R12, R5.reuse, RZ ;  /* 0x000000050c4e7225 */ /* 0x080fe200078e00ff */
[----:B------:R-:W-:Y:S02]  /*2b40*/  BSSY B1, `(.L_x_167) ;  /* 0x0000054000017945 */ /* 0x000fe40003800000 */
[----:B------:R-:W-:Y:S01]  /*2b50*/  IADD3.X R97, P0, R97, R92, RZ, P0, !PT ;  /* 0x0000005c61617210 */ /* 0x000fe2000071e4ff */
[----:B------:R-:W-:-:S03]  /*2b60*/  IMAD.WIDE.U32 R80, R14, R5, RZ ;  /* 0x000000050e507225 */ /* 0x000fc600078e00ff */
[----:B------:R-:W-:Y:S01]  /*2b70*/  IADD3.X R102, P0, R77, R102, RZ, P0, !PT ;  /* 0x000000664d667210 */ /* 0x000fe2000071e4ff */
[----:B------:R-:W-:-:S03]  /*2b80*/  IMAD.WIDE.U32 R76, R10, R5, RZ ;  /* 0x000000050a4c7225 */ /* 0x000fc600078e00ff */
[----:B------:R-:W-:Y:S01]  /*2b90*/  IADD3.X R93, P0, R86, R101, RZ, P0, !PT ;  /* 0x00000065565d7210 */ /* 0x000fe2000071e4ff */
[----:B------:R-:W-:Y:S01]  /*2ba0*/  IMAD.WIDE.U32 R84, R13, R58, RZ ;  /* 0x0000003a0d547225 */ /* 0x000fe200078e00ff */
[----:B------:R-:W-:Y:S02]  /*2bb0*/  IADD3 R77, P1, R77, R78, RZ ;  /* 0x0000004e4d4d7210 */ /* 0x000fe40007f3e0ff */
[----:B------:R-:W-:Y:S02]  /*2bc0*/  IADD3.X R100, P0, R89, R100, RZ, P0, !PT ;  /* 0x0000006459647210 */ /* 0x000fe4000071e4ff */
[----:B------:R-:W-:Y:S01]  /*2bd0*/  IADD3.X R99, P2, R80, R79, RZ, P1, !PT ;  /* 0x0000004f50637210 */ /* 0x000fe20000f5e4ff */
[-C--:B------:R-:W-:Y:S01]  /*2be0*/  IMAD.WIDE.U32 R78, R20, R5.reuse, RZ ;  /* 0x00000005144e7225 */ /* 0x080fe200078e00ff */
[----:B------:R-:W-:Y:S02]  /*2bf0*/  IADD3.X R89, P0, R87, R98, RZ, P0, !PT ;  /* 0x0000006257597210 */ /* 0x000fe4000071e4ff */
[----:B------:R-:W-:Y:S01]  /*2c00*/  SHF.R.W.U32 R95, R102, 0x1e, R93 ;  /* 0x0000001e665f7819 */ /* 0x000fe20000001e5d */
[----:B------:R-:W-:Y:S01]  /*2c10*/  IMAD.WIDE.U32 R86, R16, R5, RZ ;  /* 0x0000000510567225 */ /* 0x000fe200078e00ff */
[----:B------:R-:W-:-:S02]  /*2c20*/  IADD3.X R96, P1, R83, R96, RZ, P0, !PT ;  /* 0x0000006053607210 */ /* 0x000fc4000073e4ff */
[----:B------:R-:W-:Y:S01]  /*2c30*/  SHF.R.W.U32 R93, R93, 0x1e, R100 ;  /* 0x0000001e5d5d7819 */ /* 0x000fe20000001e64 */
[----:B------:R-:W-:Y:S01]  /*2c40*/  IMAD.WIDE.U32 R82, R9, R58, RZ ;  /* 0x0000003a09527225 */ /* 0x000fe200078e00ff */
[----:B------:R-:W-:Y:S02]  /*2c50*/  IADD3.X R101, P0, R81, R86, RZ, P2, !PT ;  /* 0x0000005651657210 */ /* 0x000fe4000171e4ff */
[----:B------:R-:W-:Y:S01]  /*2c60*/  IADD3.X R105, P2, R105, R94, RZ, P1, !PT ;  /* 0x0000005e69697210 */ /* 0x000fe20000f5e4ff */
[----:B------:R-:W-:Y:S01]  /*2c70*/  IMAD.WIDE.U32 R80, R15, R58, RZ ;  /* 0x0000003a0f507225 */ /* 0x000fe200078e00ff */
[----:B------:R-:W-:Y:S02]  /*2c80*/  IADD3 R94, P1, R74, R75, RZ ;  /* 0x0000004b4a5e7210 */ /* 0x000fe40007f3e0ff */
[----:B------:R-:W-:Y:S01]  /*2c90*/  SHF.R.W.U32 R91, R100, 0x1e, R89 ;  /* 0x0000001e645b7819 */ /* 0x000fe20000001e59 */
[----:B------:R-:W-:Y:S01]  /*2ca0*/  IMAD.WIDE.U32 R74, R18, R5, RZ ;  /* 0x00000005124a7225 */ /* 0x000fe200078e00ff */
[----:B------:R-:W-:-:S03]  /*2cb0*/  SHF.R.W.U32 R89, R89, 0x1e, R96 ;  /* 0x0000001e59597819 */ /* 0x000fc60000001e60 */
[----:B------:R-:W-:Y:S01]  /*2cc0*/  IMAD.X R92, R106, 0x1, R103, P2 ;  /* 0x000000016a5c7824 */ /* 0x000fe200010e0667 */
[----:B------:R-:W-:Y:S02]  /*2cd0*/  IADD3 R83, P2, R83, R84, RZ ;  /* 0x0000005453537210 */ /* 0x000fe40007f5e0ff */
[----:B------:R-:W-:Y:S01]  /*2ce0*/  IADD3.X R84, P0, R74, R87, RZ, P0, !PT ;  /* 0x000000574a547210 */ /* 0x000fe2000071e4ff */
[-C--:B------:R-:W-:Y:S01]  /*2cf0*/  IMAD.WIDE.U32 R86, R17, R58.reuse, RZ ;  /* 0x0000003a11567225 */ /* 0x080fe200078e00ff */
        /* <DEDUP_REMOVED lines=14> */
[----:B------:R-:W-:Y:S01]  /*2de0*/  SHF.R.W.U32 R86, R104, 0x1e, R97 ;  /* 0x0000001e68567819 */ /* 0x000fe20000001e61 */
[----:B------:R-:W-:Y:S01]  /*2df0*/  IMAD.WIDE.U32 R66, R56, R5, RZ ;  /* 0x0000000538427225 */ /* 0x000fe200078e00ff */
[----:B------:R-:W-:-:S02]  /*2e00*/  SHF.R.W.U32 R97, R97, 0x1e, R102 ;  /* 0x0000001e61617819 */ /* 0x000fc40000001e66 */
[----:B------:R-:W-:Y:S01]  /*2e10*/  IADD3.X R69, P1, R64, R69, RZ, P1, !PT ;  /* 0x0000004540457210 */ /* 0x000fe20000f3e4ff */
[----:B------:R-:W-:Y:S01]  /*2e20*/  IMAD.WIDE.U32 R64, R57, R58, RZ ;  /* 0x0000003a39407225 */ /* 0x000fe200078e00ff */
[----:B------:R-:W-:Y:S02]  /*2e30*/  IADD3.X R74, P2, R60, R75, RZ, P2, !PT ;  /* 0x0000004b3c4a7210 */ /* 0x000fe4000175e4ff */
[----:B------:R-:W-:Y:S02]  /*2e40*/  LOP3.LUT R60, R95, R97, R86, 0xfe, !PT ;  /* 0x000000615f3c7212 */ /* 0x000fe400078efe56 */
[----:B------:R-:W-:Y:S02]  /*2e50*/  IADD3.X R8, P1, R7, R8, RZ, P1, !PT ;  /* 0x0000000807087210 */ /* 0x000fe40000f3e4ff */
[----:B------:R-:W-:Y:S02]  /*2e60*/  LOP3.LUT R60, R91, R60, R93, 0xfe, !PT ;  /* 0x0000003c5b3c7212 */ /* 0x000fe400078efe5d */
[----:B------:R-:W-:-:S02]  /*2e70*/  SHF.R.W.U32 R87, R96, 0x1e, R105 ;  /* 0x0000001e60577819 */ /* 0x000fc40000001e69 */
[----:B------:R-:W-:Y:S02]  /*2e80*/  IADD3.X R11, P1, R68, R11, RZ, P1, !PT ;  /* 0x0000000b440b7210 */ /* 0x000fe40000f3e4ff */
[----:B------:R-:W-:Y:S02]  /*2e90*/  IADD3.X R7, P2, R61, R64, RZ, P2, !PT ;  /* 0x000000403d077210 */ /* 0x000fe4000175e4ff */
[----:B------:R-:W-:Y:S01]  /*2ea0*/  IADD3.X R63, P0, R63, R66, RZ, P0, !PT ;  /* 0x000000423f3f7210 */ /* 0x000fe2000071e4ff */
[----:B------:R-:W-:Y:S01]  /*2eb0*/  IMAD.X R70, R70, 0x1, R71, P1 ;  /* 0x0000000146467824 */ /* 0x000fe200008e0647 */
[----:B------:R-:W-:Y:S02]  /*2ec0*/  SHF.R.S32.HI R61, RZ, 0x1e, R6 ;  /* 0x0000001eff3d7819 */ /* 0x000fe40000011406 */
[----:B------:R-:W-:Y:S02]  /*2ed0*/  SHF.R.S32.HI R66, RZ, 0x1e, R88 ;  /* 0x0000001eff427819 */ /* 0x000fe40000011458 */
        /* <DEDUP_REMOVED lines=26> */
.L_x_168:
[----:B------:R-:W-:Y:S05]  /*3080*/  BSYNC B1 ;  /* 0x0000000000017941 */ /* 0x000fea0003800000 */
.L_x_167:
        /* <DEDUP_REMOVED lines=20> */
.L_x_170:
[----:B------:R-:W-:Y:S05]  /*31d0*/  BSYNC B1 ;  /* 0x0000000000017941 */ /* 0x000fea0003800000 */
.L_x_169:
        /* <DEDUP_REMOVED lines=60> */
.L_x_173:
[----:B------:R-:W-:Y:S05]  /*35a0*/  BSYNC B1 ;  /* 0x0000000000017941 */ /* 0x000fea0003800000 */
.L_x_172:
        /* <DEDUP_REMOVED lines=22> */
.L_x_175:
[----:B------:R-:W-:Y:S05]  /*3710*/  BSYNC B1 ;  /* 0x0000000000017941 */ /* 0x000fea0003800000 */
.L_x_174:
        /* <DEDUP_REMOVED lines=13> */
[----:B------:R-:W-:Y:S02]  /*37f0*/  IADD3 RZ, P2, RZ, -R8, RZ ;  /* 0x80000008ffff7210 */ /* 0x000fe40007f5e0ff */
[----:B------:R-:W-:Y:S02]  /*3800*/  IADD3 R82, P1, R5, R82, RZ ;  /* 0x0000005205527210 */ /* 0x000fe40007f3e0ff */
[----:B------:R-:W-:-:S02]  /*3810*/  IADD3 R8, P6, R15, R9, RZ ;  /* 0x000000090f087210 */ /* 0x000fc40007fde0ff */
[----:B------:R-:W-:Y:S02]  /*3820*/  LOP3.LUT R5, RZ, R4, RZ, 0x33, !PT ;  /* 0x00000004ff057212 */ /* 0x000fe400078e33ff */
[----:B------:R-:W-:Y:S02]  /*3830*/  SEL R4, RZ, 0x1, !P5 ;  /* 0x00000001ff047807 */ /* 0x000fe40006800000 */
[----:B------:R-:W-:Y:S02]  /*3840*/  IADD3 R21, P3, R88, R19, RZ ;  /* 0x0000001358157210 */ /* 0x000fe40007f7e0ff */
[----:B------:R-:W-:Y:S02]  /*3850*/  LOP3.LUT R19, RZ, R8, RZ, 0x33, !PT ;  /* 0x00000008ff137212 */ /* 0x000fe400078e33ff */
[----:B------:R-:W-:Y:S02]  /*3860*/  SEL R9, RZ, 0x1, !P6 ;  /* 0x00000001ff097807 */ /* 0x000fe40007000000 */
        /* <DEDUP_REMOVED lines=8> */
[----:B------:R-:W-:Y:S02]  /*38f0*/  IADD3.X R99, P0, R4, R99, RZ, P0, !PT ;  /* 0x0000006304637210 */ /* 0x000fe4000071e4ff */
[----:B------:R-:W-:Y:S02]  /*3900*/  IADD3 R9, P4, R21, R66, RZ ;  /* 0x0000004215097210 */ /* 0x000fe40007f9e0ff */
[----:B------:R-:W-:Y:S02]  /*3910*/  IADD3.X R83, P1, R8, R83, RZ, P1, !PT ;  /* 0x0000005308537210 */ /* 0x000fe40000f3e4ff */
[----:B------:R-:W-:Y:S02]  /*3920*/  IADD3.X R4, P5, RZ, -0x1, RZ, P5, !PT ;  /* 0xffffffffff047810 */ /* 0x000fe40002fbe4ff */
[----:B------:R-:W-:-:S02]  /*3930*/  IADD3.X R68, P4, R11, R68, RZ, P4, !PT ;  /* 0x000000440b447210 */ /* 0x000fc4000279e4ff */
[----:B------:R-:W-:Y:S02]  /*3940*/  IADD3.X R80, P1, R99, R80, RZ, P1, !PT ;  /* 0x0000005063507210 */ /* 0x000fe40000f3e4ff */
[----:B------:R-:W-:Y:S02]  /*3950*/  IADD3.X R4, P0, R4, R101, RZ, P0, !PT ;  /* 0x0000006504047210 */ /* 0x000fe4000071e4ff */
[----:B------:R-:W-:Y:S02]  /*3960*/  IADD3.X R69, P3, R76, R69, RZ, P3, !PT ;  /* 0x000000454c457210 */ /* 0x000fe40001f7e4ff */
[----:B------:R-:W-:Y:S02]  /*3970*/  IADD3.X R11, P2, RZ, -0x1, RZ, P2, !PT ;  /* 0xffffffffff0b7810 */ /* 0x000fe4000175e4ff */
[----:B------:R-:W-:Y:S02]  /*3980*/  IADD3.X R81, P1, R4, R81, RZ, P1, !PT ;  /* 0x0000005104517210 */ /* 0x000fe40000f3e4ff */
[----:B------:R-:W-:-:S02]  /*3990*/  IADD3.X R69, P4, R69, R60, RZ, P4, !PT ;  /* 0x0000003c45457210 */ /* 0x000fc4000279e4ff */
[----:B------:R-:W-:Y:S02]  /*39a0*/  IADD3.X R16, P3, R11, R16, RZ, P3, !PT ;  /* 0x000000100b107210 */ /* 0x000fe40001f7e4ff */
[----:B------:R-:W-:Y:S02]  /*39b0*/  IADD3.X R4, P2, RZ, -0x1, RZ, P2, !PT ;  /* 0xffffffffff047810 */ /* 0x000fe4000175e4ff */
[----:B------:R-:W-:Y:S02]  /*39c0*/  IADD3.X R5, P5, RZ, -0x1, RZ, P5, !PT ;  /* 0xffffffffff057810 */ /* 0x000fe40002fbe4ff */
[----:B------:R-:W-:Y:S02]  /*39d0*/  IADD3.X R8, P4, R16, R61, RZ, P4, !PT ;  /* 0x0000003d10087210 */ /* 0x000fe4000279e4ff */
[----:B------:R-:W-:Y:S02]  /*39e0*/  IADD3.X R17, P3, R4, R17, RZ, P3, !PT ;  /* 0x0000001104117210 */ /* 0x000fe40001f7e4ff */
[----:B------:R-:W-:-:S02]  /*39f0*/  IADD3.X R84, P0, R5, R84, RZ, P0, !PT ;  /* 0x0000005405547210 */ /* 0x000fc4000071e4ff */
[----:B------:R-:W-:Y:S02]  /*3a00*/  IADD3.X R11, P2, RZ, -0x1, RZ, P2, !PT ;  /* 0xffffffffff0b7810 */ /* 0x000fe4000175e4ff */
[----:B------:R-:W-:Y:S02]  /*3a10*/  IADD3.X R5, P5, RZ, -0x1, RZ, P5, !PT ;  /* 0xffffffffff057810 */ /* 0x000fe40002fbe4ff */
        /* <DEDUP_REMOVED lines=39> */
.L_x_171:
[----:B------:R-:W-:Y:S05]  /*3c90*/  BSYNC B0 ;  /* 0x0000000000007941 */ /* 0x000fea0003800000 */
.L_x_155:
        /* <DEDUP_REMOVED lines=65> */
.L_x_178:
[----:B------:R-:W-:Y:S05]  /*40b0*/  BSYNC B0 ;  /* 0x0000000000007941 */ /* 0x000fea0003800000 */
.L_x_177:
[----:B------:R-:W-:Y:S01]  /*40c0*/  ISETP.GT.AND P0, PT, R4, -0x1, PT ;  /* 0xffffffff0400780c */ /* 0x000fe20003f04270 */
[----:B------:R-:W-:-:S12]  /*40d0*/  BSSY B0, `(.L_x_179) ;  /* 0x000000d000007945 */ /* 0x000fd80003800000 */
[----:B------:R-:W-:Y:S05]  /*40e0*/  @P0 BRA `(.L_x_180) ;  /* 0x000000b000000947 */ /* 0x000fea0003800000 */
.L_x_181:
        /* <DEDUP_REMOVED lines=11> */
.L_x_180:
[----:B------:R-:W-:Y:S05]  /*41a0*/  BSYNC B0 ;  /* 0x0000000000007941 */ /* 0x000fea0003800000 */
.L_x_179:
[----:B------:R-:W-:Y:S01]  /*41b0*/  ISETP.GE.AND P0, PT, R4, 0x1, PT ;  /* 0x000000010400780c */ /* 0x000fe20003f06270 */
[----:B------:R-:W-:Y:S01]  /*41c0*/  BSSY B0, `(.L_x_182) ;  /* 0x000000e000007945 */ /* 0x000fe20003800000 */
[----:B-----5:R-:W-:-:S11]  /*41d0*/  LOP3.LUT P5, RZ, R44, 0x1, RZ, 0xc0, !PT ;  /* 0x000000012cff7812 */ /* 0x020fd600078ac0ff */
[----:B------:R-:W-:Y:S05]  /*41e0*/  @!P0 BRA `(.L_x_183) ;  /* 0x000000b000008947 */ /* 0x000fea0003800000 */
.L_x_184:
        /* <DEDUP_REMOVED lines=11> */
.L_x_183:
[----:B------:R-:W-:Y:S05]  /*42a0*/  BSYNC B0 ;  /* 0x0000000000007941 */ /* 0x000fea0003800000 */
.L_x_182:
[----:B------:R-:W-:Y:S01]  /*42b0*/  BSSY B0, `(.L_x_185) ;  /* 0x0000010000007945 */ /* 0x000fe20003800000 */
[----:B------:R-:W-:Y:S05]  /*42c0*/  @!P5 BRA `(.L_x_186) ;  /* 0x000000e00000d947 */ /* 0x000fea0003800000 */
[----:B------:R-:W-:Y:S02]  /*42d0*/  IADD3 R28, P0, -R28, -0x3d1, RZ ;  /* 0xfffffc2f1c1c7810 */ /* 0x000fe40007f1e1ff */
[----:B------:R-:W-:Y:S02]  /*42e0*/  LOP3.LUT R30, RZ, R30, RZ, 0x33, !PT ;  /* 0x0000001eff1e7212 */ /* 0x000fe400078e33ff */
[----:B------:R-:W-:Y:S02]  /*42f0*/  IADD3.X R29, P0, ~R29, -0x2, RZ, P0, !PT ;  /* 0xfffffffe1d1d7810 */ /* 0x000fe4000071e5ff */
[----:B------:R-:W-:Y:S02]  /*4300*/  LOP3.LUT R31, RZ, R31, RZ, 0x33, !PT ;  /* 0x0000001fff1f7212 */ /* 0x000fe400078e33ff */
[----:B------:R-:W-:Y:S02]  /*4310*/  IADD3.X R30, P0, R30, -0x1, RZ, P0, !PT ;  /* 0xffffffff1e1e7810 */ /* 0x000fe4000071e4ff */
[----:B------:R-:W-:-:S02]  /*4320*/  LOP3.LUT R24, RZ, R24, RZ, 0x33, !PT ;  /* 0x00000018ff187212 */ /* 0x000fc400078e33ff */
[----:B------:R-:W-:Y:S02]  /*4330*/  IADD3.X R31, P0, R31, -0x1, RZ, P0, !PT ;  /* 0xffffffff1f1f7810 */ /* 0x000fe4000071e4ff */
[----:B------:R-:W-:Y:S02]  /*4340*/  LOP3.LUT R25, RZ, R25, RZ, 0x33, !PT ;  /* 0x00000019ff197212 */ /* 0x000fe400078e33ff */
[----:B------:R-:W-:Y:S02]  /*4350*/  IADD3.X R24, P0, R24, -0x1, RZ, P0, !PT ;  /* 0xffffffff18187810 */ /* 0x000fe4000071e4ff */
[----:B------:R-:W-:Y:S02]  /*4360*/  LOP3.LUT R26, RZ, R26, RZ, 0x33, !PT ;  /* 0x0000001aff1a7212 */ /* 0x000fe400078e33ff */
[----:B------:R-:W-:Y:S02]  /*4370*/  IADD3.X R25, P0, R25, -0x1, RZ, P0, !PT ;  /* 0xffffffff19197810 */ /* 0x000fe4000071e4ff */
[----:B------:R-:W-:-:S02]  /*4380*/  LOP3.LUT R27, RZ, R27, RZ, 0x33, !PT ;  /* 0x0000001bff1b7212 */ /* 0x000fc400078e33ff */
[----:B------:R-:W-:-:S04]  /*4390*/  IADD3.X R26, P0, R26, -0x1, RZ, P0, !PT ;  /* 0xffffffff1a1a7810 */ /* 0x000fc8000071e4ff */
[----:B------:R-:W-:-:S04]  /*43a0*/  IADD3.X R27, R27, -0x1, RZ, P0, !PT ;  /* 0xffffffff1b1b7810 */ /* 0x000fc800007fe4ff */
.L_x_186:
[----:B------:R-:W-:Y:S05]  /*43b0*/  BSYNC B0 ;  /* 0x0000000000007941 */ /* 0x000fea0003800000 */
.L_x_185:
[----:B------:R-:W-:Y:S02]  /*43c0*/  IADD3 R28, P0, R44, -R28, RZ ;  /* 0x8000001c2c1c7210 */ /* 0x000fe40007f1e0ff */
[----:B------:R-:W-:Y:S02]  /*43d0*/  LOP3.LUT R0, R0, 0xfffffff, RZ, 0xc0, !PT ;  /* 0x0fffffff00007812 */ /* 0x000fe400078ec0ff */
[----:B------:R-:W-:-:S04]  /*43e0*/  IADD3.X R29, P0, R45, ~R29, RZ, P0, !PT ;  /* 0x8000001d2d1d7210 */ /* 0x000fc8000071e4ff */
[----:B------:R-:W-:-:S04]  /*43f0*/  IADD3.X R30, P0, R46, ~R30, RZ, P0, !PT ;  /* 0x8000001e2e1e7210 */ /* 0x000fc8000071e4ff */
[----:B------:R-:W-:-:S04]  /*4400*/  IADD3.X R31, P0, R47, ~R31, RZ, P0, !PT ;  /* 0x8000001f2f1f7210 */ /* 0x000fc8000071e4ff */
[----:B------:R-:W-:-:S04]  /*4410*/  IADD3.X R24, P0, R40, ~R24, RZ, P0, !PT ;  /* 0x8000001828187210 */ /* 0x000fc8000071e4ff */
[----:B------:R-:W-:-:S04]  /*4420*/  IADD3.X R25, P0, R41, ~R25, RZ, P0, !PT ;  /* 0x8000001929197210 */ /* 0x000fc8000071e4ff */
        /* <DEDUP_REMOVED lines=11> */
[-C--:B------:R-:W-:Y:S01]  /*44e0*/  IMAD.WIDE.U32 R12, R28, R11.reuse, RZ ;  /* 0x0000000b1c0c7225 */ /* 0x080fe200078e00ff */
[----:B------:R-:W-:Y:S02]  /*44f0*/  IADD3.X R67, P4, R19, R20, RZ, P4, !PT ;  /* 0x0000001413437210 */ /* 0x000fe4000279e4ff */
[----:B------:R-:W-:Y:S01]  /*4500*/  @!P0 IADD3.X R25, P1, R25, -0x1, RZ, P1, !PT ;  /* 0xffffffff19198810 */ /* 0x000fe20000f3e4ff */
[----:B------:R-:W-:Y:S01]  /*4510*/  IMAD.WIDE.U32 R62, R29, R11, RZ ;  /* 0x0000000b1d3e7225 */ /* 0x000fe200078e00ff */
[----:B------:R-:W-:-:S02]  /*4520*/  IADD3 R5, P3, R5, R12, RZ ;  /* 0x0000000c05057210 */ /* 0x000fc40007f7e0ff */
[----:B------:R-:W-:Y:S01]  /*4530*/  @!P0 IADD3.X R26, P6, R26, -0x1, RZ, P1, !PT ;  /* 0xffffffff1a1a8810 */ /* 0x000fe20000fde4ff */
[----:B------:R-:W-:Y:S01]  /*4540*/  IMAD.WIDE.U32 R58, R31, R9, RZ ;  /* 0x000000091f3a7225 */ /* 0x000fe200078e00ff */
[----:B------:R-:W-:Y:S02]  /*4550*/  IADD3 R74, P2, R13, R62, RZ ;  /* 0x0000003e0d4a7210 */ /* 0x000fe40007f5e0ff */
[----:B------:R-:W-:Y:S01]  /*4560*/  @!P0 IADD3.X R27, R27, -0x1, RZ, P6, !PT ;  /* 0xffffffff1b1b8810 */ /* 0x000fe200037fe4ff */
[----:B------:R-:W-:Y:S01]  /*4570*/  IMAD.WIDE.U32 R18, R28, R10, RZ ;  /* 0x0000000a1c127225 */ /* 0x000fe200078e00ff */
[----:B------:R-:W-:-:S03]  /*4580*/  IADD3.X R68, P4, R21, R58, RZ, P4, !PT ;  /* 0x0000003a15447210 */ /* 0x000fc6000279e4ff */
[----:B------:R-:W-:-:S04]  /*4590*/  IMAD.WIDE.U32 R56, R29, R10, RZ ;  /* 0x0000000a1d387225 */ /* 0x000fc800078e00ff */
[----:B------:R-:W-:Y:S01]  /*45a0*/  IMAD.WIDE.U32 R60, R24, R9, RZ ;  /* 0x00000009183c7225 */ /* 0x000fe200078e00ff */
[----:B------:R-:W-:-:S03]  /*45b0*/  IADD3 R62, P0, R19, R56, RZ ;  /* 0x00000038133e7210 */ /* 0x000fc60007f1e0ff */
[----:B------:R-:W-:Y:S01]  /*45c0*/  IMAD.WIDE.U32 R12, R28, R14, RZ ;  /* 0x0000000e1c0c7225 */ /* 0x000fe200078e00ff */
[----:B------:R-:W-:-:S03]  /*45d0*/  IADD3.X R69, P4, R59, R60, RZ, P4, !PT ;  /* 0x0000003c3b457210 */ /* 0x000fc6000279e4ff */
[----:B------:R-:W-:-:S04]  /*45e0*/  IMAD.WIDE.U32 R16, R29, R14, RZ ;  /* 0x0000000e1d107225 */ /* 0x000fc800078e00ff */
[----:B------:R-:W-:Y:S01]  /*45f0*/  IMAD.WIDE.U32 R20, R30, R10, RZ ;  /* 0x0000000a1e147225 */ /* 0x000fe200078e00ff */
[----:B------:R-:W-:-:S03]  /*4600*/  IADD3 R13, P1, R13, R16, RZ ;  /* 0x000000100d0d7210 */ /* 0x000fc60007f3e0ff */
[----:B------:R-:W-:Y:S01]  /*4610*/  IMAD.WIDE.U32 R64, R30, R11, RZ ;  /* 0x0000000b1e407225 */ /* 0x000fe200078e00ff */
[----:B------:R-:W-:Y:S02]  /*4620*/  IADD3.X R20, P0, R57, R20, RZ, P0, !PT ;  /* 0x0000001439147210 */ /* 0x000fe4000071e4ff */
[----:B------:R-:W-:Y:S01]  /*4630*/  IADD3 R66, P6, R13, R18, RZ ;  /* 0x000000120d427210 */ /* 0x000fe20007fde0ff */
        /* <DEDUP_REMOVED lines=64> */
[----:B------:R-:W-:Y:S01]  /*4a40*/  IADD3.X R20, P4, R16, R67, RZ, P4, !PT ;  /* 0x0000004310147210 */ /* 0x000fe2000279e4ff */
[----:B------:R-:W-:Y:S01]  /*4a50*/  IMAD.WIDE.U32 R66, R31, R8, RZ ;  /* 0x000000081f427225 */ /* 0x000fe200078e00ff */
[----:B------:R-:W-:Y:S02]  /*4a60*/  IADD3.X R60, P2, R14, R57, RZ, P6, !PT ;  /* 0x000000390e3c7210 */ /* 0x000fe4000375e4ff */
[----:B------:R-:W-:Y:S01]  /*4a70*/  IADD3.X R16, P3, R11, R22, RZ, P4, !PT ;  /* 0x000000160b107210 */ /* 0x000fe2000277e4ff */
[----:B------:R-:W-:Y:S01]  /*4a80*/  IMAD.WIDE.U32 R14, R28, R8, RZ ;  /* 0x000000081c0e7225 */ /* 0x000fe200078e00ff */
[----:B------:R-:W-:-:S03]  /*4a90*/  IADD3.X R21, RZ, RZ, R21, P2, P0 ;  /* 0x000000ffff157210 */ /* 0x000fc600017e0415 */
[----:B------:R-:W-:Y:S01]  /*4aa0*/  IMAD.WIDE.U32 R22, R28, R6, RZ ;  /* 0x000000061c167225 */ /* 0x000fe200078e00ff */
[----:B------:R-:W-:-:S03]  /*4ab0*/  IADD3 R15, P4, R15, R58, RZ ;  /* 0x0000003a0f0f7210 */ /* 0x000fc60007f9e0ff */
[C---:B------:R-:W-:Y:S01]  /*4ac0*/  IMAD.WIDE.U32 R10, R28.reuse, R7, RZ ;  /* 0x000000071c0a7225 */ /* 0x040fe200078e00ff */
[----:B------:R-:W-:Y:S02]  /*4ad0*/  IADD3 R75, P1, R23, R62, RZ ;  /* 0x0000003e174b7210 */ /* 0x000fe40007f3e0ff */
[----:B------:R-:W-:Y:S01]  /*4ae0*/  IADD3 R23, P6, R15, R22, RZ ;  /* 0x000000160f177210 */ /* 0x000fe20007fde0ff */
[-C--:B------:R-:W-:Y:S01]  /*4af0*/  IMAD.WIDE.U32 R56, R28, R3.reuse, RZ ;  /* 0x000000031c387225 */ /* 0x080fe200078e00ff */
[----:B------:R-:W-:Y:S02]  /*4b00*/  IADD3.X R15, P0, RZ, R60, RZ, P3, !PT ;  /* 0x0000003cff0f7210 */ /* 0x000fe40001f1e4ff */
[----:B------:R-:W-:Y:S01]  /*4b10*/  IADD3 R65, P2, R11, R70, RZ ;  /* 0x000000460b417210 */ /* 0x000fe20007f5e0ff */
[----:B------:R-:W-:-:S04]  /*4b20*/  IMAD.WIDE.U32 R28, R29, R3, RZ ;  /* 0x000000031d1c7225 */ /* 0x000fc800078e00ff */
[----:B------:R-:W-:Y:S01]  /*4b30*/  IMAD.WIDE.U32 R60, R30, R8, RZ ;  /* 0x000000081e3c7225 */ /* 0x000fe200078e00ff */
[----:B------:R-:W-:-:S03]  /*4b40*/  IADD3 R79, P3, R57, R28, RZ ;  /* 0x0000001c394f7210 */ /* 0x000fc60007f7e0ff */
[----:B------:R-:W-:Y:S01]  /*4b50*/  IMAD.X R11, RZ, RZ, R21, P0 ;  /* 0x000000ffff0b7224 */ /* 0x000fe200000e0615 */
[----:B------:R-:W-:Y:S01]  /*4b60*/  IADD3 R21, P0, R65, R56, RZ ;  /* 0x0000003841157210 */ /* 0x000fe20007f1e0ff */
        /* <DEDUP_REMOVED lines=59> */
[----:B------:R-:W-:Y:S02]  /*4f20*/  IADD3.X R21, P2, R21, R70, RZ, P2, !PT ;  /* 0x0000004615157210 */ /* 0x000fe4000175e4ff */
[----:B------:R-:W-:Y:S02]  /*4f30*/  IADD3.X R16, P4, R75, R16, RZ, P4, !PT ;  /* 0x000000104b107210 */ /* 0x000fe4000279e4ff */
[----:B------:R-:W-:Y:S02]  /*4f40*/  IADD3.X R23, P2, R22, R23, RZ, P2, !PT ;  /* 0x0000001716177210 */ /* 0x000fe4000175e4ff */
[----:B------:R-:W-:Y:S01]  /*4f50*/  IADD3.X R17, P3, R25, R56, RZ, P3, !PT ;  /* 0x0000003819117210 */ /* 0x000fe20001f7e4ff */
[----:B------:R-:W-:Y:S01]  /*4f60*/  IMAD.WIDE.U32 R24, R27, R3, RZ ;  /* 0x000000031b187225 */ /* 0x000fe200078e00ff */
[----:B------:R-:W-:Y:S02]  /*4f70*/  IADD3.X R29, P1, R29, R6, RZ, P1, !PT ;  /* 0x000000061d1d7210 */ /* 0x000fe40000f3e4ff */
[----:B------:R-:W-:-:S02]  /*4f80*/  IADD3.X R60, P0, R60, R67, RZ, P0, !PT ;  /* 0x000000433c3c7210 */ /* 0x000fc4000071e4ff */
[----:B------:R-:W-:Y:S02]  /*4f90*/  IADD3.X R66, P6, R66, R31, RZ, P6, !PT ;  /* 0x0000001f42427210 */ /* 0x000fe400037de4ff */
        /* <DEDUP_REMOVED lines=9> */
[----:B------:R-:W-:Y:S02]  /*5030*/  IADD3.X R3, RZ, RZ, R7, P6, P1 ;  /* 0x000000ffff037210 */ /* 0x000fe400037e2407 */
[----:B------:R-:W-:Y:S01]  /*5040*/  IADD3.X R15, P4, RZ, R8, RZ, P4, !PT ;  /* 0x00000008ff0f7210 */ /* 0x000fe2000279e4ff */
[----:B------:R-:W-:Y:S01]  /*5050*/  IMAD.WIDE.U32 R6, R20, 0x3d1, RZ ;  /* 0x000003d114067825 */ /* 0x000fe200078e00ff */
[----:B------:R-:W-:Y:S02]  /*5060*/  IADD3.X R57, P0, R62, R57, RZ, P0, !PT ;  /* 0x000000393e397210 */ /* 0x000fe4000071e4ff */
[----:B------:R-:W-:Y:S01]  /*5070*/  IADD3.X R27, P2, R30, R27, RZ, P2, !PT ;  /* 0x0000001b1e1b7210 */ /* 0x000fe2000175e4ff */
[----:B------:R-:W-:Y:S01]  /*5080*/  IMAD.X R3, RZ, RZ, R3, P4 ;  /* 0x000000ffff037224 */ /* 0x000fe200020e0603 */
[----:B------:R-:W-:-:S02]  /*5090*/  IADD3 R8, P1, R11, R16, RZ ;  /* 0x000000100b087210 */ /* 0x000fc40007f3e0ff */
[----:B------:R-:W-:Y:S02]  /*50a0*/  IADD3.X R24, RZ, RZ, R25, P0, P3 ;  /* 0x000000ffff187210 */ /* 0x000fe400007e6419 */
[----:B------:R-:W-:Y:S01]  /*50b0*/  IADD3 R19, P0, R4, R10, RZ ;  /* 0x0000000a04137210 */ /* 0x000fe20007f1e0ff */
[----:B------:R-:W-:Y:S01]  /*50c0*/  IMAD.WIDE.U32 R10, R27, 0x3d1, RZ ;  /* 0x000003d11b0a7825 */ /* 0x000fe200078e00ff */
[----:B------:R-:W-:Y:S02]  /*50d0*/  IADD3.X R60, P2, R60, R15, RZ, P2, !PT ;  /* 0x0000000f3c3c7210 */ /* 0x000fe4000175e4ff */
[----:B------:R-:W-:Y:S02]  /*50e0*/  IADD3 R8, P3, R8, R23, RZ ;  /* 0x0000001708087210 */ /* 0x000fe40007f7e0ff */
[----:B------:R-:W-:Y:S02]  /*50f0*/  IADD3.X R16, P1, R17, R6, RZ, P1, !PT ;  /* 0x0000000611107210 */ /* 0x000fe40000f3e4ff */
[----:B------:R-:W-:Y:S01]  /*5100*/  IADD3.X R26, P0, R5, R8, RZ, P0, !PT ;  /* 0x00000008051a7210 */ /* 0x000fe2000071e4ff */
[----:B------:R-:W-:Y:S01]  /*5110*/  IMAD.WIDE.U32 R4, R60, 0x3d1, RZ ;  /* 0x000003d13c047825 */ /* 0x000fe200078e00ff */
        /* <DEDUP_REMOVED lines=31> */
[----:B------:R-:W-:Y:S01]  /*5310*/  IADD3 R3, P3, R11, R4, RZ ;  /* 0x000000040b037210 */ /* 0x000fe20007f7e0ff */
[----:B------:R-:W-:-:S03]  /*5320*/  IMAD.WIDE.U32 R12, R10, R10, RZ ;  /* 0x0000000a0a0c7225 */ /* 0x000fc600078e00ff */
[----:B------:R-:W-:Y:S01]  /*5330*/  IADD3 R3, P0, R3, R8, RZ ;  /* 0x0000000803037210 */ /* 0x000fe20007f1e0ff */
[----:B------:R-:W-:-:S03]  /*5340*/  IMAD.X R4, RZ, RZ, R5, P3 ;  /* 0x000000ffff047224 */ /* 0x000fc600018e0605 */
[----:B------:R-:W-:Y:S02]  /*5350*/  IADD3.X R9, P2, R3, R26, RZ, P2, !PT ;  /* 0x0000001a03097210 */ /* 0x000fe4000175e4ff */
[----:B------:R-:W-:-:S03]  /*5360*/  IADD3.X R8, P0, R4, R7, RZ, P0, !PT ;  /* 0x0000000704087210 */ /* 0x000fc6000071e4ff */
[-C--:B------:R-:W-:Y:S01]  /*5370*/  IMAD.WIDE.U32 R4, R9, R10.reuse, RZ ;  /* 0x0000000a09047225 */ /* 0x080fe200078e00ff */
[----:B------:R-:W-:Y:S02]  /*5380*/  IADD3.X R8, P2, R8, R17, RZ, P2, !PT ;  /* 0x0000001108087210 */ /* 0x000fe4000175e4ff */
[----:B------:R-:W-:Y:S02]  /*5390*/  SEL R7, RZ, 0x1, !P0 ;  /* 0x00000001ff077807 */ /* 0x000fe40004000000 */
[----:B------:R-:W-:Y:S01]  /*53a0*/  IADD3 R11, P0, R4, R13, RZ ;  /* 0x0000000d040b7210 */ /* 0x000fe20007f1e0ff */
[----:B------:R-:W-:Y:S01]  /*53b0*/  IMAD.WIDE.U32 R16, R8, R10, RZ ;  /* 0x0000000a08107225 */ /* 0x000fe200078e00ff */
[----:B------:R-:W-:Y:S02]  /*53c0*/  IADD3.X R7, P2, R7, R24, RZ, P2, !PT ;  /* 0x0000001807077210 */ /* 0x000fe4000175e4ff */
[----:B------:R-:W-:Y:S01]  /*53d0*/  IADD3 R11, P3, R4, R11, RZ ;  /* 0x0000000b040b7210 */ /* 0x000fe20007f7e0ff */
[----:B------:R-:W-:Y:S01]  /*53e0*/  IMAD.WIDE.U32 R24, R9, R9, RZ ;  /* 0x0000000909187225 */ /* 0x000fe200078e00ff */
[----:B------:R-:W-:-:S02]  /*53f0*/  IADD3.X R3, P0, R5, R16, RZ, P0, !PT ;  /* 0x0000001005037210 */ /* 0x000fc4000071e4ff */
[----:B------:R-:W-:Y:S01]  /*5400*/  IADD3.X R4, P2, RZ, R20, RZ, P2, !PT ;  /* 0x00000014ff047210 */ /* 0x000fe2000175e4ff */
[----:B------:R-:W-:Y:S01]  /*5410*/  IMAD.WIDE.U32 R18, R7, R10, RZ ;  /* 0x0000000a07127225 */ /* 0x000fe200078e00ff */
[----:B------:R-:W-:-:S03]  /*5420*/  IADD3.X R5, P3, R5, R3, RZ, P3, !PT ;  /* 0x0000000305057210 */ /* 0x000fc60001f7e4ff */
[----:B------:R-:W-:Y:S01]  /*5430*/  IMAD.WIDE.U32 R26, R8, R9, RZ ;  /* 0x00000009081a7225 */ /* 0x000fe200078e00ff */
[----:B------:R-:W-:Y:S02]  /*5440*/  IADD3.X R3, P0, R17, R18, RZ, P0, !PT ;  /* 0x0000001211037210 */ /* 0x000fe4000071e4ff */
[----:B------:R-:W-:Y:S01]  /*5450*/  IADD3 R13, P6, R24, R5, RZ ;  /* 0x00000005180d7210 */ /* 0x000fe20007fde0ff */
[----:B------:R-:W-:Y:S01]  /*5460*/  IMAD.WIDE.U32 R30, R7, R9, RZ ;  /* 0x00000009071e7225 */ /* 0x000fe200078e00ff */
[----:B------:R-:W-:Y:S02]  /*5470*/  IADD3.X R3, P4, R26, R3, RZ, P3, !PT ;  /* 0x000000031a037210 */ /* 0x000fe40001f9e4ff */
[----:B------:R-:W-:Y:S01]  /*5480*/  IADD3.X R5, P3, RZ, R22, RZ, P2, !PT ;  /* 0x00000016ff057210 */ /* 0x000fe2000177e4ff */
[-C--:B------:R-:W-:Y:S01]  /*5490*/  IMAD.WIDE.U32 R22, R4, R10.reuse, RZ ;  /* 0x0000000a04167225 */ /* 0x080fe200078e00ff */
[----:B------:R-:W-:Y:S02]  /*54a0*/  IADD3.X R29, P6, R25, R3, RZ, P6, !PT ;  /* 0x00000003191d7210 */ /* 0x000fe400037de4ff */
[----:B------:R-:W-:Y:S01]  /*54b0*/  IADD3.X R3, P3, P1, R14, RZ, R15, P3, P1 ;  /* 0x000000ff0e037210 */ /* 0x000fe2000196240f */
[----:B------:R-:W-:Y:S01]  /*54c0*/  IMAD.WIDE.U32 R14, R5, R10, RZ ;  /* 0x0000000a050e7225 */ /* 0x000fe200078e00ff */
[----:B------:R-:W-:-:S02]  /*54d0*/  IADD3.X R25, P0, R19, R22, RZ, P0, !PT ;  /* 0x0000001613197210 */ /* 0x000fc4000071e4ff */
[----:B------:R-:W-:Y:S02]  /*54e0*/  IADD3 R13, P2, R16, R13, RZ ;  /* 0x0000000d100d7210 */ /* 0x000fe40007f5e0ff */
[----:B------:R-:W-:Y:S01]  /*54f0*/  IADD3.X R57, P4, R27, R25, RZ, P4, !PT ;  /* 0x000000191b397210 */ /* 0x000fe2000279e4ff */
[----:B------:R-:W-:Y:S01]  /*5500*/  IMAD.WIDE.U32 R24, R4, R9, RZ ;  /* 0x0000000904187225 */ /* 0x000fe200078e00ff */
[----:B------:R-:W-:Y:S02]  /*5510*/  IADD3.X R59, P2, R17, R29, RZ, P2, !PT ;  /* 0x0000001d113b7210 */ /* 0x000fe4000175e4ff */
[----:B------:R-:W-:Y:S01]  /*5520*/  IADD3.X R29, P0, R23, R14, RZ, P0, !PT ;  /* 0x0000000e171d7210 */ /* 0x000fe2000071e4ff */
[----:B------:R-:W-:Y:S01]  /*5530*/  IMAD.WIDE.U32 R16, R8, R8, RZ ;  /* 0x0000000808107225 */ /* 0x000fe200078e00ff */
[----:B------:R-:W-:Y:S02]  /*5540*/  IADD3.X R57, P6, R30, R57, RZ, P6, !PT ;  /* 0x000000391e397210 */ /* 0x000fe400037de4ff */
[----:B------:R-:W-:-:S02]  /*5550*/  IADD3.X R29, P4, R24, R29, RZ, P4, !PT ;  /* 0x0000001d181d7210 */ /* 0x000fc4000279e4ff */
[----:B------:R-:W-:Y:S01]  /*5560*/  IADD3.X R6, R21, RZ, R6, P3, P1 ;  /* 0x000000ff15067210 */ /* 0x000fe20001fe2406 */
[----:B------:R-:W-:Y:S01]  /*5570*/  IMAD.WIDE.U32 R20, R3, R10, RZ ;  /* 0x0000000a03147225 */ /* 0x000fe200078e00ff */
[----:B------:R-:W-:Y:S02]  /*5580*/  IADD3.X R57, P3, R57, R16, RZ, P2, !PT ;  /* 0x0000001039397210 */ /* 0x000fe4000177e4ff */
[----:B------:R-:W-:Y:S02]  /*5590*/  IADD3 R59, P1, R26, R59, RZ ;  /* 0x0000003b1a3b7210 */ /* 0x000fe40007f3e0ff */
[----:B------:R-:W-:Y:S02]  /*55a0*/  IADD3.X R29, P2, R31, R29, RZ, P6, !PT ;  /* 0x0000001d1f1d7210 */ /* 0x000fe4000375e4ff */
[----:B------:R-:W-:Y:S01]  /*55b0*/  IADD3.X R63, P6, R27, R57, RZ, P1, !PT ;  /* 0x000000391b3f7210 */ /* 0x000fe20000fde4ff */
[----:B------:R-:W-:Y:S01]  /*55c0*/  IMAD.WIDE.U32 R56, R7, R8, RZ ;  /* 0x0000000807387225 */ /* 0x000fe200078e00ff */
[----:B------:R-:W-:-:S02]  /*55d0*/  IADD3.X R27, P0, R15, R20, RZ, P0, !PT ;  /* 0x000000140f1b7210 */ /* 0x000fc4000071e4ff */
        /* <DEDUP_REMOVED lines=14> */
[----:B------:R-:W-:Y:S02]  /*56c0*/  IADD3.X R19, P4, R26, R19, RZ, P4, !PT ;  /* 0x000000131a137210 */ /* 0x000fe4000279e4ff */
[----:B------:R-:W-:Y:S02]  /*56d0*/  IADD3.X R63, P6, R57, R63, RZ, P6, !PT ;  /* 0x0000003f393f7210 */ /* 0x000fe400037de4ff */
[----:B------:R-:W-:-:S02]  /*56e0*/  IADD3 R75, P0, R30, R67, RZ ;  /* 0x000000431e4b7210 */ /* 0x000fc40007f1e0ff */
        /* <DEDUP_REMOVED lines=10> */
[----:B------:R-:W-:Y:S01]  /*5790*/  SEL R65, RZ, 0x1, !P4 ;  /* 0x00000001ff417807 */ /* 0x000fe20006000000 */
[----:B------:R-:W-:Y:S01]  /*57a0*/  IMAD.WIDE.U32 R60, R4, R7, RZ ;  /* 0x00000007043c7225 */ /* 0x000fe200078e00ff */
[----:B------:R-:W-:Y:S02]  /*57b0*/  IADD3 R19, P4, R22, R75, RZ ;  /* 0x0000004b16137210 */ /* 0x000fe40007f9e0ff */
[----:B------:R-:W-:Y:S02]  /*57c0*/  IADD3.X R71, P0, R62, R71, RZ, P0, !PT ;  /* 0x000000473e477210 */ /* 0x000fe4000071e4ff */
[----:B------:R-:W-:Y:S01]  /*57d0*/  IADD3.X R77, P4, R23, R77, RZ, P4, !PT ;  /* 0x0000004d174d7210 */ /* 0x000fe2000279e4ff */
[----:B------:R-:W-:Y:S01]  /*57e0*/  IMAD.WIDE.U32 R22, R3, R8, RZ ;  /* 0x0000000803167225 */ /* 0x000fe200078e00ff */
[----:B------:R-:W-:Y:S02]  /*57f0*/  IADD3.X R69, P1, R60, R69, RZ, P1, !PT ;  /* 0x000000453c457210 */ /* 0x000fe40000f3e4ff */
[----:B------:R-:W-:-:S02]  /*5800*/  IADD3.X R65, P2, R31, R65, RZ, P2, !PT ;  /* 0x000000411f417210 */ /* 0x000fc4000175e4ff */
[----:B------:R-:W-:Y:S02]  /*5810*/  IADD3.X R69, P0, R63, R69, RZ, P0, !PT ;  /* 0x000000453f457210 */ /* 0x000fe4000071e4ff */
[----:B------:R-:W-:Y:S02]  /*5820*/  SEL R64, RZ, 0x1, !P2 ;  /* 0x00000001ff407807 */ /* 0x000fe40005000000 */
[----:B------:R-:W-:Y:S02]  /*5830*/  IADD3.X R71, P4, R58, R71, RZ, P4, !PT ;  /* 0x000000473a477210 */ /* 0x000fe4000279e4ff */
        /* <DEDUP_REMOVED lines=15> */
[----:B------:R-:W-:Y:S02]  /*5930*/  IADD3.X R69, P1, R58, R69, RZ, P1, !PT ;  /* 0x000000453a457210 */ /* 0x000fe40000f3e4ff */
[----:B------:R-:W-:Y:S02]  /*5940*/  IADD3 R64, P3, R14, R77, RZ ;  /* 0x0000004d0e407210 */ /* 0x000fe40007f7e0ff */
[----:B------:R-:W-:Y:S02]  /*5950*/  IADD3.X R71, P4, R71, R66, RZ, P4, !PT ;  /* 0x0000004247477210 */ /* 0x000fe4000279e4ff */
[----:B------:R-:W-:Y:S02]  /*5960*/  IADD3.X R69, P0, R63, R69, RZ, P0, !PT ;  /* 0x000000453f457210 */ /* 0x000fe4000071e4ff */
[----:B------:R-:W-:-:S02]  /*5970*/  IADD3.X R65, P6, R25, R65, RZ, P6, !PT ;  /* 0x0000004119417210 */ /* 0x000fc400037de4ff */
[----:B------:R-:W-:Y:S01]  /*5980*/  IADD3.X R79, P3, R15, R79, RZ, P3, !PT ;  /* 0x0000004f0f4f7210 */ /* 0x000fe20001f7e4ff */
[----:B------:R-:W-:Y:S01]  /*5990*/  IMAD.WIDE.U32 R14, R6, R7, RZ ;  /* 0x00000007060e7225 */ /* 0x000fe200078e00ff */
[----:B------:R-:W-:Y:S02]  /*59a0*/  IADD3.X R77, P2, R61, R71, RZ, P2, !PT ;  /* 0x000000473d4d7210 */ /* 0x000fe4000175e4ff */
[----:B------:R-:W-:Y:S01]  /*59b0*/  IADD3.X R71, P4, R69, R67, RZ, P4, !PT ;  /* 0x0000004345477210 */ /* 0x000fe2000279e4ff */
[-C--:B------:R-:W-:Y:S01]  /*59c0*/  IMAD.WIDE.U32 R66, R5, R4.reuse, RZ ;  /* 0x0000000405427225 */ /* 0x080fe200078e00ff */
[----:B------:R-:W-:Y:S02]  /*59d0*/  IADD3.X R69, P1, R59, R65, RZ, P1, !PT ;  /* 0x000000413b457210 */ /* 0x000fe40000f3e4ff */
[----:B------:R-:W-:Y:S01]  /*59e0*/  SEL R65, RZ, 0x1, !P6 ;  /* 0x00000001ff417807 */ /* 0x000fe20007000000 */
        /* <DEDUP_REMOVED lines=8> */
[----:B------:R-:W-:Y:S02]  /*5a70*/  IADD3.X R69, P4, R60, R69, RZ, P4, !PT ;  /* 0x000000453c457210 */ /* 0x000fe4000279e4ff */
[----:B------:R-:W-:-:S02]  /*5a80*/  IADD3.X R75, P3, R29, R75, RZ, P3, !PT ;  /* 0x0000004b1d4b7210 */ /* 0x000fc40001f7e4ff */
[----:B------:R-:W-:Y:S02]  /*5a90*/  IADD3 R28, P1, R20, R79, RZ ;  /* 0x0000004f141c7210 */ /* 0x000fe40007f3e0ff */
[----:B------:R-:W-:Y:S02]  /*5aa0*/  IADD3.X R65, P0, R15, R65, RZ, P0, !PT ;  /* 0x000000410f417210 */ /* 0x000fe4000071e4ff */
[----:B------:R-:W-:Y:S02]  /*5ab0*/  IADD3.X R71, P6, R66, R71, RZ, P6, !PT ;  /* 0x0000004742477210 */ /* 0x000fe400037de4ff */
[----:B------:R-:W-:Y:S02]  /*5ac0*/  IADD3.X R69, P2, R67, R69, RZ, P2, !PT ;  /* 0x0000004543457210 */ /* 0x000fe4000175e4ff */
[----:B------:R-:W-:Y:S02]  /*5ad0*/  IADD3.X R77, P3, R62, R77, RZ, P3, !PT ;  /* 0x0000004d3e4d7210 */ /* 0x000fe40001f7e4ff */
[----:B------:R-:W-:Y:S01]  /*5ae0*/  IADD3.X R75, P1, R21, R75, RZ, P1, !PT ;  /* 0x0000004b154b7210 */ /* 0x000fe20000f3e4ff */
[----:B------:R-:W-:Y:S01]  /*5af0*/  IMAD.WIDE.U32 R20, R6, R4, RZ ;  /* 0x0000000406147225 */ /* 0x000fe200078e00ff */
[----:B------:R-:W-:-:S02]  /*5b00*/  IADD3.X R65, P4, R61, R65, RZ, P4, !PT ;  /* 0x000000413d417210 */ /* 0x000fc4000279e4ff */
[----:B------:R-:W-:Y:S02]  /*5b10*/  SEL R29, RZ, 0x1, !P0 ;  /* 0x00000001ff1d7807 */ /* 0x000fe40004000000 */
[----:B------:R-:W-:Y:S01]  /*5b20*/  IADD3.X R69, P6, R67, R69, RZ, P6, !PT ;  /* 0x0000004543457210 */ /* 0x000fe200037de4ff */
[----:B------:R-:W-:Y:S01]  /*5b30*/  IMAD.WIDE.U32 R66, R5, R5, RZ ;  /* 0x0000000505427225 */ /* 0x000fe200078e00ff */
[----:B------:R-:W-:Y:S02]  /*5b40*/  IADD3.X R71, P3, R63, R71, RZ, P3, !PT ;  /* 0x000000473f477210 */ /* 0x000fe40001f7e4ff */
[----:B------:R-:W-:Y:S01]  /*5b50*/  IADD3.X R77, P1, R22, R77, RZ, P1, !PT ;  /* 0x0000004d164d7210 */ /* 0x000fe20000f3e4ff */
[----:B------:R-:W-:Y:S01]  /*5b60*/  IMAD.X R29, RZ, RZ, R29, P4 ;  /* 0x000000ffff1d7224 */ /* 0x000fe200020e061d */
[----:B------:R-:W-:Y:S02]  /*5b70*/  IADD3 R75, P0, R26, R75, RZ ;  /* 0x0000004b1a4b7210 */ /* 0x000fe40007f1e0ff */
[----:B------:R-:W-:-:S02]  /*5b80*/  IADD3.X R65, P2, R20, R65, RZ, P2, !PT ;  /* 0x0000004114417210 */ /* 0x000fc4000175e4ff */
[----:B------:R-:W-:Y:S02]  /*5b90*/  IADD3.X R69, P4, R66, R69, RZ, P3, !PT ;  /* 0x0000004542457210 */ /* 0x000fe40001f9e4ff */
[----:B------:R-:W-:Y:S01]  /*5ba0*/  IADD3.X R77, P0, R27, R77, RZ, P0, !PT ;  /* 0x0000004d1b4d7210 */ /* 0x000fe2000071e4ff */
[----:B------:R-:W-:Y:S01]  /*5bb0*/  IMAD.WIDE.U32 R26, R3, R3, RZ ;  /* 0x00000003031a7225 */ /* 0x000fe200078e00ff */
[----:B------:R-:W-:Y:S02]  /*5bc0*/  IADD3 R22, P3, R16, R75, RZ ;  /* 0x0000004b10167210 */ /* 0x000fe40007f7e0ff */
[----:B------:R-:W-:Y:S02]  /*5bd0*/  IADD3.X R65, P6, R56, R65, RZ, P6, !PT ;  /* 0x0000004138417210 */ /* 0x000fe400037de4ff */
[----:B------:R-:W-:Y:S02]  /*5be0*/  IADD3.X R71, P1, R23, R71, RZ, P1, !PT ;  /* 0x0000004717477210 */ /* 0x000fe40000f3e4ff */
[----:B------:R-:W-:-:S02]  /*5bf0*/  IADD3.X R29, P2, R21, R29, RZ, P2, !PT ;  /* 0x0000001d151d7210 */ /* 0x000fc4000175e4ff */
[----:B------:R-:W-:Y:S01]  /*5c00*/  IADD3.X R77, P3, R17, R77, RZ, P3, !PT ;  /* 0x0000004d114d7210 */ /* 0x000fe20001f7e4ff */
[----:B------:R-:W-:Y:S01]  /*5c10*/  IMAD.WIDE.U32 R16, R6, R5, RZ ;  /* 0x0000000506107225 */ /* 0x000fe200078e00ff */
[----:B------:R-:W-:Y:S02]  /*5c20*/  IADD3.X R65, P4, R67, R65, RZ, P4, !PT ;  /* 0x0000004143417210 */ /* 0x000fe4000279e4ff */
[----:B------:R-:W-:Y:S02]  /*5c30*/  IADD3.X R69, P1, R60, R69, RZ, P1, !PT ;  /* 0x000000453c457210 */ /* 0x000fe40000f3e4ff */
[----:B------:R-:W-:Y:S02]  /*5c40*/  IADD3.X R71, P0, R58, R71, RZ, P0, !PT ;  /* 0x000000473a477210 */ /* 0x000fe4000071e4ff */
[----:B------:R-:W-:Y:S02]  /*5c50*/  IADD3.X R29, P6, R57, R29, RZ, P6, !PT ;  /* 0x0000001d391d7210 */ /* 0x000fe400037de4ff */
[----:B------:R-:W-:-:S02]  /*5c60*/  SEL R23, RZ, 0x1, !P2 ;  /* 0x00000001ff177807 */ /* 0x000fc40005000000 */
[----:B------:R-:W-:Y:S02]  /*5c70*/  IADD3 R77, P2, R30, R77, RZ ;  /* 0x0000004d1e4d7210 */ /* 0x000fe40007f5e0ff */
[----:B------:R-:W-:Y:S01]  /*5c80*/  IADD3.X R65, P1, R61, R65, RZ, P1, !PT ;  /* 0x000000413d417210 */ /* 0x000fe20000f3e4ff */
[----:B------:R-:W-:Y:S01]  /*5c90*/  IMAD.X R23, RZ, RZ, R23, P6 ;  /* 0x000000ffff177224 */ /* 0x000fe200030e0617 */
[----:B------:R-:W-:Y:S01]  /*5ca0*/  IADD3.X R69, P0, R59, R69, RZ, P0, !PT ;  /* 0x000000453b457210 */ /* 0x000fe2000071e4ff */
[----:B------:R-:W-:Y:S01]  /*5cb0*/  IMAD.WIDE.U32 R58, R77, 0x3d1, RZ ;  /* 0x000003d14d3a7825 */ /* 0x000fe200078e00ff */
[----:B------:R-:W-:Y:S02]  /*5cc0*/  IADD3.X R29, P4, R16, R29, RZ, P4, !PT ;  /* 0x0000001d101d7210 */ /* 0x000fe4000279e4ff */
[----:B------:R-:W-:Y:S02]  /*5cd0*/  IADD3.X R71, P3, R24, R71, RZ, P3, !PT ;  /* 0x0000004718477210 */ /* 0x000fe40001f7e4ff */
[----:B------:R-:W-:-:S02]  /*5ce0*/  IADD3.X R65, P0, R56, R65, RZ, P0, !PT ;  /* 0x0000004138417210 */ /* 0x000fc4000071e4ff */
[----:B------:R-:W-:Y:S02]  /*5cf0*/  IADD3.X R29, P1, R29, R26, RZ, P1, !PT ;  /* 0x0000001a1d1d7210 */ /* 0x000fe40000f3e4ff */
[----:B------:R-:W-:Y:S02]  /*5d00*/  IADD3.X R23, P4, R17, R23, RZ, P4, !PT ;  /* 0x0000001711177210 */ /* 0x000fe4000279e4ff */
[----:B------:R-:W-:Y:S01]  /*5d10*/  IADD3.X R69, P3, R25, R69, RZ, P3, !PT ;  /* 0x0000004519457210 */ /* 0x000fe20001f7e4ff */
[----:B------:R-:W-:Y:S01]  /*5d20*/  IMAD.WIDE.U32 R24, R6, R3, RZ ;  /* 0x0000000306187225 */ /* 0x000fe200078e00ff */
[----:B------:R-:W-:Y:S02]  /*5d30*/  IADD3.X R29, P6, R57, R29, RZ, P0, !PT ;  /* 0x0000001d391d7210 */ /* 0x000fe400007de4ff */
[----:B------:R-:W-:Y:S02]  /*5d40*/  IADD3.X R71, P2, R31, R71, RZ, P2, !PT ;  /* 0x000000471f477210 */ /* 0x000fe4000175e4ff */
[----:B------:R-:W-:-:S02]  /*5d50*/  IADD3 R57, P0, R12, R58, RZ ;  /* 0x0000003a0c397210 */ /* 0x000fc40007f1e0ff */
[----:B------:R-:W-:Y:S01]  /*5d60*/  IADD3.X R23, P1, R23, R27, RZ, P1, !PT ;  /* 0x0000001b17177210 */ /* 0x000fe20000f3e4ff */
[----:B------:R-:W-:Y:S01]  /*5d70*/  IMAD.WIDE.U32 R26, R71, 0x3d1, RZ ;  /* 0x000003d1471a7825 */ /* 0x000fe200078e00ff */
[----:B------:R-:W-:Y:S02]  /*5d80*/  IADD3.X R65, P3, R20, R65, RZ, P3, !PT ;  /* 0x0000004114417210 */ /* 0x000fe40001f7e4ff */
[----:B------:R-:W-:Y:S02]  /*5d90*/  SEL R12, RZ, 0x1, !P4 ;  /* 0x00000001ff0c7807 */ /* 0x000fe40006000000 */
[----:B------:R-:W-:Y:S02]  /*5da0*/  IADD3.X R69, P4, R14, R69, RZ, P2, !PT ;  /* 0x000000450e457210 */ /* 0x000fe4000179e4ff */
[----:B------:R-:W-:Y:S01]  /*5db0*/  IADD3.X R31, P2, R21, R29, RZ, P3, !PT ;  /* 0x0000001d151f7210 */ /* 0x000fe20001f5e4ff */
[----:B------:R-:W-:Y:S01]  /*5dc0*/  IMAD.X R29, RZ, RZ, R12, P1 ;  /* 0x000000ffff1d7224 */ /* 0x000fe200008e060c */
[----:B------:R-:W-:Y:S01]  /*5dd0*/  IADD3.X R23, P3, R24, R23, RZ, P6, !PT ;  /* 0x0000001718177210 */ /* 0x000fe2000377e4ff */
[----:B------:R-:W-:Y:S01]  /*5de0*/  IMAD.WIDE.U32 R20, R69, 0x3d1, RZ ;  /* 0x000003d145147825 */ /* 0x000fe200078e00ff */
[----:B------:R-:W-:-:S02]  /*5df0*/  IADD3.X R65, P4, R15, R65, RZ, P4, !PT ;  /* 0x000000410f417210 */ /* 0x000fc4000279e4ff */
[----:B------:R-:W-:Y:S01]  /*5e00*/  IADD3 R58, P1, R59, R26, RZ ;  /* 0x0000001a3b3a7210 */ /* 0x000fe20007f3e0ff */
[----:B------:R-:W-:Y:S01]  /*5e10*/  IMAD.WIDE.U32 R14, R6, R6, RZ ;  /* 0x00000006060e7225 */ /* 0x000fe200078e00ff */
[----:B------:R-:W-:Y:S02]  /*5e20*/  IADD3.X R29, P3, R25, R29, RZ, P3, !PT ;  /* 0x0000001d191d7210 */ /* 0x000fe40001f7e4ff */
[----:B------:R-:W-:Y:S02]  /*5e30*/  IADD3.X R23, P2, R24, R23, RZ, P2, !PT ;  /* 0x0000001718177210 */ /* 0x000fe4000175e4ff */
[----:B------:R-:W-:Y:S02]  /*5e40*/  IADD3 R58, P6, R77, R58, RZ ;  /* 0x0000003a4d3a7210 */ /* 0x000fe40007fde0ff */
[----:B------:R-:W-:Y:S02]  /*5e50*/  IADD3.X R31, P4, R16, R31, RZ, P4, !PT ;  /* 0x0000001f101f7210 */ /* 0x000fe4000279e4ff */
        /* <DEDUP_REMOVED lines=10> */
[----:B------:R-:W-:-:S02]  /*5f00*/  SEL R11, RZ, 0x1, !P3 ;  /* 0x00000001ff0b7807 */ /* 0x000fc40005800000 */
[----:B------:R-:W-:Y:S02]  /*5f10*/  IADD3.X R29, P4, R14, R29, RZ, P4, !PT ;  /* 0x0000001d0e1d7210 */ /* 0x000fe4000279e4ff */
[----:B------:R-:W-:Y:S02]  /*5f20*/  IADD3.X R24, P1, R25, R16, RZ, P1, !PT ;  /* 0x0000001019187210 */ /* 0x000fe40000f3e4ff */
[----:B------:R-:W-:Y:S02]  /*5f30*/  IADD3.X R69, P6, R69, R20, RZ, P6, !PT ;  /* 0x0000001445457210 */ /* 0x000fe400037de4ff */
[----:B------:R-:W-:Y:S01]  /*5f40*/  IADD3.X R11, R15, RZ, R11, P4, P2 ;  /* 0x000000ff0f0b7210 */ /* 0x000fe200027e440b */
        /* <DEDUP_REMOVED lines=20> */
[----:B------:R-:W-:-:S05]  /*6090*/  IMAD.WIDE.U32 R14, R17, 0x3d1, RZ ;  /* 0x000003d1110e7825 */ /* 0x000fca00078e00ff */
[----:B------:R-:W-:Y:S02]  /*60a0*/  IADD3 R11, P1, R13, R14, RZ ;  /* 0x0000000e0d0b7210 */ /* 0x000fe40007f3e0ff */
[----:B------:R-:W-:Y:S01]  /*60b0*/  IADD3 R13, P2, R12, R57, RZ ;  /* 0x000000390c0d7210 */ /* 0x000fe20007f5e0ff */
[----:B------:R-:W-:Y:S02]  /*60c0*/  IMAD R12, R0, 0xc, RZ ;  /* 0x0000000c000c7824 */ /* 0x000fe400078e02ff */
[----:B------:R-:W-:Y:S01]  /*60d0*/  IMAD.X R14, RZ, RZ, R15, P1 ;  /* 0x000000ffff0e7224 */ /* 0x000fe200008e060f */
[----:B------:R-:W-:Y:S02]  /*60e0*/  IADD3 R11, P1, R11, R16, RZ ;  /* 0x000000100b0b7210 */ /* 0x000fe40007f3e0ff */
[----:B------:R-:W-:Y:S02]  /*60f0*/  IADD3 R19, P3, -R36, R13, RZ ;  /* 0x0000000d24137210 */ /* 0x000fe40007f7e1ff */
[----:B------:R-:W-:-:S02]  /*6100*/  IADD3.X R14, P1, R14, R17, RZ, P1, !PT ;  /* 0x000000110e0e7210 */ /* 0x000fc40000f3e4ff */
[----:B------:R-:W-:Y:S02]  /*6110*/  IADD3.X R15, P2, R11, R58, RZ, P2, !PT ;  /* 0x0000003a0b0f7210 */ /* 0x000fe4000175e4ff */
[----:B------:R-:W-:Y:S02]  /*6120*/  SEL R11, RZ, 0x1, !P1 ;  /* 0x00000001ff0b7807 */ /* 0x000fe40004800000 */
[----:B------:R-:W-:Y:S02]  /*6130*/  IADD3.X R17, P2, R14, R21, RZ, P2, !PT ;  /* 0x000000150e117210 */ /* 0x000fe4000175e4ff */
[----:B------:R-:W-:Y:S02]  /*6140*/  IADD3.X R37, P3, ~R37, R15, RZ, P3, !PT ;  /* 0x0000000f25257210 */ /* 0x000fe40001f7e5ff */
[----:B------:R-:W-:Y:S02]  /*6150*/  IADD3.X R11, P1, R11, R18, RZ, P2, !PT ;  /* 0x000000120b0b7210 */ /* 0x000fe4000173e4ff */
[----:B------:R-:W-:-:S02]  /*6160*/  IADD3.X R17, P2, ~R38, R17, RZ, P3, !PT ;  /* 0x0000001126117210 */ /* 0x000fc40001f5e5ff */
[----:B------:R-:W-:Y:S02]  /*6170*/  IADD3.X R15, P1, RZ, R24, RZ, P1, !PT ;  /* 0x00000018ff0f7210 */ /* 0x000fe40000f3e4ff */
[----:B------:R-:W-:Y:S02]  /*6180*/  IADD3.X R27, P2, ~R39, R11, RZ, P2, !PT ;  /* 0x0000000b271b7210 */ /* 0x000fe4000175e5ff */
[----:B------:R-:W-:Y:S02]  /*6190*/  IADD3.X R11, P1, RZ, R31, RZ, P1, !PT ;  /* 0x0000001fff0b7210 */ /* 0x000fe40000f3e4ff */
[----:B------:R-:W-:Y:S02]  /*61a0*/  IADD3.X R15, P2, ~R32, R15, RZ, P2, !PT ;  /* 0x0000000f200f7210 */ /* 0x000fe4000175e5ff */
[----:B------:R-:W-:Y:S02]  /*61b0*/  IADD3.X R13, P0, P1, R28, RZ, R23, P1, P0 ;  /* 0x000000ff1c0d7210 */ /* 0x000fe40000900417 */
[----:B------:R-:W-:-:S02]  /*61c0*/  IADD3.X R23, P2, ~R33, R11, RZ, P2, !PT ;  /* 0x0000000b21177210 */ /* 0x000fc4000175e5ff */
        /* <DEDUP_REMOVED lines=17> */
[----:B------:R-:W-:Y:S01]  /*62e0*/  IADD3.X R24, P0, ~R50, R13, RZ, P2, !PT ;  /* 0x0000000d32187210 */ /* 0x000fe2000171e5ff */
[----:B------:R-:W-:-:S03]  /*62f0*/  IMAD.MOV.U32 R13, RZ, RZ, 0x8 ;  /* 0x00000008ff0d7424 */ /* 0x000fc600078e00ff */
[----:B------:R-:W-:Y:S01]  /*6300*/  IADD3.X R25, P0, ~R51, R25, RZ, P0, !PT ;  /* 0x0000001933197210 */ /* 0x000fe2000071e5ff */
[----:B------:R-:W-:-:S05]  /*6310*/  IMAD.WIDE.U32 R12, R12, R13, c[0x0][0x160] ;  /* 0x000058000c0c7625 */ /* 0x000fca00078e000d */
[----:B------:R-:W2:Y:S07]  /*6320*/  LDG.E.64 R18, [R12.64+0x40] ;  /* 0x000040060c127981 */ /* 0x000eae000c1e1b00 */
        /* <DEDUP_REMOVED lines=29> */
[----:B------:R-:W-:-:S03]  /*6500*/  IADD3 R76, P2, R15, R66, RZ ;  /* 0x000000420f4c7210 */ /* 0x000fc60007f5e0ff */
[----:B------:R-:W-:Y:S01]  /*6510*/  IMAD.WIDE.U32 R14, R52, R8, RZ ;  /* 0x00000008340e7225 */ /* 0x000fe200078e00ff */
[----:B------:R-:W-:-:S03]  /*6520*/  @!P0 IADD3.X R29, P6, R29, -0x1, RZ, P1, !PT ;  /* 0xffffffff1d1d8810 */ /* 0x000fc60000fde4ff */
[----:B------:R-:W-:Y:S01]  /*6530*/  IMAD.WIDE.U32 R58, R34, R10, RZ ;  /* 0x0000000a223a7225 */ /* 0x000fe200078e00ff */
[----:B------:R-:W-:-:S03]  /*6540*/  IADD3 R31, P1, R33, R14, RZ ;  /* 0x0000000e211f7210 */ /* 0x000fc60007f3e0ff */
[----:B------:R-:W-:Y:S01]  /*6550*/  IMAD.WIDE.U32 R16, R36, R7, RZ ;  /* 0x0000000724107225 */ /* 0x000fe200078e00ff */
[----:B------:R-:W-:-:S03]  /*6560*/  @!P0 IADD3.X R50, R50, -0x1, RZ, P6, !PT ;  /* 0xffffffff32328810 */ /* 0x000fc600037fe4ff */
[----:B------:R-:W-:Y:S01]  /*6570*/  IMAD.WIDE.U32 R56, R34, R8, RZ ;  /* 0x0000000822387225 */ /* 0x000fe200078e00ff */
[----:B------:R-:W-:-:S03]  /*6580*/  IADD3.X R35, P4, R39, R58, RZ, P4, !PT ;  /* 0x0000003a27237210 */ /* 0x000fc6000279e4ff */
        /* <DEDUP_REMOVED lines=8> */
[----:B------:R-:W3:Y:S01]  /*6610*/  LDG.E.64 R16, [R12.64+0x48] ;  /* 0x000048060c107981 */ /* 0x000ee2000c1e1b00 */
[----:B------:R-:W-:Y:S02]  /*6620*/  IADD3.X R78, P2, R67, R62, RZ, P2, !PT ;  /* 0x0000003e434e7210 */ /* 0x000fe4000175e4ff */
[----:B------:R-:W-:Y:S01]  /*6630*/  IMAD.WIDE.U32 R66, R48, R10, RZ ;  /* 0x0000000a30427225 */ /* 0x000fe200078e00ff */
[----:B------:R-:W-:-:S04]  /*6640*/  IADD3.X R51, P4, R65, R14, RZ, P4, !PT ;  /* 0x0000000e41337210 */ /* 0x000fc8000279e4ff */
[----:B------:R-:W-:Y:S02]  /*6650*/  IADD3.X R53, P4, R15, R66, RZ, P4, !PT ;  /* 0x000000420f357210 */ /* 0x000fe4000279e4ff */
[----:B------:R-:W4:Y:S01]  /*6660*/  LDG.E.64 R14, [R12.64+0x50] ;  /* 0x000050060c0e7981 */ /* 0x000f22000c1e1b00 */
[----:B------:R-:W-:-:S04]  /*6670*/  IMAD.WIDE.U32 R38, R54, R8, RZ ;  /* 0x0000000836267225 */ /* 0x000fc800078e00ff */
[----:B------:R-:W-:Y:S01]  /*6680*/  IMAD.WIDE.U32 R68, R29, R10, RZ ;  /* 0x0000000a1d447225 */ /* 0x000fe200078e00ff */
[----:B------:R-:W-:-:S03]  /*6690*/  IADD3.X R33, P1, R57, R38, RZ, P1, !PT ;  /* 0x0000002639217210 */ /* 0x000fc60000f3e4ff */
        /* <DEDUP_REMOVED lines=45> */
[----:B------:R-:W-:Y:S02]  /*6970*/  IADD3.X R51, P3, R68, R51, RZ, P3, !PT ;  /* 0x0000003344337210 */ /* 0x000fe40001f7e4ff */
        /* <DEDUP_REMOVED lines=8> */
[----:B------:R-:W-:Y:S02]  /*6a00*/  IADD3.X R8, RZ, RZ, R9, P3, P2 ;  /* 0x000000ffff087210 */ /* 0x000fe40001fe4409 */
[----:B------:R-:W-:Y:S02]  /*6a10*/  IADD3.X R49, P4, R49, R62, RZ, P4, !PT ;  /* 0x0000003e31317210 */ /* 0x000fe4000279e4ff */
[----:B------:R-:W-:Y:S01]  /*6a20*/  IADD3.X R51, P2, R58, R7, RZ, P6, !PT ;  /* 0x000000073a337210 */ /* 0x000fe2000375e4ff */
[----:B------:R-:W-:Y:S01]  /*6a30*/  IMAD.WIDE.U32 R62, R52, R4, RZ ;  /* 0x00000004343e7225 */ /* 0x000fe200078e00ff */
[----:B------:R-:W-:-:S03]  /*6a40*/  IADD3.X R7, P3, R33, R8, RZ, P4, !PT ;  /* 0x0000000821077210 */ /* 0x000fc6000277e4ff */
[----:B------:R-:W-:-:S04]  /*6a50*/  IMAD.WIDE.U32 R8, R36, R4, RZ ;  /* 0x0000000424087225 */ /* 0x000fc800078e00ff */
[----:B------:R-:W-:Y:S01]  /*6a60*/  IMAD.WIDE.U32 R64, R36, R5, RZ ;  /* 0x0000000524407225 */ /* 0x000fe200078e00ff */
[----:B------:R-:W-:-:S03]  /*6a70*/  IADD3 R9, P4, R9, R62, RZ ;  /* 0x0000003e09097210 */ /* 0x000fc60007f9e0ff */
[----:B------:R-:W-:Y:S01]  /*6a80*/  IMAD.WIDE.U32 R32, R36, R3, RZ ;  /* 0x0000000324207225 */ /* 0x000fe200078e00ff */
[----:B------:R-:W-:-:S03]  /*6a90*/  IADD3.X R56, RZ, RZ, R57, P2, P0 ;  /* 0x000000ffff387210 */ /* 0x000fc600017e0439 */
[----:B------:R-:W-:-:S04]  /*6aa0*/  IMAD.WIDE.U32 R60, R52, R3, RZ ;  /* 0x00000003343c7225 */ /* 0x000fc800078e00ff */
[----:B------:R-:W-:Y:S01]  /*6ab0*/  IMAD.WIDE.U32 R68, R36, R6, RZ ;  /* 0x0000000624447225 */ /* 0x000fe200078e00ff */
[----:B------:R-:W-:Y:S02]  /*6ac0*/  IADD3 R36, P6, R9, R64, RZ ;  /* 0x0000004009247210 */ /* 0x000fe40007fde0ff */
[----:B------:R-:W-:Y:S01]  /*6ad0*/  IADD3.X R9, P0, RZ, R51, RZ, P3, !PT ;  /* 0x00000033ff097210 */ /* 0x000fe20001f1e4ff */
[----:B------:R-:W-:Y:S01]  /*6ae0*/  IMAD.WIDE.U32 R58, R52, R5, RZ ;  /* 0x00000005343a7225 */ /* 0x000fe200078e00ff */
[----:B------:R-:W-:-:S03]  /*6af0*/  IADD3 R51, P2, R33, R60, RZ ;  /* 0x0000003c21337210 */ /* 0x000fc60007f5e0ff */
[----:B------:R-:W-:Y:S01]  /*6b00*/  IMAD.WIDE.U32 R52, R52, R6, RZ ;  /* 0x0000000634347225 */ /* 0x000fe200078e00ff */
[----:B------:R-:W-:-:S03]  /*6b10*/  IADD3 R70, P1, R65, R58, RZ ;  /* 0x0000003a41467210 */ /* 0x000fc60007f3e0ff */
[----:B------:R-:W-:Y:S01]  /*6b20*/  IMAD.WIDE.U32 R66, R34, R4, RZ ;  /* 0x0000000422427225 */ /* 0x000fe200078e00ff */
[----:B------:R-:W-:-:S03]  /*6b30*/  IADD3 R77, P3, R69, R52, RZ ;  /* 0x00000034454d7210 */ /* 0x000fc60007f7e0ff */
[----:B------:R-:W-:Y:S01]  /*6b40*/  IMAD.X R33, RZ, RZ, R56, P0 ;  /* 0x000000ffff217224 */ /* 0x000fe200000e0638 */
        /* <DEDUP_REMOVED lines=45> */
[----:B------:R-:W-:Y:S02]  /*6e20*/  IADD3.X R3, P4, R36, R37, RZ, P4, !PT ;  /* 0x0000002524037210 */ /* 0x000fe4000279e4ff */
        /* <DEDUP_REMOVED lines=33> */
[----:B------:R-:W-:Y:S02]  /*7040*/  IADD3.X R9, RZ, RZ, R5, P6, P1 ;  /* 0x000000ffff097210 */ /* 0x000fe400037e2405 */
[----:B------:R-:W-:Y:S01]  /*7050*/  IADD3.X R66, P4, RZ, R66, RZ, P4, !PT ;  /* 0x00000042ff427210 */ /* 0x000fe2000279e4ff */
[----:B------:R-:W-:Y:S01]  /*7060*/  IMAD.WIDE.U32 R4, R77, 0x3d1, RZ ;  /* 0x000003d14d047825 */ /* 0x000fe200078e00ff */
[----:B------:R-:W-:Y:S02]  /*7070*/  IADD3.X R30, P2, R79, R30, RZ, P2, !PT ;  /* 0x0000001e4f1e7210 */ /* 0x000fe4000175e4ff */
[----:B------:R-:W-:Y:S01]  /*7080*/  IADD3 R7, P1, R7, R34, RZ ;  /* 0x0000002207077210 */ /* 0x000fe20007f3e0ff */
[----:B------:R-:W-:Y:S01]  /*7090*/  IMAD.X R33, RZ, RZ, R9, P4 ;  /* 0x000000ffff217224 */ /* 0x000fe200020e0609 */
[----:B------:R-:W-:-:S02]  /*70a0*/  IADD3.X R38, RZ, RZ, R39, P0, P3 ;  /* 0x000000ffff267210 */ /* 0x000fc400007e6427 */
[----:B------:R-:W-:Y:S02]  /*70b0*/  IADD3 R39, P0, R20, R6, RZ ;  /* 0x0000000614277210 */ /* 0x000fe40007f1e0ff */
[----:B------:R-:W-:Y:S02]  /*70c0*/  IADD3.X R59, P2, R59, R66, RZ, P2, !PT ;  /* 0x000000423b3b7210 */ /* 0x000fe4000175e4ff */
[----:B------:R-:W-:Y:S01]  /*70d0*/  IADD3 R20, P3, R7, R68, RZ ;  /* 0x0000004407147210 */ /* 0x000fe20007f7e0ff */
[----:B------:R-:W-:Y:S01]  /*70e0*/  IMAD.WIDE.U32 R6, R30, 0x3d1, RZ ;  /* 0x000003d11e067825 */ /* 0x000fe200078e00ff */
        /* <DEDUP_REMOVED lines=32> */
[----:B------:R-:W-:-:S05]  /*72f0*/  IMAD.WIDE.U32 R6, R9, 0x3d1, RZ ;  /* 0x000003d109067825 */ /* 0x000fca00078e00ff */
[----:B------:R-:W-:Y:S02]  /*7300*/  IADD3 R3, P1, R5, R6, RZ ;  /* 0x0000000605037210 */ /* 0x000fe40007f3e0ff */
[----:B------:R-:W-:-:S03]  /*7310*/  IADD3 R5, P2, R4, R39, RZ ;  /* 0x0000002704057210 */ /* 0x000fc60007f5e0ff */
[----:B------:R-:W-:Y:S01]  /*7320*/  IMAD.X R6, RZ, RZ, R7, P1 ;  /* 0x000000ffff067224 */ /* 0x000fe200008e0607 */
[----:B------:R-:W-:Y:S02]  /*7330*/  IADD3 R3, P1, R3, R20, RZ ;  /* 0x0000001403037210 */ /* 0x000fe40007f3e0ff */
[----:B------:R-:W-:Y:S02]  /*7340*/  IADD3 R44, P3, -R44, R5, RZ ;  /* 0x000000052c2c7210 */ /* 0x000fe40007f7e1ff */
[----:B------:R-:W-:Y:S02]  /*7350*/  IADD3.X R6, P1, R6, R9, RZ, P1, !PT ;  /* 0x0000000906067210 */ /* 0x000fe40000f3e4ff */
[----:B------:R-:W-:Y:S02]  /*7360*/  IADD3.X R4, P2, R3, R36, RZ, P2, !PT ;  /* 0x0000002403047210 */ /* 0x000fe4000175e4ff */
[----:B------:R-:W-:Y:S02]  /*7370*/  SEL R3, RZ, 0x1, !P1 ;  /* 0x00000001ff037807 */ /* 0x000fe40004800000 */
[----:B------:R-:W-:-:S02]  /*7380*/  IADD3.X R21, P2, R6, R33, RZ, P2, !PT ;  /* 0x0000002106157210 */ /* 0x000fc4000175e4ff */
[----:B------:R-:W-:Y:S02]  /*7390*/  IADD3.X R45, P3, ~R45, R4, RZ, P3, !PT ;  /* 0x000000042d2d7210 */ /* 0x000fe40001f7e5ff */
[----:B------:R-:W-:Y:S01]  /*73a0*/  IADD3.X R20, P1, R3, R34, RZ, P2, !PT ;  /* 0x0000002203147210 */ /* 0x000fe2000173e4ff */
[----:B------:R-:W2:Y:S01]  /*73b0*/  LDS.128 R4, [R2+0x40] ;  /* 0x0000400002047984 */ /* 0x000ea20000000c00 */
[----:B------:R-:W-:Y:S02]  /*73c0*/  IADD3.X R46, P2, ~R46, R21, RZ, P3, !PT ;  /* 0x000000152e2e7210 */ /* 0x000fe40001f5e5ff */
[----:B------:R-:W-:Y:S02]  /*73d0*/  IADD3.X R3, P1, RZ, R30, RZ, P1, !PT ;  /* 0x0000001eff037210 */ /* 0x000fe40000f3e4ff */
[----:B------:R-:W-:Y:S01]  /*73e0*/  IADD3.X R47, P2, ~R47, R20, RZ, P2, !PT ;  /* 0x000000142f2f7210 */ /* 0x000fe2000175e5ff */
[----:B------:R-:W-:Y:S01]  /*73f0*/  IMAD.WIDE.U32 R8, R0, -0x55555555, RZ ;  /* 0xaaaaaaab00087825 */ /* 0x000fe200078e00ff */
[----:B------:R-:W-:-:S02]  /*7400*/  IADD3.X R8, P1, RZ, R31, RZ, P1, !PT ;  /* 0x0000001fff087210 */ /* 0x000fc40000f3e4ff */
[----:B------:R-:W-:Y:S02]  /*7410*/  IADD3.X R40, P2, ~R40, R3, RZ, P2, !PT ;  /* 0x0000000328287210 */ /* 0x000fe4000175e5ff */
[----:B------:R-:W-:Y:S01]  /*7420*/  IADD3.X R29, P0, P1, R32, RZ, R29, P1, P0 ;  /* 0x000000ff201d7210 */ /* 0x000fe2000090041d */
[----:B------:R-:W4:Y:S01]  /*7430*/  LDS.64 R2, [R2+0x50] ;  /* 0x0000500002027984 */ /* 0x000f220000000a00 */
[----:B------:R-:W-:Y:S02]  /*7440*/  IADD3.X R41, P2, ~R41, R8, RZ, P2, !PT ;  /* 0x0000000829297210 */ /* 0x000fe4000175e5ff */
[----:B------:R-:W-:Y:S02]  /*7450*/  IADD3.X R10, R51, RZ, R10, P0, P1 ;  /* 0x000000ff330a7210 */ /* 0x000fe400007e240a */
[----:B------:R-:W-:Y:S02]  /*7460*/  IADD3.X R42, P0, ~R42, R29, RZ, P2, !PT ;  /* 0x0000001d2a2a7210 */ /* 0x000fe4000171e5ff */
[----:B------:R-:W-:-:S02]  /*7470*/  SHF.R.U32.HI R21, RZ, 0xc, R9 ;  /* 0x0000000cff157819 */ /* 0x000fc40000011609 */
[----:B------:R-:W-:-:S03]  /*7480*/  IADD3.X R43, P0, ~R43, R10, RZ, P0, !PT ;  /* 0x0000000a2b2b7210 */ /* 0x000fc6000071e5ff */
[----:B------:R-:W-:-:S04]  /*7490*/  IMAD R0, R21, -0x1800, R0 ;  /* 0xffffe80015007824 */ /* 0x000fc800078e0200 */
[----:B------:R-:W-:-:S05]  /*74a0*/  IMAD.WIDE.U32 R8, R0, -0x55555555, RZ ;  /* 0xaaaaaaab00087825 */ /* 0x000fca00078e00ff */
[----:B------:R-:W-:Y:S02]  /*74b0*/  SHF.R.U32.HI R8, RZ, 0x4, R9 ;  /* 0x00000004ff087819 */ /* 0x000fe40000011609 */
[----:B------:R-:W-:Y:S01]  /*74c0*/  @!P0 IADD3 R44, P1, R44, -0x3d1, RZ ;  /* 0xfffffc2f2c2c8810 */ /* 0x000fe20007f3e0ff */
[----:B------:R-:W-:Y:S02]  /*74d0*/  IMAD.MOV.U32 R9, RZ, RZ, -0x2 ;  /* 0xfffffffeff097424 */ /* 0x000fe400078e00ff */
[----:B------:R-:W-:Y:S01]  /*74e0*/  IMAD R10, R8, -0x18, R0 ;  /* 0xffffffe8080a7824 */ /* 0x000fe200078e0200 */
[----:B------:R-:W-:-:S04]  /*74f0*/  @!P0 IADD3.X R45, P1, R45, -0x2, RZ, P1, !PT ;  /* 0xfffffffe2d2d8810 */ /* 0x000fc80000f3e4ff */
[----:B------:R-:W-:Y:S02]  /*7500*/  SHF.L.W.U32.HI R9, R9, R10, 0xfffffffe ;  /* 0xfffffffe09097419 */ /* 0x000fe40000010e0a */
[----:B------:R-:W-:Y:S02]  /*7510*/  @!P0 IADD3.X R46, P1, R46, -0x1, RZ, P1, !PT ;  /* 0xffffffff2e2e8810 */ /* 0x000fe40000f3e4ff */
[CC--:B--2---:R-:W-:Y:S02]  /*7520*/  @P5 IADD3 R10, P3, R18.reuse, -R4.reuse, RZ ;  /* 0x80000004120a5210 */ /* 0x0c4fe40007f7e0ff */
[----:B------:R-:W-:Y:S01]  /*7530*/  @!P5 IADD3 R10, P2, R18, R4, RZ ;  /* 0x00000004120ad210 */ /* 0x000fe20007f5e0ff */
[----:B------:R-:W-:Y:S01]  /*7540*/  IMAD R0, R21, 0x100, R8 ;  /* 0x0000010015007824 */ /* 0x000fe200078e0208 */
[----:B------:R-:W-:Y:S02]  /*7550*/  @!P0 IADD3.X R47, P1, R47, -0x1, RZ, P1, !PT ;  /* 0xffffffff2f2f8810 */ /* 0x000fe40000f3e4ff */
[CC--:B------:R-:W-:Y:S01]  /*7560*/  @P5 IADD3.X R21, P3, R19.reuse, ~R5.reuse, RZ, P3, !PT ;  /* 0x8000000513155210 */ /* 0x0c0fe20001f7e4ff */
[----:B------:R-:W-:Y:S01]  /*7570*/  IMAD.MOV.U32 R4, RZ, RZ, R44 ;  /* 0x000000ffff047224 */ /* 0x000fe200078e002c */
[----:B------:R-:W-:Y:S01]  /*7580*/  @!P5 IADD3.X R21, P2, R19, R5, RZ, P2, !PT ;  /* 0x000000051315d210 */ /* 0x000fe2000175e4ff */
[----:B------:R-:W-:Y:S01]  /*7590*/  IMAD.MOV.U32 R5, RZ, RZ, R45 ;  /* 0x000000ffff057224 */ /* 0x000fe200078e002d */
[----:B------:R-:W-:Y:S01]  /*75a0*/  @!P0 IADD3.X R40, P1, R40, -0x1, RZ, P1, !PT ;  /* 0xffffffff28288810 */ /* 0x000fe20000f3e4ff */
[----:B------:R-:W0:Y:S03]  /*75b0*/  S2R R33, SR_LANEID ;  /* 0x0000000000217919 */ /* 0x000e260000000000 */
[----:B------:R-:W-:Y:S01]  /*75c0*/  @!P0 IADD3.X R41, P1, R41, -0x1, RZ, P1, !PT ;  /* 0xffffffff29298810 */ /* 0x000fe20000f3e4ff */
[----:B------:R1:W-:Y:S03]  /*75d0*/  STG.E.64 [R12.64+0x20], R4 ;  /* 0x000020040c007986 */ /* 0x0003e6000c101b06 */
[----:B------:R-:W-:Y:S01]  /*75e0*/  @!P0 IADD3.X R42, P1, R42, -0x1, RZ, P1, !PT ;  /* 0xffffffff2a2a8810 */ /* 0x000fe20000f3e4ff */
[----:B------:R-:W-:-:S02]  /*75f0*/  VOTEU.ANY UR5, UPT, PT ;  /* 0x0000000000057886 */ /* 0x000fc400038e0100 */
[----:B------:R-:W0:Y:S01]  /*7600*/  FLO.U32 R20, UR5 ;  /* 0x0000000500147d00 */ /* 0x000e2200080e0000 */
[----:B------:R-:W-:Y:S01]  /*7610*/  @!P0 IADD3.X R43, R43, -0x1, RZ, P1, !PT ;  /* 0xffffffff2b2b8810 */ /* 0x000fe20000ffe4ff */
[----:B-1----:R-:W-:Y:S02]  /*7620*/  IMAD.MOV.U32 R4, RZ, RZ, R46 ;  /* 0x000000ffff047224 */ /* 0x002fe400078e002e */
[----:B------:R-:W-:-:S05]  /*7630*/  IMAD.MOV.U32 R5, RZ, RZ, R47 ;  /* 0x000000ffff057224 */ /* 0x000fca00078e002f */
[----:B------:R1:W-:Y:S01]  /*7640*/  STG.E.64 [R12.64+0x28], R4 ;  /* 0x000028040c007986 */ /* 0x0003e2000c101b06 */
[CC--:B---3--:R-:W-:Y:S02]  /*7650*/  @P5 IADD3.X R8, P3, R16.reuse, ~R6.reuse, RZ, P3, !PT ;  /* 0x8000000610085210 */ /* 0x0c8fe40001f7e4ff */
[----:B------:R-:W-:Y:S01]  /*7660*/  @!P5 IADD3.X R8, P2, R16, R6, RZ, P2, !PT ;  /* 0x000000061008d210 */ /* 0x000fe2000175e4ff */
[----:B-1----:R-:W-:Y:S02]  /*7670*/  IMAD.MOV.U32 R4, RZ, RZ, R40 ;  /* 0x000000ffff047224 */ /* 0x002fe400078e0028 */
[----:B------:R-:W-:-:S05]  /*7680*/  IMAD.MOV.U32 R5, RZ, RZ, R41 ;  /* 0x000000ffff057224 */ /* 0x000fca00078e0029 */
[----:B------:R1:W-:Y:S01]  /*7690*/  STG.E.64 [R12.64+0x30], R4 ;  /* 0x000030040c007986 */ /* 0x0003e2000c101b06 */
[CC--:B------:R-:W-:Y:S02]  /*76a0*/  @P5 IADD3.X R19, P3, R17.reuse, ~R7.reuse, RZ, P3, !PT ;  /* 0x8000000711135210 */ /* 0x0c0fe40001f7e4ff */
[----:B------:R-:W-:Y:S01]  /*76b0*/  @!P5 IADD3.X R19, P2, R17, R7, RZ, P2, !PT ;  /* 0x000000071113d210 */ /* 0x000fe2000175e4ff */
[----:B------:R-:W-:Y:S01]  /*76c0*/  IMAD.MOV.U32 R29, RZ, RZ, R11 ;  /* 0x000000ffff1d7224 */ /* 0x000fe200078e000b */
[CC--:B----4-:R-:W-:Y:S01]  /*76d0*/  @P5 IADD3.X R6, P3, R14.reuse, ~R2.reuse, RZ, P3, !PT ;  /* 0x800000020e065210 */ /* 0x0d0fe20001f7e4ff */
[----:B-1----:R-:W-:Y:S02]  /*76e0*/  IMAD.MOV.U32 R4, RZ, RZ, R42 ;  /* 0x000000ffff047224 */ /* 0x002fe400078e002a */
[----:B------:R-:W-:Y:S01]  /*76f0*/  IMAD.MOV.U32 R5, RZ, RZ, R43 ;  /* 0x000000ffff057224 */ /* 0x000fe200078e002b */
[----:B------:R-:W1:Y:S04]  /*7700*/  POPC R11, UR5 ;  /* 0x00000005000b7d09 */ /* 0x000e680008000000 */
[----:B------:R2:W-:Y:S01]  /*7710*/  STG.E.64 [R12.64+0x38], R4 ;  /* 0x000038040c007986 */ /* 0x0005e2000c101b06 */
[----:B------:R-:W-:Y:S01]  /*7720*/  @!P5 IADD3.X R6, P2, R14, R2, RZ, P2, !PT ;  /* 0x000000020e06d210 */ /* 0x000fe2000175e4ff */
[----:B------:R-:W-:Y:S01]  /*7730*/  @P5 IMAD.X R7, R15, 0x1, ~R3, P3 ;  /* 0x000000010f075824 */ /* 0x000fe200018e0e03 */
[----:B0-----:R-:W-:Y:S01]  /*7740*/  ISETP.EQ.U32.AND P4, PT, R20, R33, PT ;  /* 0x000000211400720c */ /* 0x001fe20003f82070 */
[----:B------:R-:W-:-:S02]  /*7750*/  IMAD.MOV.U32 R17, RZ, RZ, 0x4 ;  /* 0x00000004ff117424 */ /* 0x000fc400078e00ff */
[----:B------:R-:W-:Y:S02]  /*7760*/  @!P5 IMAD.X R7, R15, 0x1, R3, P2 ;  /* 0x000000010f07d824 */ /* 0x000fe400010e0603 */
[----:B--2---:R-:W-:Y:S02]  /*7770*/  IMAD.MOV.U32 R4, RZ, RZ, R10 ;  /* 0x000000ffff047224 */ /* 0x004fe400078e000a */
[----:B------:R-:W-:-:S05]  /*7780*/  IMAD.MOV.U32 R5, RZ, RZ, R21 ;  /* 0x000000ffff057224 */ /* 0x000fca00078e0015 */
[----:B------:R0:W-:Y:S01]  /*7790*/  STG.E.64 [R12.64+0x40], R4 ;  /* 0x000040040c007986 */ /* 0x0001e2000c101b06 */
[----:B------:R-:W-:-:S04]  /*77a0*/  IMAD.WIDE.U32 R2, R0, R17, c[0x0][0x1b8] ;  /* 0x00006e0000027625 */ /* 0x000fc800078e0011 */
[----:B0-----:R-:W-:Y:S02]  /*77b0*/  IMAD.MOV.U32 R4, RZ, RZ, R8 ;  /* 0x000000ffff047224 */ /* 0x001fe400078e0008 */
[----:B------:R-:W-:-:S05]  /*77c0*/  IMAD.MOV.U32 R5, RZ, RZ, R19 ;  /* 0x000000ffff057224 */ /* 0x000fca00078e0013 */
[----:B------:R0:W-:Y:S04]  /*77d0*/  STG.E.64 [R12.64+0x48], R4 ;  /* 0x000048040c007986 */ /* 0x0001e8000c101b06 */
[----:B------:R-:W-:Y:S04]  /*77e0*/  STG.E.64 [R12.64], R28 ;  /* 0x0000001c0c007986 */ /* 0x000fe8000c101b06 */
[----:B------:R-:W-:Y:S01]  /*77f0*/  STG.E.64 [R12.64+0x8], R26 ;  /* 0x0000081a0c007986 */ /* 0x000fe2000c101b06 */
[----:B0-----:R-:W-:Y:S02]  /*7800*/  IMAD.MOV.U32 R4, RZ, RZ, R6 ;  /* 0x000000ffff047224 */ /* 0x001fe400078e0006 */
[----:B------:R-:W-:Y:S01]  /*7810*/  IMAD.MOV.U32 R5, RZ, RZ, R7 ;  /* 0x000000ffff057224 */ /* 0x000fe200078e0007 */
[----:B------:R-:W-:Y:S04]  /*7820*/  STG.E.64 [R12.64+0x10], R22 ;  /* 0x000010160c007986 */ /* 0x000fe8000c101b06 */
[----:B------:R-:W-:Y:S04]  /*7830*/  STG.E.64 [R12.64+0x18], R24 ;  /* 0x000018180c007986 */ /* 0x000fe8000c101b06 */
[----:B------:R-:W-:Y:S04]  /*7840*/  STG.E.64 [R12.64+0x50], R4 ;  /* 0x000050040c007986 */ /* 0x000fe8000c101b06 */
[----:B------:R-:W-:Y:S04]  /*7850*/  RED.E.AND.STRONG.GPU [R2.64], R9 ;  /* 0x000000090200798e */ /* 0x000fe8000e90e186 */
[----:B-1----:R-:W2:Y:S04]  /*7860*/  @P4 ATOMG.E.ADD.STRONG.GPU PT, R11, [R72.64], R11 ;  /* 0x0000000b480b49a8 */ /* 0x002ea800081ee1c6 */
[----:B------:R-:W3:Y:S04]  /*7870*/  LDG.E R7, [R72.64+-0x4] ;  /* 0xfffffc0648077981 */ /* 0x000ee8000c1e1900 */
[----:B------:R-:W0:Y:S02]  /*7880*/  S2R R6, SR_LTMASK ;  /* 0x0000000000067919 */ /* 0x000e240000003900 */
[----:B0-----:R-:W-:-:S04]  /*7890*/  LOP3.LUT R6, R6, UR5, RZ, 0xc0, !PT ;  /* 0x0000000506067c12 */ /* 0x001fc8000f8ec0ff */
[----:B------:R-:W0:Y:S01]  /*78a0*/  POPC R15, R6 ;  /* 0x00000006000f7309 */ /* 0x000e220000000000 */
[----:B--2---:R-:W0:Y:S02]  /*78b0*/  SHFL.IDX PT, R0, R11, R20, 0x1f ;  /* 0x00001f140b007589 */ /* 0x004e2400000e0000 */
[----:B0-----:R-:W-:-:S05]  /*78c0*/  IMAD.IADD R0, R0, 0x1, R15 ;  /* 0x0000000100007824 */ /* 0x001fca00078e020f */
[----:B---3--:R-:W-:-:S13]  /*78d0*/  ISETP.GE.U32.AND P0, PT, R0, R7, PT ;  /* 0x000000070000720c */ /* 0x008fda0003f06070 */
[----:B------:R-:W-:Y:S01]  /*78e0*/  @P0 CALL.REL.NOINC `(.L_x_187) ;  /* 0x0000001000000944 */ /* 0x000fe20003c00000 */
[----:B------:R-:W-:Y:S05]  /*78f0*/  BRA `(.L_x_188) ;  /* 0xffff8e4000007947 */ /* 0x000fea000383ffff */
.L_x_187:
[----:B------:R-:W-:Y:S05]  /*7900*/  EXIT ;  /* 0x000000000000794d */ /* 0x000fea0003800000 */
.L_x_189:
        /* <DEDUP_REMOVED lines=15> */
.L_x_402:


//--------------------- .text.KernelB             --------------------------
	.section	.text.KernelB,"ax",@progbits
	.sectionflags	@"SHF_BARRIERS=1"
	.sectioninfo	@"SHI_REGISTERS=104"
	.align	128
        .global         KernelB
        .type           KernelB,@function
        .size           KernelB,(.L_x_403 - KernelB)
        .other          KernelB,@"STO_CUDA_ENTRY STV_DEFAULT"
KernelB:
.text.KernelB:
        /* <DEDUP_REMOVED lines=14> */
.L_x_194:
[----:B------:R-:W-:-:S04]  /*00e0*/  IMAD.MOV.U32 R11, RZ, RZ, 0x8 ;  /* 0x00000008ff0b7424 */ /* 0x000fc800078e00ff */
[----:B------:R-:W-:-:S04]  /*00f0*/  IMAD R10, R0, 0xc, R11 ;  /* 0x0000000c000a7824 */ /* 0x000fc800078e020b */
[----:B------:R-:W-:-:S04]  /*0100*/  IMAD.WIDE R2, R10, R11, c[0x0][0x190] ;  /* 0x000064000a027625 */ /* 0x000fc800078e020b */
[----:B------:R-:W-:Y:S01]  /*0110*/  IMAD.WIDE R10, R10, R11, c[0x0][0x198] ;  /* 0x000066000a0a7625 */ /* 0x000fe200078e020b */
[----:B0-----:R-:W2:Y:S04]  /*0120*/  LDG.E.64 R8, [R2.64+0x10] ;  /* 0x0000100802087981 */ /* 0x001ea8000c1e1b00 */
[----:B------:R-:W3:Y:S04]  /*0130*/  LDG.E.64 R6, [R2.64+0x8] ;  /* 0x0000080802067981 */ /* 0x000ee8000c1e1b00 */
[----:B------:R-:W3:Y:S04]  /*0140*/  LDG.E.64 R4, [R2.64] ;  /* 0x0000000802047981 */ /* 0x000ee8000c1e1b00 */
[----:B------:R-:W4:Y:S04]  /*0150*/  LDG.E.64 R14, [R10.64+0x8] ;  /* 0x000008080a0e7981 */ /* 0x000f28000c1e1b00 */
[----:B------:R-:W4:Y:S04]  /*0160*/  LDG.E.64 R12, [R10.64] ;  /* 0x000000080a0c7981 */ /* 0x000f28000c1e1b00 */
[----:B------:R-:W5:Y:S01]  /*0170*/  LDG.E.64 R16, [R10.64+0x10] ;  /* 0x000010080a107981 */ /* 0x000f62000c1e1b00 */
[----:B------:R-:W-:Y:S01]  /*0180*/  IMAD.SHL.U32 R19, R0, 0x20, RZ ;  /* 0x0000002000137824 */ /* 0x000fe200078e00ff */
[----:B------:R-:W-:-:S02]  /*0190*/  IADD3 R18, R18, -0x1, RZ ;  /* 0xffffffff12127810 */ /* 0x000fc40007ffe0ff */
[----:B------:R-:W-:Y:S02]  /*01a0*/  IADD3 R0, R0, 0x100, RZ ;  /* 0x0000010000007810 */ /* 0x000fe40007ffe0ff */
[----:B------:R-:W-:Y:S01]  /*01b0*/  ISETP.NE.AND P0, PT, R18, RZ, PT ;  /* 0x000000ff1200720c */ /* 0x000fe20003f05270 */
[----:B--2---:R0:W-:Y:S04]  /*01c0*/  STS.64 [R19+0x10], R8 ;  /* 0x0000100813007388 */ /* 0x0041e80000000a00 */
[----:B---3--:R0:W-:Y:S04]  /*01d0*/  STS.128 [R19], R4 ;  /* 0x0000000413007388 */ /* 0x0081e80000000c00 */
[----:B----4-:R0:W-:Y:S04]  /*01e0*/  STS.128 [R19+0x4000], R12 ;  /* 0x0040000c13007388 */ /* 0x0101e80000000c00 */
[----:B-----5:R0:W-:Y:S01]  /*01f0*/  STS.64 [R19+0x4010], R16 ;  /* 0x0040101013007388 */ /* 0x0201e20000000a00 */
[----:B------:R-:W-:Y:S05]  /*0200*/  @P0 BRA `(.L_x_194) ;  /* 0xfffffed000000947 */ /* 0x000fea000383ffff */
.L_x_193:
[----:B------:R-:W-:Y:S05]  /*0210*/  BSYNC B1 ;  /* 0x0000000000017941 */ /* 0x000fea0003800000 */
.L_x_192:
[----:B------:R-:W-:Y:S05]  /*0220*/  @!P1 BRA `(.L_x_191) ;  /* 0x0000030000009947 */ /* 0x000fea0003800000 */
.L_x_195:
[----:B------:R-:W-:-:S04]  /*0230*/  IMAD.MOV.U32 R53, RZ, RZ, 0x8 ;  /* 0x00000008ff357424 */ /* 0x000fc800078e00ff */
[----:B------:R-:W-:-:S04]  /*0240*/  IMAD R52, R0, 0xc, R53 ;  /* 0x0000000c00347824 */ /* 0x000fc800078e0235 */
[----:B------:R-:W-:-:S04]  /*0250*/  IMAD.WIDE R50, R52, R53, c[0x0][0x190] ;  /* 0x0000640034327625 */ /* 0x000fc800078e0235 */
[----:B------:R-:W-:Y:S01]  /*0260*/  IMAD.WIDE R52, R52, R53, c[0x0][0x198] ;  /* 0x0000660034347625 */ /* 0x000fe200078e0235 */
[----:B0-----:R-:W2:Y:S04]  /*0270*/  LDG.E.64 R2, [R50.64+0x10] ;  /* 0x0000100832027981 */ /* 0x001ea8000c1e1b00 */
[----:B0-----:R-:W3:Y:S04]  /*0280*/  LDG.E.64 R12, [R52.64+0x10] ;  /* 0x00001008340c7981 */ /* 0x001ee8000c1e1b00 */
[----:B------:R-:W4:Y:S04]  /*0290*/  LDG.E.64 R10, [R52.64+0x8] ;  /* 0x00000808340a7981 */ /* 0x000f28000c1e1b00 */
[----:B------:R-:W4:Y:S04]  /*02a0*/  LDG.E.64 R8, [R52.64] ;  /* 0x0000000834087981 */ /* 0x000f28000c1e1b00 */
[----:B------:R-:W5:Y:S04]  /*02b0*/  LDG.E.64 R22, [R52.64+0x6008] ;  /* 0x0060080834167981 */ /* 0x000f68000c1e1b00 */
[----:B------:R-:W5:Y:S04]  /*02c0*/  LDG.E.64 R20, [R52.64+0x6000] ;  /* 0x0060000834147981 */ /* 0x000f68000c1e1b00 */
[----:B------:R-:W5:Y:S04]  /*02d0*/  LDG.E.64 R24, [R52.64+0x6010] ;  /* 0x0060100834187981 */ /* 0x000f68000c1e1b00 */
[----:B------:R-:W5:Y:S04]  /*02e0*/  LDG.E.64 R6, [R50.64+0x8] ;  /* 0x0000080832067981 */ /* 0x000f68000c1e1b00 */
[----:B------:R-:W5:Y:S04]  /*02f0*/  LDG.E.64 R4, [R50.64] ;  /* 0x0000000832047981 */ /* 0x000f68000c1e1b00 */
[----:B------:R-:W5:Y:S04]  /*0300*/  LDG.E.64 R18, [R50.64+0x6008] ;  /* 0x0060080832127981 */ /* 0x000f68000c1e1b00 */
        /* <DEDUP_REMOVED lines=13> */
[----:B------:R-:W5:Y:S01]  /*03e0*/  LDG.E.64 R48, [R52.64+0x12010] ;  /* 0x0120100834307981 */ /* 0x000f62000c1e1b00 */
[C---:B------:R-:W-:Y:S01]  /*03f0*/  IMAD.SHL.U32 R55, R0.reuse, 0x20, RZ ;  /* 0x0000002000377824 */ /* 0x040fe200078e00ff */
[----:B------:R-:W-:-:S02]  /*0400*/  ISETP.GE.AND P0, PT, R0, -0x200, PT ;  /* 0xfffffe000000780c */ /* 0x000fc40003f06270 */
[----:B------:R-:W-:Y:S02]  /*0410*/  IADD3 R0, R0, 0x400, RZ ;  /* 0x0000040000007810 */ /* 0x000fe40007ffe0ff */
[----:B--2---:R0:W-:Y:S04]  /*0420*/  STS.64 [R55+0x10], R2 ;  /* 0x0000100237007388 */ /* 0x0041e80000000a00 */
[----:B---3--:R0:W-:Y:S04]  /*0430*/  STS.64 [R55+0x4010], R12 ;  /* 0x0040100c37007388 */ /* 0x0081e80000000a00 */
[----:B----4-:R0:W-:Y:S04]  /*0440*/  STS.128 [R55+0x4000], R8 ;  /* 0x0040000837007388 */ /* 0x0101e80000000c00 */
[----:B-----5:R0:W-:Y:S04]  /*0450*/  STS.128 [R55+0x6000], R20 ;  /* 0x0060001437007388 */ /* 0x0201e80000000c00 */
[----:B------:R0:W-:Y:S04]  /*0460*/  STS.64 [R55+0x6010], R24 ;  /* 0x0060101837007388 */ /* 0x0001e80000000a00 */
[----:B------:R0:W-:Y:S04]  /*0470*/  STS.128 [R55], R4 ;  /* 0x0000000437007388 */ /* 0x0001e80000000c00 */
[----:B------:R0:W-:Y:S04]  /*0480*/  STS.128 [R55+0x2000], R16 ;  /* 0x0020001037007388 */ /* 0x0001e80000000c00 */
[----:B------:R0:W-:Y:S04]  /*0490*/  STS.128 [R55+0x4000], R28 ;  /* 0x0040001c37007388 */ /* 0x0001e80000000c00 */
[----:B------:R0:W-:Y:S04]  /*04a0*/  STS.128 [R55+0x6000], R40 ;  /* 0x0060002837007388 */ /* 0x0001e80000000c00 */
[----:B------:R0:W-:Y:S04]  /*04b0*/  STS.64 [R55+0x2010], R14 ;  /* 0x0020100e37007388 */ /* 0x0001e80000000a00 */
[----:B------:R0:W-:Y:S04]  /*04c0*/  STS.64 [R55+0x4010], R26 ;  /* 0x0040101a37007388 */ /* 0x0001e80000000a00 */
[----:B------:R0:W-:Y:S04]  /*04d0*/  STS.64 [R55+0x6010], R38 ;  /* 0x0060102637007388 */ /* 0x0001e80000000a00 */
[----:B------:R0:W-:Y:S04]  /*04e0*/  STS.128 [R55+0x8000], R32 ;  /* 0x0080002037007388 */ /* 0x0001e80000000c00 */
[----:B------:R0:W-:Y:S04]  /*04f0*/  STS.128 [R55+0xa000], R44 ;  /* 0x00a0002c37007388 */ /* 0x0001e80000000c00 */
[----:B------:R0:W-:Y:S04]  /*0500*/  STS.64 [R55+0x8010], R36 ;  /* 0x0080102437007388 */ /* 0x0001e80000000a00 */
[----:B------:R0:W-:Y:S01]  /*0510*/  STS.64 [R55+0xa010], R48 ;  /* 0x00a0103037007388 */ /* 0x0001e20000000a00 */
[----:B------:R-:W-:Y:S05]  /*0520*/  @!P0 BRA `(.L_x_195) ;  /* 0xfffffd0000008947 */ /* 0x000fea000383ffff */
.L_x_191:
[----:B------:R-:W-:Y:S05]  /*0530*/  BSYNC B0 ;  /* 0x0000000000007941 */ /* 0x000fea0003800000 */
.L_x_190:
[----:B------:R-:W-:Y:S01]  /*0540*/  BAR.SYNC.DEFER_BLOCKING 0x0 ;  /* 0x0000000000007b1d */ /* 0x000fe20000010000 */
[----:B------:R-:W-:-:S05]  /*0550*/  IMAD.MOV.U32 R68, RZ, RZ, RZ ;  /* 0x000000ffff447224 */ /* 0x000fca00078e00ff */
[----:B------:R-:W-:Y:S02]  /*0560*/  UMOV UR4, URZ ;  /* 0x0000003f00047c82 */ /* 0x000fe40008000000 */
[----:B------:R-:W-:Y:S02]  /*0570*/  UMOV UR5, URZ ;  /* 0x0000003f00057c82 */ /* 0x000fe40008000000 */
.L_x_339:
[----:B01----:R-:W0:Y:S01]  /*0580*/  S2R R3, SR_TID.X ;  /* 0x0000000000037919 */ /* 0x003e220000002100 */
[----:B------:R-:W-:-:S03]  /*0590*/  IMAD.MOV.U32 R61, RZ, RZ, 0x8 ;  /* 0x00000008ff3d7424 */ /* 0x000fc600078e00ff */
[----:B------:R-:W1:Y:S01]  /*05a0*/  S2R R57, SR_CTAID.X ;  /* 0x0000000000397919 */ /* 0x000e620000002500 */
[----:B0-----:R-:W-:-:S04]  /*05b0*/  IMAD R0, R68, 0x100, R3 ;  /* 0x0000010044007824 */ /* 0x001fc800078e0203 */
[----:B------:R-:W-:-:S04]  /*05c0*/  IMAD.WIDE.U32 R4, R0, -0x55555555, RZ ;  /* 0xaaaaaaab00047825 */ /* 0x000fc800078e00ff */
[----:B------:R-:W-:Y:S01]  /*05d0*/  IMAD.SHL.U32 R4, R0, 0x2, RZ ;  /* 0x0000000200047824 */ /* 0x000fe200078e00ff */
[----:B------:R-:W-:Y:S01]  /*05e0*/  SHF.R.U32.HI R5, RZ, 0x8, R5 ;  /* 0x00000008ff057819 */ /* 0x000fe20000011605 */
[----:B-1----:R-:W-:-:S03]  /*05f0*/  IMAD R44, R57, 0xc, R68 ;  /* 0x0000000c392c7824 */ /* 0x002fc600078e0244 */
[----:B------:R-:W-:Y:S01]  /*0600*/  LOP3.LUT R4, R4, 0x6, RZ, 0xc0, !PT ;  /* 0x0000000604047812 */ /* 0x000fe200078ec0ff */
[C-C-:B------:R-:W-:Y:S01]  /*0610*/  IMAD R2, R5.reuse, -0x180, R0.reuse ;  /* 0xfffffe8005027824 */ /* 0x140fe200078e0200 */
[----:B------:R-:W-:Y:S01]  /*0620*/  SHF.R.U32.HI R0, RZ, 0x2, R0 ;  /* 0x00000002ff007819 */ /* 0x000fe20000011600 */
[----:B------:R-:W-:Y:S02]  /*0630*/  IMAD.SHL.U32 R7, R5, 0x20, RZ ;  /* 0x0000002005077824 */ /* 0x000fe400078e00ff */
[----:B------:R-:W-:Y:S01]  /*0640*/  IMAD R5, R57, 0x1800, R4 ;  /* 0x0000180039057824 */ /* 0x000fe200078e0204 */
[----:B------:R-:W-:Y:S01]  /*0650*/  SHF.R.U32.HI R2, RZ, 0x4, R2 ;  /* 0x00000004ff027819 */ /* 0x000fe20000011602 */
[----:B------:R-:W-:Y:S01]  /*0660*/  IMAD R44, R44, 0x1400, R57 ;  /* 0x000014002c2c7824 */ /* 0x000fe200078e0239 */
[----:B------:R-:W-:Y:S02]  /*0670*/  LOP3.LUT R0, R7, 0xffffffe0, R0, 0xe2, !PT ;  /* 0xffffffe007007812 */ /* 0x000fe400078ee200 */
[----:B------:R-:W-:-:S02]  /*0680*/  LOP3.LUT R2, R2, 0x18, RZ, 0xc0, !PT ;  /* 0x0000001802027812 */ /* 0x000fc400078ec0ff */
[C---:B------:R-:W-:Y:S02]  /*0690*/  IADD3 R46, R44.reuse, 0xa00, RZ ;  /* 0x00000a002c2e7810 */ /* 0x040fe40007ffe0ff */
[----:B------:R-:W-:Y:S01]  /*06a0*/  IADD3 R48, R44, 0x100, RZ ;  /* 0x000001002c307810 */ /* 0x000fe20007ffe0ff */
[----:B------:R-:W-:Y:S01]  /*06b0*/  IMAD.IADD R5, R2, 0x1, R5 ;  /* 0x0000000102057824 */ /* 0x000fe200078e0205 */
[----:B------:R-:W-:Y:S01]  /*06c0*/  IADD3 R50, R44, 0xb00, RZ ;  /* 0x00000b002c327810 */ /* 0x000fe20007ffe0ff */
[-C--:B------:R-:W-:Y:S01]  /*06d0*/  IMAD.WIDE.U32 R46, R46, R61.reuse, c[0x0][0x1c8] ;  /* 0x000072002e2e7625 */ /* 0x080fe200078e003d */
[C---:B------:R-:W-:Y:S02]  /*06e0*/  IADD3 R52, R44.reuse, 0x200, RZ ;  /* 0x000002002c347810 */ /* 0x040fe40007ffe0ff */
[----:B------:R-:W-:Y:S01]  /*06f0*/  IADD3 R54, R44, 0xc00, RZ ;  /* 0x00000c002c367810 */ /* 0x000fe20007ffe0ff */
[----:B------:R-:W-:Y:S01]  /*0700*/  IMAD R65, R0, 0x18, R5 ;  /* 0x0000001800417824 */ /* 0x000fe200078e0205 */
[----:B------:R-:W-:Y:S01]  /*0710*/  IADD3 R4, R44, 0x300, RZ ;  /* 0x000003002c047810 */ /* 0x000fe20007ffe0ff */
[-C--:B------:R-:W-:Y:S01]  /*0720*/  IMAD.WIDE.U32 R48, R48, R61.reuse, c[0x0][0x1c8] ;  /* 0x0000720030307625 */ /* 0x080fe200078e003d */
[C---:B------:R-:W-:Y:S01]  /*0730*/  IADD3 R6, R44.reuse, 0xd00, RZ ;  /* 0x00000d002c067810 */ /* 0x040fe20007ffe0ff */
[----:B------:R-:W5:Y:S01]  /*0740*/  LDG.E.64 R46, [R46.64] ;  /* 0x000000082e2e7981 */ /* 0x000f62000c1e1b00 */
[C---:B------:R-:W-:Y:S01]  /*0750*/  IADD3 R8, R44.reuse, 0x400, RZ ;  /* 0x000004002c087810 */ /* 0x040fe20007ffe0ff */
[----:B------:R-:W-:Y:S01]  /*0760*/  IMAD R0, R65, 0xc, RZ ;  /* 0x0000000c41007824 */ /* 0x000fe200078e02ff */
[----:B------:R-:W-:Y:S01]  /*0770*/  IADD3 R10, R44, 0xe00, RZ ;  /* 0x00000e002c0a7810 */ /* 0x000fe20007ffe0ff */
[-C--:B------:R-:W-:Y:S01]  /*0780*/  IMAD.WIDE.U32 R50, R50, R61.reuse, c[0x0][0x1c8] ;  /* 0x0000720032327625 */ /* 0x080fe200078e003d */
[C---:B------:R-:W-:Y:S01]  /*0790*/  IADD3 R12, R44.reuse, 0x500, RZ ;  /* 0x000005002c0c7810 */ /* 0x040fe20007ffe0ff */
[----:B------:R-:W5:Y:S01]  /*07a0*/  LDG.E.64 R48, [R48.64] ;  /* 0x0000000830307981 */ /* 0x000f62000c1e1b00 */
        /* <DEDUP_REMOVED lines=16> */
[C---:B------:R-:W-:Y:S01]  /*08b0*/  IADD3 R30, R44.reuse, 0x1300, RZ ;  /* 0x000013002c1e7810 */ /* 0x040fe20007ffe0ff */
[-C--:B------:R-:W-:Y:S01]  /*08c0*/  IMAD.WIDE.U32 R44, R44, R61.reuse, c[0x0][0x1c8] ;  /* 0x000072002c2c7625 */ /* 0x080fe200078e003d */
[----:B------:R-:W-:Y:S01]  /*08d0*/  IADD3 R58, R0, 0x8, RZ ;  /* 0x00000008003a7810 */ /* 0x000fe20007ffe0ff */
        /* <DEDUP_REMOVED lines=27> */
[----:B------:R0:W5:Y:S04]  /*0a90*/  LDG.E.64 R32, [R58.64] ;  /* 0x000000083a207981 */ /* 0x000168000c1e1b00 */
[----:B------:R0:W5:Y:S04]  /*0aa0*/  LDG.E.64 R34, [R58.64+0x8] ;  /* 0x000008083a227981 */ /* 0x000168000c1e1b00 */
[----:B------:R0:W5:Y:S01]  /*0ab0*/  LDG.E.64 R36, [R58.64+0x10] ;  /* 0x000010083a247981 */ /* 0x000162000c1e1b00 */
[----:B------:R-:W-:-:S02]  /*0ac0*/  USHF.L.U32 UR6, UR4, 0x7, URZ ;  /* 0x0000000704067899 */ /* 0x000fc4000800063f */
[----:B------:R-:W-:-:S04]  /*0ad0*/  USHF.L.U64.HI UR7, UR4, 0x7, UR5 ;  /* 0x0000000704077899 */ /* 0x000fc80008010205 */
[----:B------:R-:W-:Y:S02]  /*0ae0*/  IMAD.U32 R62, RZ, RZ, UR6 ;  /* 0x00000006ff3e7e24 */ /* 0x000fe4000f8e00ff */
[----:B------:R-:W-:-:S04]  /*0af0*/  IMAD.U32 R63, RZ, RZ, UR7 ;  /* 0x00000007ff3f7e24 */ /* 0x000fc8000f8e00ff */
[----:B------:R-:W-:Y:S01]  /*0b00*/  IMAD.WIDE.U32 R56, R57, 0x177000, R62 ;  /* 0x0017700039387825 */ /* 0x000fe200078e003e */
[----:B------:R-:W-:-:S04]  /*0b10*/  IADD3 R60, R0, 0x14, RZ ;  /* 0x00000014003c7810 */ /* 0x000fc80007ffe0ff */
[----:B------:R-:W-:-:S04]  /*0b20*/  LEA R62, P0, R56, c[0x0][0x1a8], 0x3 ;  /* 0x00006a00383e7a11 */ /* 0x000fc800078018ff */
[----:B------:R-:W-:Y:S01]  /*0b30*/  LEA.HI.X R63, R56, c[0x0][0x1ac], R57, 0x3, P0 ;  /* 0x00006b00383f7a11 */ /* 0x000fe200000f1c39 */
[----:B------:R-:W-:Y:S01]  /*0b40*/  IMAD.WIDE.U32 R60, R60, R61, c[0x0][0x160] ;  /* 0x000058003c3c7625 */ /* 0x000fe200078e003d */
[----:B------:R-:W-:-:S03]  /*0b50*/  IADD3 R66, R65, 0x1, RZ ;  /* 0x0000000141427810 */ /* 0x000fc60007ffe0ff */
[----:B------:R-:W-:Y:S01]  /*0b60*/  IMAD.WIDE.U32 R2, R3, 0x4, R62 ;  /* 0x0000000403027825 */ /* 0x000fe200078e003e */
[----:B------:R1:W5:Y:S01]  /*0b70*/  LDG.E.64 R38, [R60.64] ;  /* 0x000000083c267981 */ /* 0x000362000c1e1b00 */
[----:B------:R-:W-:Y:S02]  /*0b80*/  PRMT R70, RZ, 0x7610, R70 ;  /* 0x00007610ff467816 */ /* 0x000fe40000000046 */
[----:B------:R-:W-:Y:S01]  /*0b90*/  IMAD.MOV.U32 R72, RZ, RZ, R2 ;  /* 0x000000ffff487224 */ /* 0x000fe200078e0002 */
[----:B------:R1:W5:Y:S01]  /*0ba0*/  LDG.E.64 R40, [R60.64+0x8] ;  /* 0x000008083c287981 */ /* 0x000362000c1e1b00 */
[----:B------:R-:W-:Y:S01]  /*0bb0*/  IMAD.MOV.U32 R73, RZ, RZ, R3 ;  /* 0x000000ffff497224 */ /* 0x000fe200078e0003 */
[----:B------:R-:W-:Y:S01]  /*0bc0*/  SHF.R.S32.HI R64, RZ, 0x1f, R65 ;  /* 0x0000001fff407819 */ /* 0x000fe20000011441 */
[----:B------:R-:W-:Y:S01]  /*0bd0*/  IMAD.MOV.U32 R67, RZ, RZ, RZ ;  /* 0x000000ffff437224 */ /* 0x000fe200078e00ff */
[----:B------:R1:W5:Y:S01]  /*0be0*/  LDG.E.64 R42, [R60.64+0x10] ;  /* 0x000010083c2a7981 */ /* 0x000362000c1e1b00 */
[----:B------:R-:W-:Y:S01]  /*0bf0*/  IMAD.MOV.U32 R69, RZ, RZ, RZ ;  /* 0x000000ffff457224 */ /* 0x000fe200078e00ff */
[----:B------:R-:W-:Y:S01]  /*0c00*/  SHF.R.S32.HI R3, RZ, 0x1f, R66 ;  /* 0x0000001fff037819 */ /* 0x000fe20000011442 */
[----:B------:R-:W-:-:S02]  /*0c10*/  IMAD.SHL.U32 R0, R65, 0x10, RZ ;  /* 0x0000001041007824 */ /* 0x000fc400078e00ff */
[----:B------:R-:W-:Y:S01]  /*0c20*/  IMAD R2, R65, 0x3, RZ ;  /* 0x0000000341027824 */ /* 0x000fe200078e02ff */
[----:B------:R-:W-:Y:S01]  /*0c30*/  UMOV UR7, 0x3e7 ;  /* 0x000003e700077882 */ /* 0x000fe20000000000 */
[----:B-1----:R-:W-:Y:S01]  /*0c40*/  PRMT R61, RZ, 0x7610, R61 ;  /* 0x00007610ff3d7816 */ /* 0x002fe2000000003d */
[----:B0-----:R-:W-:Y:S02]  /*0c50*/  IMAD.MOV.U32 R60, RZ, RZ, RZ ;  /* 0x000000ffff3c7224 */ /* 0x001fe400078e00ff */
.L_x_337:
[----:B0----5:R0:W5:Y:S01]  /*0c60*/  LDG.E R71, [R72.64] ;  /* 0x0000000848477981 */ /* 0x021162000c1e1900 */
[----:B------:R-:W-:Y:S01]  /*0c70*/  LOP3.LUT P0, RZ, R70, 0xff, RZ, 0xc0, !PT ;  /* 0x000000ff46ff7812 */ /* 0x000fe2000780c0ff */
[----:B------:R-:W-:Y:S01]  /*0c80*/  BSSY B0, `(.L_x_196) ;  /* 0x00000b6000007945 */ /* 0x000fe20003800000 */
[----:B------:R-:W-:-:S04]  /*0c90*/  IADD3 R67, R67, 0xa, RZ ;  /* 0x0000000a43437810 */ /* 0x000fc80007ffe0ff */
[----:B------:R-:W-:-:S07]  /*0ca0*/  ISETP.GE.U32.AND P1, PT, R67, 0x3e8, PT ;  /* 0x000003e84300780c */ /* 0x000fce0003f26070 */
[----:B-1----:R-:W-:Y:S05]  /*0cb0*/  @P0 BRA `(.L_x_197) ;  /* 0x00000b2000000947 */ /* 0x002fea0003800000 */
[C---:B0----5:R-:W-:Y:S01]  /*0cc0*/  LOP3.LUT P0, RZ, R71.reuse, 0x2000, RZ, 0xc0, !PT ;  /* 0x0000200047ff7812 */ /* 0x061fe2000780c0ff */
[C---:B------:R-:W-:Y:S01]  /*0cd0*/  IMAD.SHL.U32 R56, R71.reuse, 0x20, RZ ;  /* 0x0000002047387824 */ /* 0x040fe200078e00ff */
[----:B------:R-:W-:Y:S01]  /*0ce0*/  LOP3.LUT P4, RZ, R71, 0x4000, RZ, 0xc0, !PT ;  /* 0x0000400047ff7812 */ /* 0x000fe2000788c0ff */
[----:B------:R-:W-:Y:S03]  /*0cf0*/  BSSY B1, `(.L_x_198) ;  /* 0x000001e000017945 */ /* 0x000fe60003800000 */
[----:B------:R-:W-:-:S04]  /*0d00*/  LOP3.LUT R56, R56, 0x3fe0, RZ, 0xc0, !PT ;  /* 0x00003fe038387812 */ /* 0x000fc800078ec0ff */
[----:B------:R-:W-:-:S03]  /*0d10*/  IADD3 R69, R56, 0x4000, RZ ;  /* 0x0000400038457810 */ /* 0x000fc60007ffe0ff */
[----:B------:R-:W-:-:S05]  /*0d20*/  @!P0 IMAD.MOV R69, RZ, RZ, R56 ;  /* 0x000000ffff458224 */ /* 0x000fca00078e0238 */
[----:B------:R-:W0:Y:S04]  /*0d30*/  LDS.128 R56, [R69] ;  /* 0x0000000045387984 */ /* 0x000e280000000c00 */
[----:B------:R-:W1:Y:S01]  /*0d40*/  LDS.64 R62, [R69+0x10] ;  /* 0x00001000453e7984 */ /* 0x000e620000000a00 */
[----:B0-----:R-:W-:-:S04]  /*0d50*/  @P4 IADD3 R32, P0, -R56, R32, RZ ;  /* 0x0000002038204210 */ /* 0x001fc80007f1e1ff */
[----:B------:R-:W-:Y:S02]  /*0d60*/  @P4 IADD3.X R33, P0, ~R57, R33, RZ, P0, !PT ;  /* 0x0000002139214210 */ /* 0x000fe4000071e5ff */
[----:B------:R-:W-:Y:S01]  /*0d70*/  @!P4 IADD3 R32, P2, R56, R32, RZ ;  /* 0x000000203820c210 */ /* 0x000fe20007f5e0ff */
[----:B------:R-:W-:Y:S01]  /*0d80*/  IMAD.MOV.U32 R56, RZ, RZ, 0x6 ;  /* 0x00000006ff387424 */ /* 0x000fe200078e00ff */
[----:B------:R-:W-:Y:S02]  /*0d90*/  @P4 IADD3.X R34, P0, ~R58, R34, RZ, P0, !PT ;  /* 0x000000223a224210 */ /* 0x000fe4000071e5ff */
[----:B------:R-:W-:Y:S02]  /*0da0*/  @!P4 IADD3.X R33, P2, R57, R33, RZ, P2, !PT ;  /* 0x000000213921c210 */ /* 0x000fe4000175e4ff */
[----:B------:R-:W-:Y:S02]  /*0db0*/  ISETP.NE.U32.AND P3, PT, R16, R32, PT ;  /* 0x000000201000720c */ /* 0x000fe40003f65070 */
[----:B------:R-:W-:-:S02]  /*0dc0*/  @P4 IADD3.X R35, P0, ~R59, R35, RZ, P0, !PT ;  /* 0x000000233b234210 */ /* 0x000fc4000071e5ff */
[----:B------:R-:W-:Y:S02]  /*0dd0*/  ISETP.NE.AND.EX P3, PT, R17, R33, PT, P3 ;  /* 0x000000211100720c */ /* 0x000fe40003f65330 */
[----:B------:R-:W-:Y:S02]  /*0de0*/  @!P4 IADD3.X R34, P2, R58, R34, RZ, P2, !PT ;  /* 0x000000223a22c210 */ /* 0x000fe4000175e4ff */
[----:B-1----:R-:W-:Y:S02]  /*0df0*/  @P4 IADD3.X R36, P0, ~R62, R36, RZ, P0, !PT ;  /* 0x000000243e244210 */ /* 0x002fe4000071e5ff */
[----:B------:R-:W-:-:S04]  /*0e00*/  @!P4 IADD3.X R35, P2, R59, R35, RZ, P2, !PT ;  /* 0x000000233b23c210 */ /* 0x000fc8000175e4ff */
[----:B------:R-:W-:-:S03]  /*0e10*/  @!P4 IADD3.X R36, P2, R62, R36, RZ, P2, !PT ;  /* 0x000000243e24c210 */ /* 0x000fc6000175e4ff */
[----:B------:R-:W-:Y:S05]  /*0e20*/  @!P3 BRA `(.L_x_199) ;  /* 0x000000a00000b947 */ /* 0x000fea0003800000 */
[----:B------:R-:W-:Y:S01]  /*0e30*/  ISETP.NE.U32.AND P3, PT, R8, R32, PT ;  /* 0x000000200800720c */ /* 0x000fe20003f65070 */
[----:B------:R-:W-:-:S03]  /*0e40*/  IMAD.MOV.U32 R56, RZ, RZ, 0x4 ;  /* 0x00000004ff387424 */ /* 0x000fc600078e00ff */
[----:B------:R-:W-:-:S13]  /*0e50*/  ISETP.NE.AND.EX P3, PT, R9, R33, PT, P3 ;  /* 0x000000210900720c */ /* 0x000fda0003f65330 */
[----:B------:R-:W-:Y:S05]  /*0e60*/  @!P3 BRA `(.L_x_199) ;  /* 0x000000600000b947 */ /* 0x000fea0003800000 */
[----:B------:R-:W-:Y:S01]  /*0e70*/  ISETP.NE.U32.AND P3, PT, R52, R32, PT ;  /* 0x000000203400720c */ /* 0x000fe20003f65070 */
[----:B------:R-:W-:-:S03]  /*0e80*/  IMAD.MOV.U32 R56, RZ, RZ, 0x2 ;  /* 0x00000002ff387424 */ /* 0x000fc600078e00ff */
[----:B------:R-:W-:-:S13]  /*0e90*/  ISETP.NE.AND.EX P3, PT, R53, R33, PT, P3 ;  /* 0x000000213500720c */ /* 0x000fda0003f65330 */
[----:B------:R-:W-:-:S04]  /*0ea0*/  @P3 ISETP.NE.U32.AND P5, PT, R44, R32, PT ;  /* 0x000000202c00320c */ /* 0x000fc80003fa5070 */
[----:B------:R-:W-:-:S04]  /*0eb0*/  @P3 ISETP.NE.AND.EX P5, PT, R45, R33, PT, P5 ;  /* 0x000000212d00320c */ /* 0x000fc80003fa5350 */
[----:B------:R-:W-:-:S04]  /*0ec0*/  @P3 SEL R56, RZ, 0xffffffff, !P5 ;  /* 0xffffffffff383807 */ /* 0x000fc80006800000 */
.L_x_199:
[----:B------:R-:W-:Y:S05]  /*0ed0*/  BSYNC B1 ;  /* 0x0000000000017941 */ /* 0x000fea0003800000 */
.L_x_198:
[----:B------:R-:W-:Y:S01]  /*0ee0*/  ISETP.GE.AND P3, PT, R56, RZ, PT ;  /* 0x000000ff3800720c */ /* 0x000fe20003f66270 */
[----:B------:R-:W-:-:S04]  /*0ef0*/  @P4 IMAD.X R37, R37, 0x1, ~R63, P0 ;  /* 0x0000000125254824 */ /* 0x000fc800000e0e3f */
[----:B------:R-:W-:-:S08]  /*0f00*/  @!P4 IMAD.X R37, R63, 0x1, R37, P2 ;  /* 0x000000013f25c824 */ /* 0x000fd000010e0625 */
[----:B------:R-:W-:Y:S05]  /*0f10*/  @!P3 BRA `(.L_x_200) ;  /* 0x000003300000b947 */ /* 0x000fea0003800000 */
[----:B------:R-:W-:Y:S01]  /*0f20*/  IADD3 R56, -R56, 0xa, RZ ;  /* 0x0000000a38387810 */ /* 0x000fe20007ffe1ff */
[----:B------:R-:W0:Y:S01]  /*0f30*/  S2R R57, SR_LANEID ;  /* 0x0000000000397919 */ /* 0x000e220000000000 */
[----:B------:R-:W-:Y:S01]  /*0f40*/  VOTEU.ANY UR6, UPT, PT ;  /* 0x0000000000067886 */ /* 0x000fe200038e0100 */
[----:B------:R-:W-:Y:S01]  /*0f50*/  IMAD.MOV.U32 R75, RZ, RZ, 0x4 ;  /* 0x00000004ff4b7424 */ /* 0x000fe200078e00ff */
[----:B------:R-:W0:Y:S01]  /*0f60*/  FLO.U32 R70, UR6 ;  /* 0x0000000600467d00 */ /* 0x000e2200080e0000 */
[----:B------:R-:W-:-:S04]  /*0f70*/  IMAD.HI R44, R56, 0x66666667, RZ ;  /* 0x66666667382c7827 */ /* 0x000fc800078e02ff */
[----:B------:R-:W-:Y:S01]  /*0f80*/  IMAD.MOV.U32 R77, RZ, RZ, 0x1 ;  /* 0x00000001ff4d7424 */ /* 0x000fe200078e00ff */
[----:B------:R-:W-:Y:S02]  /*0f90*/  SHF.R.U32.HI R45, RZ, 0x1f, R44 ;  /* 0x0000001fff2d7819 */ /* 0x000fe4000001162c */
[----:B------:R-:W1:Y:S02]  /*0fa0*/  POPC R69, UR6 ;  /* 0x0000000600457d09 */ /* 0x000e640008000000 */
[----:B------:R-:W-:-:S05]  /*0fb0*/  LEA.HI.SX32 R45, R44, R45, 0x1e ;  /* 0x0000002d2c2d7211 */ /* 0x000fca00078ff2ff */
[----:B------:R-:W-:Y:S02]  /*0fc0*/  IMAD R45, R45, -0xa, R56 ;  /* 0xfffffff62d2d7824 */ /* 0x000fe400078e0238 */
[----:B------:R-:W-:-:S03]  /*0fd0*/  IMAD.MOV.U32 R56, RZ, RZ, c[0x0][0x1d8] ;  /* 0x00007600ff387624 */ /* 0x000fc600078e00ff */
[C---:B------:R-:W-:Y:S02]  /*0fe0*/  ISETP.NE.AND P0, PT, R45.reuse, RZ, PT ;  /* 0x000000ff2d00720c */ /* 0x040fe40003f05270 */
[----:B0-----:R-:W-:Y:S01]  /*0ff0*/  ISETP.EQ.U32.AND P2, PT, R70, R57, PT ;  /* 0x000000394600720c */ /* 0x001fe20003f42070 */
[----:B------:R-:W-:Y:S01]  /*1000*/  IMAD.MOV.U32 R57, RZ, RZ, c[0x0][0x1dc] ;  /* 0x00007700ff397624 */ /* 0x000fe200078e00ff */
[----:B------:R-:W-:-:S05]  /*1010*/  SEL R62, R45, 0xa, P0 ;  /* 0x0000000a2d3e7807 */ /* 0x000fca0000000000 */
[----:B------:R-:W-:-:S05]  /*1020*/  IMAD.WIDE.U32 R44, R62, R75, c[0x0][0x1d0] ;  /* 0x000074003e2c7625 */ /* 0x000fca00078e004b */
[----:B------:R0:W-:Y:S04]  /*1030*/  RED.E.ADD.STRONG.GPU [R44.64], R77 ;  /* 0x0000004d2c00798e */ /* 0x0001e8000c10e188 */
[----:B-1----:R1:W2:Y:S01]  /*1040*/  @P2 ATOMG.E.ADD.STRONG.GPU PT, R69, [R56.64], R69 ;  /* 0x00000045384529a8 */ /* 0x0022a200081ee1c8 */
[----:B------:R-:W3:Y:S01]  /*1050*/  I2F.U32.RP R63, R62 ;  /* 0x0000003e003f7306 */ /* 0x000ee20000209000 */
[----:B------:R-:W-:Y:S01]  /*1060*/  IMAD.MOV R79, RZ, RZ, -R62 ;  /* 0x000000ffff4f7224 */ /* 0x000fe200078e0a3e */
[----:B------:R-:W-:Y:S01]  /*1070*/  ISETP.NE.U32.AND P2, PT, R62, RZ, PT ;  /* 0x000000ff3e00720c */ /* 0x000fe20003f45070 */
[----:B0-----:R-:W0:Y:S05]  /*1080*/  S2R R44, SR_LTMASK ;  /* 0x00000000002c7919 */ /* 0x001e2a0000003900 */
[----:B---3--:R-:W3:Y:S02]  /*1090*/  MUFU.RCP R63, R63 ;  /* 0x0000003f003f7308 */ /* 0x008ee40000001000 */
[----:B---3--:R-:W-:-:S06]  /*10a0*/  IADD3 R58, R63, 0xffffffe, RZ ;  /* 0x0ffffffe3f3a7810 */ /* 0x008fcc0007ffe0ff */
[----:B------:R3:W4:Y:S02]  /*10b0*/  F2I.FTZ.U32.TRUNC.NTZ R59, R58 ;  /* 0x0000003a003b7305 */ /* 0x000724000021f000 */
[----:B---3--:R-:W-:Y:S02]  /*10c0*/  IMAD.MOV.U32 R58, RZ, RZ, RZ ;  /* 0x000000ffff3a7224 */ /* 0x008fe400078e00ff */
[----:B----4-:R-:W-:-:S04]  /*10d0*/  IMAD R79, R79, R59, RZ ;  /* 0x0000003b4f4f7224 */ /* 0x010fc800078e02ff */
[----:B------:R-:W-:Y:S01]  /*10e0*/  IMAD.HI.U32 R59, R59, R79, R58 ;  /* 0x0000004f3b3b7227 */ /* 0x000fe200078e003a */
[----:B0-----:R-:W-:-:S03]  /*10f0*/  LOP3.LUT R58, R44, UR6, RZ, 0xc0, !PT ;  /* 0x000000062c3a7c12 */ /* 0x001fc6000f8ec0ff */
[----:B------:R-:W-:Y:S01]  /*1100*/  IMAD.MOV.U32 R44, RZ, RZ, -0x10000000 ;  /* 0xf0000000ff2c7424 */ /* 0x000fe200078e00ff */
[----:B-1----:R-:W0:Y:S01]  /*1110*/  POPC R57, R58 ;  /* 0x0000003a00397309 */ /* 0x002e220000000000 */
[----:B------:R-:W-:-:S04]  /*1120*/  IMAD.HI.U32 R59, R59, UR7, RZ ;  /* 0x000000073b3b7c27 */ /* 0x000fc8000f8e00ff */
[----:B------:R-:W-:-:S04]  /*1130*/  IMAD.MOV R59, RZ, RZ, -R59 ;  /* 0x000000ffff3b7224 */ /* 0x000fc800078e0a3b */
[----:B------:R-:W-:-:S05]  /*1140*/  IMAD R45, R62, R59, UR7 ;  /* 0x000000073e2d7e24 */ /* 0x000fca000f8e023b */
[----:B------:R-:W-:-:S13]  /*1150*/  ISETP.GE.U32.AND P0, PT, R45, R62, PT ;  /* 0x0000003e2d00720c */ /* 0x000fda0003f06070 */
[----:B------:R-:W-:-:S05]  /*1160*/  @P0 IMAD.IADD R45, R45, 0x1, -R62 ;  /* 0x000000012d2d0824 */ /* 0x000fca00078e0a3e */
[----:B------:R-:W-:-:S13]  /*1170*/  ISETP.GE.U32.AND P0, PT, R45, R62, PT ;  /* 0x0000003e2d00720c */ /* 0x000fda0003f06070 */
[----:B------:R-:W-:Y:S01]  /*1180*/  @P0 IMAD.IADD R45, R45, 0x1, -R62 ;  /* 0x000000012d2d0824 */ /* 0x000fe200078e0a3e */
[----:B------:R-:W-:-:S05]  /*1190*/  @!P2 LOP3.LUT R45, RZ, R62, RZ, 0x33, !PT ;  /* 0x0000003eff2da212 */ /* 0x000fca00078e33ff */
[----:B------:R-:W-:Y:S02]  /*11a0*/  IMAD R44, R45, R44, -0x70000000 ;  /* 0x900000002d2c7424 */ /* 0x000fe400078e022c */
[----:B------:R-:W-:-:S03]  /*11b0*/  IMAD.MOV.U32 R45, RZ, RZ, R33 ;  /* 0x000000ffff2d7224 */ /* 0x000fc600078e0021 */
[----:B------:R-:W-:Y:S01]  /*11c0*/  LOP3.LUT R59, R44, R65, RZ, 0xfc, !PT ;  /* 0x000000412c3b7212 */ /* 0x000fe200078efcff */
[----:B------:R-:W-:Y:S01]  /*11d0*/  IMAD.MOV.U32 R44, RZ, RZ, R32 ;  /* 0x000000ffff2c7224 */ /* 0x000fe200078e0020 */
[----:B--2---:R1:W0:Y:S02]  /*11e0*/  SHFL.IDX PT, R56, R69, R70, 0x1f ;  /* 0x00001f4645387589 */ /* 0x00422400000e0000 */
[----:B-1----:R-:W-:Y:S02]  /*11f0*/  IMAD.MOV.U32 R70, RZ, RZ, 0x1 ;  /* 0x00000001ff467424 */ /* 0x002fe400078e00ff */
[----:B------:R-:W-:Y:S01]  /*1200*/  IMAD.MOV.U32 R69, RZ, RZ, 0x1 ;  /* 0x00000001ff457424 */ /* 0x000fe200078e00ff */
[----:B0-----:R-:W-:-:S05]  /*1210*/  IADD3 R56, R56, 0x2, R57 ;  /* 0x0000000238387810 */ /* 0x001fca0007ffe039 */
[----:B------:R-:W-:-:S05]  /*1220*/  IMAD.WIDE.U32 R56, R56, R75, c[0x0][0x1d8] ;  /* 0x0000760038387625 */ /* 0x000fca00078e004b */
[----:B------:R0:W-:Y:S01]  /*1230*/  STG.E [R56.64], R59 ;  /* 0x0000003b38007986 */ /* 0x0001e2000c101908 */
[----:B------:R-:W-:Y:S05]  /*1240*/  BRA `(.L_x_197) ;  /* 0x0000059000007947 */ /* 0x000fea0003800000 */
.L_x_200:
[----:B------:R-:W-:Y:S01]  /*1250*/  PRMT R44, R71, 0x9910, RZ ;  /* 0x00009910472c7816 */ /* 0x000fe200000000ff */
[----:B------:R-:W-:Y:S01]  /*1260*/  IMAD.MOV.U32 R69, RZ, RZ, 0x1 ;  /* 0x00000001ff457424 */ /* 0x000fe200078e00ff */
[----:B------:R-:W-:Y:S01]  /*1270*/  PRMT R70, RZ, 0x7610, R70 ;  /* 0x00007610ff467816 */ /* 0x000fe20000000046 */
[----:B------:R-:W-:Y:S01]  /*1280*/  IMAD.MOV.U32 R45, RZ, RZ, R33 ;  /* 0x000000ffff2d7224 */ /* 0x000fe200078e0021 */
[----:B------:R-:W-:Y:S01]  /*1290*/  ISETP.GT.AND P0, PT, R44, -0x1, PT ;  /* 0xffffffff2c00780c */ /* 0x000fe20003f04270 */
[----:B------:R-:W-:-:S12]  /*12a0*/  IMAD.MOV.U32 R44, RZ, RZ, R32 ;  /* 0x000000ffff2c7224 */ /* 0x000fd800078e0020 */
[----:B------:R-:W-:Y:S05]  /*12b0*/  @P0 BRA `(.L_x_197) ;  /* 0x0000052000000947 */ /* 0x000fea0003800000 */
[----:B------:R-:W-:Y:S01]  /*12c0*/  LEA R56, P0, R65, c[0x0][0x1b0], 0x2 ;  /* 0x00006c0041387a11 */ /* 0x000fe200078010ff */
[----:B------:R-:W-:-:S03]  /*12d0*/  IMAD.MOV.U32 R59, RZ, RZ, 0x10000 ;  /* 0x00010000ff3b7424 */ /* 0x000fc600078e00ff */
[----:B------:R-:W-:-:S06]  /*12e0*/  LEA.HI.X R57, R65, c[0x0][0x1b4], R64, 0x2, P0 ;  /* 0x00006d0041397a11 */ /* 0x000fcc00000f1440 */
[----:B------:R-:W2:Y:S01]  /*12f0*/  ATOMG.E.ADD.STRONG.GPU PT, R57, [R56.64], R59 ;  /* 0x0000003b383979a8 */ /* 0x000ea200081ee1c8 */
[----:B------:R-:W-:Y:S01]  /*1300*/  PRMT R70, RZ, 0x7610, R70 ;  /* 0x00007610ff467816 */ /* 0x000fe20000000046 */
[----:B------:R-:W-:Y:S02]  /*1310*/  IMAD.MOV.U32 R69, RZ, RZ, 0x1 ;  /* 0x00000001ff457424 */ /* 0x000fe400078e00ff */
[----:B------:R-:W-:Y:S02]  /*1320*/  IMAD.MOV.U32 R44, RZ, RZ, R32 ;  /* 0x000000ffff2c7224 */ /* 0x000fe400078e0020 */
[----:B------:R-:W-:Y:S01]  /*1330*/  IMAD.MOV.U32 R45, RZ, RZ, R33 ;  /* 0x000000ffff2d7224 */ /* 0x000fe200078e0021 */
[----:B--2---:R-:W-:-:S13]  /*1340*/  ISETP.GT.AND P0, PT, R57, 0xfffff, PT ;  /* 0x000fffff3900780c */ /* 0x004fda0003f04270 */
[----:B------:R-:W-:Y:S05]  /*1350*/  @P0 BRA `(.L_x_197) ;  /* 0x0000048000000947 */ /* 0x000fea0003800000 */
[----:B------:R-:W0:Y:S01]  /*1360*/  S2R R44, SR_LANEID ;  /* 0x00000000002c7919 */ /* 0x000e220000000000 */
[----:B------:R-:W-:Y:S01]  /*1370*/  VOTEU.ANY UR6, UPT, PT ;  /* 0x0000000000067886 */ /* 0x000fe200038e0100 */
[----:B------:R-:W-:Y:S01]  /*1380*/  IMAD.MOV.U32 R45, RZ, RZ, c[0x0][0x18c] ;  /* 0x00006300ff2d7624 */ /* 0x000fe200078e00ff */
[----:B------:R-:W0:Y:S08]  /*1390*/  FLO.U32 R69, UR6 ;  /* 0x0000000600457d00 */ /* 0x000e3000080e0000 */
[----:B------:R-:W1:Y:S01]  /*13a0*/  POPC R63, UR6 ;  /* 0x00000006003f7d09 */ /* 0x000e620008000000 */
[----:B0-----:R-:W-:Y:S01]  /*13b0*/  ISETP.EQ.U32.AND P0, PT, R69, R44, PT ;  /* 0x0000002c4500720c */ /* 0x001fe20003f02070 */
[----:B------:R-:W-:-:S12]  /*13c0*/  IMAD.MOV.U32 R44, RZ, RZ, c[0x0][0x188] ;  /* 0x00006200ff2c7624 */ /* 0x000fd800078e00ff */
[----:B-1----:R0:W2:Y:S01]  /*13d0*/  @P0 ATOMG.E.ADD.STRONG.GPU PT, R70, [R44.64], R63 ;  /* 0x0000003f2c4609a8 */ /* 0x0020a200081ee1c8 */
[----:B------:R-:W-:-:S05]  /*13e0*/  LEA.HI.SX32 R56, R57, R0, 0x10 ;  /* 0x0000000039387211 */ /* 0x000fca00078f82ff */
[----:B------:R-:W-:-:S05]  /*13f0*/  IMAD.SHL.U32 R56, R56, 0x4, RZ ;  /* 0x0000000438387824 */ /* 0x000fca00078e00ff */
[----:B------:R-:W-:-:S04]  /*1400*/  IADD3 R57, P0, R56, c[0x0][0x168], RZ ;  /* 0x00005a0038397a10 */ /* 0x000fc80007f1e0ff */
[----:B------:R-:W-:Y:S02]  /*1410*/  LEA.HI.X.SX32 R58, R56, RZ, 0x1, P0 ;  /* 0x000000ff383a7211 */ /* 0x000fe400000f0eff */
[----:B------:R-:W-:-:S04]  /*1420*/  LEA R56, P0, R57, c[0x0][0x1b0], 0x2 ;  /* 0x00006c0039387a11 */ /* 0x000fc800078010ff */
[----:B------:R-:W-:-:S06]  /*1430*/  LEA.HI.X R57, R57, c[0x0][0x1b4], R58, 0x2, P0 ;  /* 0x00006d0039397a11 */ /* 0x000fcc00000f143a */
[----:B------:R-:W3:Y:S01]  /*1440*/  LDG.E.128 R56, [R56.64] ;  /* 0x0000000838387981 */ /* 0x000ee2000c1e1d00 */
[----:B0-----:R-:W-:-:S03]  /*1450*/  IMAD.MOV.U32 R63, RZ, RZ, 0x4 ;  /* 0x00000004ff3f7424 */ /* 0x001fc600078e00ff */
[----:B------:R-:W0:Y:S02]  /*1460*/  S2R R74, SR_LTMASK ;  /* 0x00000000004a7919 */ /* 0x000e240000003900 */
[----:B0-----:R-:W-:-:S04]  /*1470*/  LOP3.LUT R74, R74, UR6, RZ, 0xc0, !PT ;  /* 0x000000064a4a7c12 */ /* 0x001fc8000f8ec0ff */
[----:B------:R-:W0:Y:S01]  /*1480*/  POPC R45, R74 ;  /* 0x0000004a002d7309 */ /* 0x000e220000000000 */
[----:B--2---:R-:W0:Y:S02]  /*1490*/  SHFL.IDX PT, R70, R70, R69, 0x1f ;  /* 0x00001f4546467589 */ /* 0x004e2400000e0000 */
[----:B0-----:R-:W-:-:S05]  /*14a0*/  IMAD.IADD R44, R70, 0x1, R45 ;  /* 0x00000001462c7824 */ /* 0x001fca00078e022d */
[----:B------:R-:W-:-:S05]  /*14b0*/  IMNMX.U32 R44, R44, 0x3ffff, PT ;  /* 0x0003ffff2c2c7817 */ /* 0x000fca0003800000 */
[----:B------:R-:W-:-:S05]  /*14c0*/  IMAD R44, R44, 0x30, RZ ;  /* 0x000000302c2c7824 */ /* 0x000fca00078e02ff */
[----:B------:R-:W-:-:S05]  /*14d0*/  LEA.HI R44, R44, 0x4, RZ, 0x1e ;  /* 0x000000042c2c7811 */ /* 0x000fca00078ff0ff */
[----:B------:R-:W-:-:S04]  /*14e0*/  IMAD.WIDE.U32 R62, R44, R63, c[0x0][0x188] ;  /* 0x000062002c3e7625 */ /* 0x000fc800078e003f */
[----:B------:R-:W-:Y:S01]  /*14f0*/  IMAD.MOV.U32 R44, RZ, RZ, c[0x0][0x1e0] ;  /* 0x00007800ff2c7624 */ /* 0x000fe200078e00ff */
[----:B---3--:R0:W-:Y:S04]  /*1500*/  STG.E.128 [R62.64], R56 ;  /* 0x000000383e007986 */ /* 0x0081e8000c101d08 */
[----:B------:R0:W-:Y:S01]  /*1510*/  STG.E.128 [R62.64+0x10], R32 ;  /* 0x000010203e007986 */ /* 0x0001e2000c101d08 */
[----:B------:R-:W-:-:S03]  /*1520*/  ISETP.NE.AND P0, PT, R44, 0x2, PT ;  /* 0x000000022c00780c */ /* 0x000fc60003f05270 */
[----:B------:R0:W-:Y:S10]  /*1530*/  STG.E.64 [R62.64+0x20], R36 ;  /* 0x000020243e007986 */ /* 0x0001f4000c101b08 */
[----:B------:R-:W-:Y:S05]  /*1540*/  @!P0 BRA `(.L_x_201) ;  /* 0x000001f000008947 */ /* 0x000fea0003800000 */
[----:B------:R-:W-:Y:S01]  /*1550*/  LOP3.LUT R44, R44, 0x2, RZ, 0xfc, !PT ;  /* 0x000000022c2c7812 */ /* 0x000fe200078efcff */
[----:B------:R-:W-:Y:S01]  /*1560*/  IMAD.MOV.U32 R69, RZ, RZ, 0x1 ;  /* 0x00000001ff457424 */ /* 0x000fe200078e00ff */
[----:B------:R-:W-:-:S02]  /*1570*/  PRMT R70, RZ, 0x7610, R70 ;  /* 0x00007610ff467816 */ /* 0x000fc40000000046 */
[----:B------:R-:W-:-:S13]  /*1580*/  ISETP.NE.AND P0, PT, R44, 0x3, PT ;  /* 0x000000032c00780c */ /* 0x000fda0003f05270 */
[----:B------:R-:W-:Y:S05]  /*1590*/  @!P0 BRA `(.L_x_202) ;  /* 0x0000016000008947 */ /* 0x000fea0003800000 */
[----:B0-----:R-:W0:Y:S01]  /*15a0*/  I2F.U32.RP R56, c[0x0][0x168] ;  /* 0x00005a0000387b06 */ /* 0x001e220000209000 */
[----:B------:R-:W-:-:S07]  /*15b0*/  ISETP.NE.U32.AND P3, PT, RZ, c[0x0][0x168], PT ;  /* 0x00005a00ff007a0c */ /* 0x000fce0003f65070 */
[----:B0-----:R-:W0:Y:S02]  /*15c0*/  MUFU.RCP R56, R56 ;  /* 0x0000003800387308 */ /* 0x001e240000001000 */
[----:B0-----:R-:W-:-:S06]  /*15d0*/  IADD3 R44, R56, 0xffffffe, RZ ;  /* 0x0ffffffe382c7810 */ /* 0x001fcc0007ffe0ff */
[----:B------:R0:W1:Y:S02]  /*15e0*/  F2I.FTZ.U32.TRUNC.NTZ R45, R44 ;  /* 0x0000002c002d7305 */ /* 0x000064000021f000 */
[----:B0-----:R-:W-:Y:S02]  /*15f0*/  IMAD.MOV.U32 R44, RZ, RZ, RZ ;  /* 0x000000ffff2c7224 */ /* 0x001fe400078e00ff */
[----:B-1----:R-:W-:-:S04]  /*1600*/  IMAD.MOV R57, RZ, RZ, -R45 ;  /* 0x000000ffff397224 */ /* 0x002fc800078e0a2d */
[----:B------:R-:W-:-:S04]  /*1610*/  IMAD R57, R57, c[0x0][0x168], RZ ;  /* 0x00005a0039397a24 */ /* 0x000fc800078e02ff */
[----:B------:R-:W-:-:S04]  /*1620*/  IMAD.HI.U32 R45, R45, R57, R44 ;  /* 0x000000392d2d7227 */ /* 0x000fc800078e002c */
[----:B------:R-:W-:Y:S02]  /*1630*/  IMAD.MOV.U32 R44, RZ, RZ, R32 ;  /* 0x000000ffff2c7224 */ /* 0x000fe400078e0020 */
[----:B------:R-:W-:-:S04]  /*1640*/  IMAD.HI.U32 R57, R45, R2, RZ ;  /* 0x000000022d397227 */ /* 0x000fc800078e00ff */
[----:B------:R-:W-:-:S04]  /*1650*/  IMAD.MOV R45, RZ, RZ, -R57 ;  /* 0x000000ffff2d7224 */ /* 0x000fc800078e0a39 */
[----:B------:R-:W-:-:S05]  /*1660*/  IMAD R45, R45, c[0x0][0x168], R2 ;  /* 0x00005a002d2d7a24 */ /* 0x000fca00078e0202 */
[----:B------:R-:W-:-:S13]  /*1670*/  ISETP.GE.U32.AND P0, PT, R45, c[0x0][0x168], PT ;  /* 0x00005a002d007a0c */ /* 0x000fda0003f06070 */
[----:B------:R-:W-:Y:S02]  /*1680*/  @P0 IADD3 R45, R45, -c[0x0][0x168], RZ ;  /* 0x80005a002d2d0a10 */ /* 0x000fe40007ffe0ff */
[----:B------:R-:W-:Y:S02]  /*1690*/  @P0 IADD3 R57, R57, 0x1, RZ ;  /* 0x0000000139390810 */ /* 0x000fe40007ffe0ff */
[----:B------:R-:W-:Y:S01]  /*16a0*/  ISETP.GE.U32.AND P2, PT, R45, c[0x0][0x168], PT ;  /* 0x00005a002d007a0c */ /* 0x000fe20003f46070 */
[----:B------:R-:W-:-:S12]  /*16b0*/  IMAD.MOV.U32 R45, RZ, RZ, R33 ;  /* 0x000000ffff2d7224 */ /* 0x000fd800078e0021 */
[----:B------:R-:W-:Y:S02]  /*16c0*/  @P2 IADD3 R57, R57, 0x1, RZ ;  /* 0x0000000139392810 */ /* 0x000fe40007ffe0ff */
[----:B------:R-:W-:-:S05]  /*16d0*/  @!P3 LOP3.LUT R57, RZ, c[0x0][0x168], RZ, 0x33, !PT ;  /* 0x00005a00ff39ba12 */ /* 0x000fca00078e33ff */
[----:B------:R0:W-:Y:S01]  /*16e0*/  STG.E [R62.64+0x28], R57 ;  /* 0x000028393e007986 */ /* 0x0001e2000c101908 */
[----:B------:R-:W-:Y:S05]  /*16f0*/  BRA `(.L_x_197) ;  /* 0x000000e000007947 */ /* 0x000fea0003800000 */
.L_x_202:
[----:B------:R1:W-:Y:S01]  /*1700*/  STG.E [R62.64+0x28], RZ ;  /* 0x000028ff3e007986 */ /* 0x0003e2000c101908 */
[----:B------:R-:W-:Y:S02]  /*1710*/  IMAD.MOV.U32 R44, RZ, RZ, R32 ;  /* 0x000000ffff2c7224 */ /* 0x000fe400078e0020 */
[----:B------:R-:W-:Y:S01]  /*1720*/  IMAD.MOV.U32 R45, RZ, RZ, R33 ;  /* 0x000000ffff2d7224 */ /* 0x000fe200078e0021 */
[----:B------:R-:W-:Y:S05]  /*1730*/  BRA `(.L_x_197) ;  /* 0x000000a000007947 */ /* 0x000fea0003800000 */
.L_x_201:
[----:B------:R-:W-:Y:S01]  /*1740*/  ULDC UR6, c[0x0][0x168] ;  /* 0x00005a0000067ab9 */ /* 0x000fe20000000800 */
[----:B0-----:R-:W-:Y:S01]  /*1750*/  IMAD.MOV.U32 R57, RZ, RZ, 0x1 ;  /* 0x00000001ff397424 */ /* 0x001fe200078e00ff */
[----:B------:R-:W-:Y:S01]  /*1760*/  USHF.R.U32.HI UR6, URZ, 0x1, UR6 ;  /* 0x000000013f067899 */ /* 0x000fe20008011606 */
[----:B------:R-:W-:Y:S01]  /*1770*/  PRMT R70, RZ, 0x7610, R70 ;  /* 0x00007610ff467816 */ /* 0x000fe20000000046 */
[----:B------:R-:W-:Y:S02]  /*1780*/  IMAD.MOV.U32 R69, RZ, RZ, 0x1 ;  /* 0x00000001ff457424 */ /* 0x000fe400078e00ff */
[----:B------:R-:W-:-:S02]  /*1790*/  IMAD.MOV.U32 R44, RZ, RZ, R32 ;  /* 0x000000ffff2c7224 */ /* 0x000fc400078e0020 */
[----:B------:R-:W-:Y:S01]  /*17a0*/  ISETP.LT.U32.AND P0, PT, R65, UR6, PT ;  /* 0x0000000641007c0c */ /* 0x000fe2000bf01070 */
[----:B------:R-:W-:-:S03]  /*17b0*/  IMAD.MOV.U32 R45, RZ, RZ, R33 ;  /* 0x000000ffff2d7224 */ /* 0x000fc600078e0021 */
[----:B------:R-:W-:-:S05]  /*17c0*/  SEL R57, R57, 0x2, P0 ;  /* 0x0000000239397807 */ /* 0x000fca0000000000 */
[----:B------:R0:W-:Y:S04]  /*17d0*/  STG.E [R62.64+0x28], R57 ;  /* 0x000028393e007986 */ /* 0x0001e8000c101908 */
.L_x_197:
[----:B0-----:R-:W-:Y:S05]  /*17e0*/  BSYNC B0 ;  /* 0x0000000000007941 */ /* 0x001fea0003800000 */
.L_x_196:
[----:B------:R-:W-:Y:S01]  /*17f0*/  LOP3.LUT P0, RZ, R61, 0xff, RZ, 0xc0, !PT ;  /* 0x000000ff3dff7812 */ /* 0x000fe2000780c0ff */
[----:B------:R-:W-:-:S12]  /*1800*/  BSSY B0, `(.L_x_203) ;  /* 0x00000b9000007945 */ /* 0x000fd80003800000 */
[----:B------:R-:W-:Y:S05]  /*1810*/  @P0 BRA `(.L_x_204) ;  /* 0x00000b7000000947 */ /* 0x000fea0003800000 */
[----:B-1---5:R-:W-:Y:S01]  /*1820*/  SHF.R.U32.HI R62, RZ, 0x10, R71 ;  /* 0x00000010ff3e7819 */ /* 0x022fe20000011647 */
[----:B------:R-:W-:Y:S01]  /*1830*/  BSSY B1, `(.L_x_205) ;  /* 0x0000021000017945 */ /* 0x000fe20003800000 */
[C---:B------:R-:W-:Y:S02]  /*1840*/  LOP3.LUT P0, RZ, R71.reuse, 0x20000000, RZ, 0xc0, !PT ;  /* 0x2000000047ff7812 */ /* 0x040fe4000780c0ff */
[----:B------:R-:W-:Y:S01]  /*1850*/  LOP3.LUT P4, RZ, R71, 0x40000000, RZ, 0xc0, !PT ;  /* 0x4000000047ff7812 */ /* 0x000fe2000788c0ff */
[----:B------:R-:W-:-:S05]  /*1860*/  IMAD.SHL.U32 R56, R62, 0x20, RZ ;  /* 0x000000203e387824 */ /* 0x000fca00078e00ff */
[----:B------:R-:W-:-:S04]  /*1870*/  LOP3.LUT R56, R56, 0x3fe0, RZ, 0xc0, !PT ;  /* 0x00003fe038387812 */ /* 0x000fc800078ec0ff */
[----:B------:R-:W-:Y:S01]  /*1880*/  IADD3 R63, R56, 0x4000, RZ ;  /* 0x00004000383f7810 */ /* 0x000fe20007ffe0ff */
        /* <DEDUP_REMOVED lines=27> */
.L_x_206:
[----:B------:R-:W-:Y:S05]  /*1a40*/  BSYNC B1 ;  /* 0x0000000000017941 */ /* 0x000fea0003800000 */
.L_x_205:
        /* <DEDUP_REMOVED lines=27> */
[----:B---3--:R-:W3:Y:S01]  /*1c00*/  MUFU.RCP R61, R61 ;  /* 0x0000003d003d7308 */ /* 0x008ee20000001000 */
[----:B0-----:R-:W-:-:S02]  /*1c10*/  LOP3.LUT R46, R46, UR6, RZ, 0xc0, !PT ;  /* 0x000000062e2e7c12 */ /* 0x001fc4000f8ec0ff */
[----:B---3--:R-:W-:Y:S01]  /*1c20*/  IADD3 R58, R61, 0xffffffe, RZ ;  /* 0x0ffffffe3d3a7810 */ /* 0x008fe20007ffe0ff */
[----:B------:R-:W-:-:S04]  /*1c30*/  IMAD.MOV.U32 R61, RZ, RZ, 0x1 ;  /* 0x00000001ff3d7424 */ /* 0x000fc800078e00ff */
[----:B-1----:R0:W-:Y:S08]  /*1c40*/  POPC R57, R46 ;  /* 0x0000002e00397309 */ /* 0x0021f00000000000 */
[----:B------:R1:W3:Y:S01]  /*1c50*/  F2I.FTZ.U32.TRUNC.NTZ R59, R58 ;  /* 0x0000003a003b7305 */ /* 0x0002e2000021f000 */
[----:B0-----:R-:W-:Y:S02]  /*1c60*/  IMAD.MOV.U32 R46, RZ, RZ, R38 ;  /* 0x000000ffff2e7224 */ /* 0x001fe400078e0026 */
[----:B-1----:R-:W-:-:S02]  /*1c70*/  IMAD.MOV.U32 R58, RZ, RZ, RZ ;  /* 0x000000ffff3a7224 */ /* 0x002fc400078e00ff */
[----:B---3--:R-:W-:-:S04]  /*1c80*/  IMAD R71, R71, R59, RZ ;  /* 0x0000003b47477224 */ /* 0x008fc800078e02ff */
[----:B------:R-:W-:-:S04]  /*1c90*/  IMAD.HI.U32 R59, R59, R71, R58 ;  /* 0x000000473b3b7227 */ /* 0x000fc800078e003a */
[----:B------:R-:W-:Y:S02]  /*1ca0*/  IMAD.MOV.U32 R58, RZ, RZ, -0x10000000 ;  /* 0xf0000000ff3a7424 */ /* 0x000fe400078e00ff */
[----:B------:R-:W-:-:S04]  /*1cb0*/  IMAD.HI.U32 R59, R59, UR7, RZ ;  /* 0x000000073b3b7c27 */ /* 0x000fc8000f8e00ff */
[----:B------:R-:W-:-:S04]  /*1cc0*/  IMAD.MOV R59, RZ, RZ, -R59 ;  /* 0x000000ffff3b7224 */ /* 0x000fc800078e0a3b */
[----:B------:R-:W-:-:S05]  /*1cd0*/  IMAD R47, R60, R59, UR7 ;  /* 0x000000073c2f7e24 */ /* 0x000fca000f8e023b */
[----:B------:R-:W-:-:S13]  /*1ce0*/  ISETP.GE.U32.AND P0, PT, R47, R60, PT ;  /* 0x0000003c2f00720c */ /* 0x000fda0003f06070 */
[----:B------:R-:W-:-:S05]  /*1cf0*/  @P0 IMAD.IADD R47, R47, 0x1, -R60 ;  /* 0x000000012f2f0824 */ /* 0x000fca00078e0a3c */
[----:B------:R-:W-:-:S13]  /*1d00*/  ISETP.GE.U32.AND P0, PT, R47, R60, PT ;  /* 0x0000003c2f00720c */ /* 0x000fda0003f06070 */
[----:B------:R-:W-:Y:S01]  /*1d10*/  @P0 IMAD.IADD R47, R47, 0x1, -R60 ;  /* 0x000000012f2f0824 */ /* 0x000fe200078e0a3c */
[----:B------:R-:W-:Y:S01]  /*1d20*/  @!P2 LOP3.LUT R47, RZ, R60, RZ, 0x33, !PT ;  /* 0x0000003cff2fa212 */ /* 0x000fe200078e33ff */
[----:B------:R-:W-:-:S04]  /*1d30*/  IMAD.MOV.U32 R60, RZ, RZ, 0x1 ;  /* 0x00000001ff3c7424 */ /* 0x000fc800078e00ff */
[----:B------:R-:W-:-:S05]  /*1d40*/  IMAD R47, R47, R58, -0x70000000 ;  /* 0x900000002f2f7424 */ /* 0x000fca00078e023a */
[----:B------:R-:W-:Y:S01]  /*1d50*/  LOP3.LUT R59, R47, R66, RZ, 0xfc, !PT ;  /* 0x000000422f3b7212 */ /* 0x000fe200078efcff */
[----:B------:R-:W-:Y:S01]  /*1d60*/  IMAD.MOV.U32 R47, RZ, RZ, R39 ;  /* 0x000000ffff2f7224 */ /* 0x000fe200078e0027 */
[----:B--2---:R-:W0:Y:S02]  /*1d70*/  SHFL.IDX PT, R56, R63, R62, 0x1f ;  /* 0x00001f3e3f387589 */ /* 0x004e2400000e0000 */
[----:B0-----:R-:W-:-:S05]  /*1d80*/  IADD3 R56, R56, 0x2, R57 ;  /* 0x0000000238387810 */ /* 0x001fca0007ffe039 */
[----:B------:R-:W-:-:S05]  /*1d90*/  IMAD.WIDE.U32 R56, R56, R75, c[0x0][0x1d8] ;  /* 0x0000760038387625 */ /* 0x000fca00078e004b */
[----:B------:R0:W-:Y:S01]  /*1da0*/  STG.E [R56.64], R59 ;  /* 0x0000003b38007986 */ /* 0x0001e2000c101908 */
[----:B------:R-:W-:Y:S05]  /*1db0*/  BRA `(.L_x_204) ;  /* 0x000005d000007947 */ /* 0x000fea0003800000 */
.L_x_207:
        /* <DEDUP_REMOVED lines=23> */
[----:B------:R-:W-:-:S05]  /*1f30*/  IMAD.SHL.U32 R56, R66, 0x10, RZ ;  /* 0x0000001042387824 */ /* 0x000fca00078e00ff */
[----:B------:R-:W-:-:S05]  /*1f40*/  LEA.HI.SX32 R56, R57, R56, 0x10 ;  /* 0x0000003839387211 */ /* 0x000fca00078f82ff */
[----:B------:R-:W-:-:S05]  /*1f50*/  IMAD.SHL.U32 R56, R56, 0x4, RZ ;  /* 0x0000000438387824 */ /* 0x000fca00078e00ff */
[----:B------:R-:W-:-:S04]  /*1f60*/  IADD3 R57, P0, R56, c[0x0][0x168], RZ ;  /* 0x00005a0038397a10 */ /* 0x000fc80007f1e0ff */
[----:B------:R-:W-:Y:S02]  /*1f70*/  LEA.HI.X.SX32 R58, R56, RZ, 0x1, P0 ;  /* 0x000000ff383a7211 */ /* 0x000fe400000f0eff */
[----:B------:R-:W-:-:S04]  /*1f80*/  LEA R56, P0, R57, c[0x0][0x1b0], 0x2 ;  /* 0x00006c0039387a11 */ /* 0x000fc800078010ff */
[----:B------:R-:W-:-:S06]  /*1f90*/  LEA.HI.X R57, R57, c[0x0][0x1b4], R58, 0x2, P0 ;  /* 0x00006d0039397a11 */ /* 0x000fcc00000f143a */
[----:B------:R-:W3:Y:S01]  /*1fa0*/  LDG.E.128 R56, [R56.64] ;  /* 0x0000000838387981 */ /* 0x000ee2000c1e1d00 */
[----:B------:R-:W-:Y:S02]  /*1fb0*/  IMAD.MOV.U32 R75, RZ, RZ, 0x4 ;  /* 0x00000004ff4b7424 */ /* 0x000fe400078e00ff */
[----:B------:R-:W-:Y:S01]  /*1fc0*/  IMAD.MOV.U32 R63, RZ, RZ, R41 ;  /* 0x000000ffff3f7224 */ /* 0x000fe200078e0029 */
[----:B------:R-:W0:Y:S02]  /*1fd0*/  S2R R62, SR_LTMASK ;  /* 0x00000000003e7919 */ /* 0x000e240000003900 */
[----:B0-----:R-:W-:Y:S01]  /*1fe0*/  LOP3.LUT R61, R62, UR6, RZ, 0xc0, !PT ;  /* 0x000000063e3d7c12 */ /* 0x001fe2000f8ec0ff */
[----:B------:R-:W-:-:S05]  /*1ff0*/  IMAD.MOV.U32 R62, RZ, RZ, R40 ;  /* 0x000000ffff3e7224 */ /* 0x000fca00078e0028 */
[----:B------:R-:W0:Y:S01]  /*2000*/  POPC R61, R61 ;  /* 0x0000003d003d7309 */ /* 0x000e220000000000 */
[----:B--2---:R-:W0:Y:S02]  /*2010*/  SHFL.IDX PT, R60, R47, R60, 0x1f ;  /* 0x00001f3c2f3c7589 */ /* 0x004e2400000e0000 */
[----:B0-----:R-:W-:Y:S02]  /*2020*/  IMAD.IADD R46, R60, 0x1, R61 ;  /* 0x000000013c2e7824 */ /* 0x001fe400078e023d */
[----:B------:R-:W-:Y:S02]  /*2030*/  IMAD.MOV.U32 R60, RZ, RZ, R38 ;  /* 0x000000ffff3c7224 */ /* 0x000fe400078e0026 */
[----:B------:R-:W-:Y:S01]  /*2040*/  IMAD.MOV.U32 R61, RZ, RZ, R39 ;  /* 0x000000ffff3d7224 */ /* 0x000fe200078e0027 */
        /* <DEDUP_REMOVED lines=11> */
[----:B0-----:R-:W-:Y:S01]  /*2100*/  IMAD.MOV.U32 R60, RZ, RZ, 0x1 ;  /* 0x00000001ff3c7424 */ /* 0x001fe200078e00ff */
[----:B------:R-:W-:-:S02]  /*2110*/  PRMT R61, RZ, 0x7610, R61 ;  /* 0x00007610ff3d7816 */ /* 0x000fc4000000003d */
[----:B------:R-:W-:-:S13]  /*2120*/  ISETP.NE.AND P0, PT, R46, 0x3, PT ;  /* 0x000000032e00780c */ /* 0x000fda0003f05270 */
[----:B------:R-:W-:Y:S05]  /*2130*/  @!P0 BRA `(.L_x_209) ;  /* 0x0000017000008947 */ /* 0x000fea0003800000 */
[----:B------:R-:W0:Y:S01]  /*2140*/  I2F.U32.RP R56, c[0x0][0x168] ;  /* 0x00005a0000387b06 */ /* 0x000e220000209000 */
[----:B------:R-:W-:Y:S01]  /*2150*/  IMAD.MOV.U32 R46, RZ, RZ, RZ ;  /* 0x000000ffff2e7224 */ /* 0x000fe200078e00ff */
[----:B------:R-:W-:-:S06]  /*2160*/  ISETP.NE.U32.AND P3, PT, RZ, c[0x0][0x168], PT ;  /* 0x00005a00ff007a0c */ /* 0x000fcc0003f65070 */
[----:B0-----:R-:W0:Y:S02]  /*2170*/  MUFU.RCP R56, R56 ;  /* 0x0000003800387308 */ /* 0x001e240000001000 */
[----:B0-----:R-:W-:-:S06]  /*2180*/  IADD3 R58, R56, 0xffffffe, RZ ;  /* 0x0ffffffe383a7810 */ /* 0x001fcc0007ffe0ff */
[----:B------:R-:W0:Y:S02]  /*2190*/  F2I.FTZ.U32.TRUNC.NTZ R47, R58 ;  /* 0x0000003a002f7305 */ /* 0x000e24000021f000 */
[----:B0-----:R-:W-:-:S04]  /*21a0*/  IMAD.MOV R57, RZ, RZ, -R47 ;  /* 0x000000ffff397224 */ /* 0x001fc800078e0a2f */
[----:B------:R-:W-:-:S04]  /*21b0*/  IMAD R57, R57, c[0x0][0x168], RZ ;  /* 0x00005a0039397a24 */ /* 0x000fc800078e02ff */
[----:B------:R-:W-:Y:S01]  /*21c0*/  IMAD.HI.U32 R57, R47, R57, R46 ;  /* 0x000000392f397227 */ /* 0x000fe200078e002e */
[----:B------:R-:W-:-:S05]  /*21d0*/  IADD3 R46, R2, 0x3, RZ ;  /* 0x00000003022e7810 */ /* 0x000fca0007ffe0ff */
[----:B------:R-:W-:-:S04]  /*21e0*/  IMAD.HI.U32 R57, R57, R46, RZ ;  /* 0x0000002e39397227 */ /* 0x000fc800078e00ff */
[----:B------:R-:W-:-:S04]  /*21f0*/  IMAD.MOV R47, RZ, RZ, -R57 ;  /* 0x000000ffff2f7224 */ /* 0x000fc800078e0a39 */
[----:B------:R-:W-:Y:S02]  /*2200*/  IMAD R46, R47, c[0x0][0x168], R46 ;  /* 0x00005a002f2e7a24 */ /* 0x000fe400078e022e */
[----:B------:R-:W-:-:S03]  /*2210*/  IMAD.MOV.U32 R47, RZ, RZ, R39 ;  /* 0x000000ffff2f7224 */ /* 0x000fc600078e0027 */
        /* <DEDUP_REMOVED lines=9> */
.L_x_209:
[----:B------:R0:W-:Y:S01]  /*22b0*/  STG.E [R74.64+0x28], RZ ;  /* 0x000028ff4a007986 */ /* 0x0001e2000c101908 */
[----:B------:R-:W-:Y:S02]  /*22c0*/  IMAD.MOV.U32 R46, RZ, RZ, R38 ;  /* 0x000000ffff2e7224 */ /* 0x000fe400078e0026 */
[----:B------:R-:W-:Y:S01]  /*22d0*/  IMAD.MOV.U32 R47, RZ, RZ, R39 ;  /* 0x000000ffff2f7224 */ /* 0x000fe200078e0027 */
[----:B------:R-:W-:Y:S05]  /*22e0*/  BRA `(.L_x_204) ;  /* 0x000000a000007947 */ /* 0x000fea0003800000 */
.L_x_208:
        /* <DEDUP_REMOVED lines=10> */
.L_x_204:
[----:B------:R-:W-:Y:S05]  /*2390*/  BSYNC B0 ;  /* 0x0000000000007941 */ /* 0x000fea0003800000 */
.L_x_203:
[----:B-----5:R2:W5:Y:S01]  /*23a0*/  LDG.E R71, [R72.64+0x3000] ;  /* 0x0030000848477981 */ /* 0x020562000c1e1900 */
[----:B------:R-:W-:Y:S01]  /*23b0*/  LOP3.LUT P0, RZ, R70, 0xff, RZ, 0xc0, !PT ;  /* 0x000000ff46ff7812 */ /* 0x000fe2000780c0ff */
[----:B------:R-:W-:-:S12]  /*23c0*/  BSSY B0, `(.L_x_210) ;  /* 0x00000b5000007945 */ /* 0x000fd80003800000 */
[----:B------:R-:W-:Y:S05]  /*23d0*/  @P0 BRA `(.L_x_211) ;  /* 0x00000b3000000947 */ /* 0x000fea0003800000 */
[C---:B--2--5:R-:W-:Y:S01]  /*23e0*/  LOP3.LUT P0, RZ, R71.reuse, 0x2000, RZ, 0xc0, !PT ;  /* 0x0000200047ff7812 */ /* 0x064fe2000780c0ff */
[C---:B0-----:R-:W-:Y:S01]  /*23f0*/  IMAD.SHL.U32 R56, R71.reuse, 0x20, RZ ;  /* 0x0000002047387824 */ /* 0x041fe200078e00ff */
[----:B------:R-:W-:Y:S01]  /*2400*/  LOP3.LUT P4, RZ, R71, 0x4000, RZ, 0xc0, !PT ;  /* 0x0000400047ff7812 */ /* 0x000fe2000788c0ff */
[----:B------:R-:W-:Y:S03]  /*2410*/  BSSY B1, `(.L_x_212) ;  /* 0x000001f000017945 */ /* 0x000fe60003800000 */
[----:B------:R-:W-:-:S04]  /*2420*/  LOP3.LUT R56, R56, 0x3fe0, RZ, 0xc0, !PT ;  /* 0x00003fe038387812 */ /* 0x000fc800078ec0ff */
[----:B------:R-:W-:-:S03]  /*2430*/  IADD3 R69, R56, 0x4000, RZ ;  /* 0x0000400038457810 */ /* 0x000fc60007ffe0ff */
[----:B------:R-:W-:-:S05]  /*2440*/  @!P0 IMAD.MOV R69, RZ, RZ, R56 ;  /* 0x000000ffff458224 */ /* 0x000fca00078e0238 */
[----:B------:R-:W0:Y:S04]  /*2450*/  LDS.128 R56, [R69] ;  /* 0x0000000045387984 */ /* 0x000e280000000c00 */
[----:B-1----:R-:W1:Y:S01]  /*2460*/  LDS.64 R62, [R69+0x10] ;  /* 0x00001000453e7984 */ /* 0x002e620000000a00 */
        /* <DEDUP_REMOVED lines=21> */
[----:B------:R-:W-:Y:S01]  /*25c0*/  @P3 ISETP.NE.U32.AND P5, PT, R48, R32, PT ;  /* 0x000000203000320c */ /* 0x000fe20003fa5070 */
[----:B------:R-:W-:-:S03]  /*25d0*/  @P3 IMAD.MOV.U32 R48, RZ, RZ, 0x1 ;  /* 0x00000001ff303424 */ /* 0x000fc600078e00ff */
[----:B------:R-:W-:-:S04]  /*25e0*/  @P3 ISETP.NE.AND.EX P5, PT, R49, R33, PT, P5 ;  /* 0x000000213100320c */ /* 0x000fc80003fa5350 */
[----:B------:R-:W-:-:S04]  /*25f0*/  @P3 SEL R56, R48, 0xffffffff, !P5 ;  /* 0xffffffff30383807 */ /* 0x000fc80006800000 */
.L_x_213:
[----:B------:R-:W-:Y:S05]  /*2600*/  BSYNC B1 ;  /* 0x0000000000017941 */ /* 0x000fea0003800000 */
.L_x_212:
        /* <DEDUP_REMOVED lines=25> */
[----:B------:R-:W-:Y:S01]  /*27a0*/  UIADD3 UR6, UR7, -0x1, URZ ;  /* 0xffffffff07067890 */ /* 0x000fe2000fffe03f */
[----:B------:R-:W-:Y:S01]  /*27b0*/  ISETP.NE.U32.AND P2, PT, R62, RZ, PT ;  /* 0x000000ff3e00720c */ /* 0x000fe20003f45070 */
[----:B0-----:R-:W0:Y:S04]  /*27c0*/  S2R R48, SR_LTMASK ;  /* 0x0000000000307919 */ /* 0x001e280000003900 */
        /* <DEDUP_REMOVED lines=28> */
.L_x_214:
        /* <DEDUP_REMOVED lines=42> */
[----:B------:R-:W-:Y:S01]  /*2c30*/  IMAD.MOV.U32 R48, RZ, RZ, 0x2 ;  /* 0x00000002ff307424 */ /* 0x000fe200078e00ff */
[----:B---3--:R0:W-:Y:S04]  /*2c40*/  STG.E.128 [R62.64], R56 ;  /* 0x000000383e007986 */ /* 0x0081e8000c101d08 */
[----:B------:R0:W-:Y:S01]  /*2c50*/  STG.E.128 [R62.64+0x10], R32 ;  /* 0x000010203e007986 */ /* 0x0001e2000c101d08 */
[----:B------:R-:W-:-:S03]  /*2c60*/  ISETP.NE.AND P0, PT, R48, c[0x0][0x1e0], PT ;  /* 0x0000780030007a0c */ /* 0x000fc60003f05270 */
[----:B------:R0:W-:Y:S10]  /*2c70*/  STG.E.64 [R62.64+0x20], R36 ;  /* 0x000020243e007986 */ /* 0x0001f4000c101b08 */
[----:B------:R-:W-:Y:S05]  /*2c80*/  @!P0 BRA `(.L_x_215) ;  /* 0x000001f000008947 */ /* 0x000fea0003800000 */
[----:B------:R-:W-:Y:S01]  /*2c90*/  LOP3.LUT R48, R48, c[0x0][0x1e0], RZ, 0xfc, !PT ;  /* 0x0000780030307a12 */ /* 0x000fe200078efcff */
        /* <DEDUP_REMOVED lines=26> */
.L_x_216:
[----:B------:R1:W-:Y:S01]  /*2e40*/  STG.E [R62.64+0x28], RZ ;  /* 0x000028ff3e007986 */ /* 0x0003e2000c101908 */
[----:B------:R-:W-:Y:S02]  /*2e50*/  IMAD.MOV.U32 R48, RZ, RZ, R32 ;  /* 0x000000ffff307224 */ /* 0x000fe400078e0020 */
[----:B------:R-:W-:Y:S01]  /*2e60*/  IMAD.MOV.U32 R49, RZ, RZ, R33 ;  /* 0x000000ffff317224 */ /* 0x000fe200078e0021 */
[----:B------:R-:W-:Y:S05]  /*2e70*/  BRA `(.L_x_211) ;  /* 0x0000009000007947 */ /* 0x000fea0003800000 */
.L_x_215:
[----:B------:R-:W-:Y:S01]  /*2e80*/  ULDC UR6, c[0x0][0x168] ;  /* 0x00005a0000067ab9 */ /* 0x000fe20000000800 */
[----:B------:R-:W-:Y:S01]  /*2e90*/  PRMT R70, RZ, 0x7610, R70 ;  /* 0x00007610ff467816 */ /* 0x000fe20000000046 */
[----:B------:R-:W-:Y:S01]  /*2ea0*/  USHF.R.U32.HI UR6, URZ, 0x1, UR6 ;  /* 0x000000013f067899 */ /* 0x000fe20008011606 */
[----:B------:R-:W-:Y:S02]  /*2eb0*/  IMAD.MOV.U32 R69, RZ, RZ, 0x2 ;  /* 0x00000002ff457424 */ /* 0x000fe400078e00ff */
[----:B------:R-:W-:-:S03]  /*2ec0*/  IMAD.MOV.U32 R49, RZ, RZ, R33 ;  /* 0x000000ffff317224 */ /* 0x000fc600078e0021 */
[----:B------:R-:W-:-:S04]  /*2ed0*/  ISETP.LT.U32.AND P0, PT, R65, UR6, PT ;  /* 0x0000000641007c0c */ /* 0x000fc8000bf01070 */
[----:B0-----:R-:W-:Y:S01]  /*2ee0*/  SEL R57, R48, 0x1, !P0 ;  /* 0x0000000130397807 */ /* 0x001fe20004000000 */
[----:B------:R-:W-:-:S04]  /*2ef0*/  IMAD.MOV.U32 R48, RZ, RZ, R32 ;  /* 0x000000ffff307224 */ /* 0x000fc800078e0020 */
[----:B------:R0:W-:Y:S04]  /*2f00*/  STG.E [R62.64+0x28], R57 ;  /* 0x000028393e007986 */ /* 0x0001e8000c101908 */
.L_x_211:
[----:B--2---:R-:W-:Y:S05]  /*2f10*/  BSYNC B0 ;  /* 0x0000000000007941 */ /* 0x004fea0003800000 */
.L_x_210:
[----:B------:R-:W-:Y:S01]  /*2f20*/  LOP3.LUT P0, RZ, R61, 0xff, RZ, 0xc0, !PT ;  /* 0x000000ff3dff7812 */ /* 0x000fe2000780c0ff */
[----:B------:R-:W-:-:S12]  /*2f30*/  BSSY B0, `(.L_x_217) ;  /* 0x00000ba000007945 */ /* 0x000fd80003800000 */
[----:B------:R-:W-:Y:S05]  /*2f40*/  @P0 BRA `(.L_x_218) ;  /* 0x00000b8000000947 */ /* 0x000fea0003800000 */
[----:B01---5:R-:W-:Y:S01]  /*2f50*/  SHF.R.U32.HI R62, RZ, 0x10, R71 ;  /* 0x00000010ff3e7819 */ /* 0x023fe20000011647 */
        /* <DEDUP_REMOVED lines=34> */
.L_x_220:
[----:B------:R-:W-:Y:S05]  /*3180*/  BSYNC B1 ;  /* 0x0000000000017941 */ /* 0x000fea0003800000 */
.L_x_219:
        /* <DEDUP_REMOVED lines=56> */
.L_x_221:
        /* <DEDUP_REMOVED lines=9> */
[----:B------:R-:W-:-:S05]  /*35a0*/  LEA.HI.X R57, R66, c[0x0][0x1b4], R3, 0x2, P0 ;  /* 0x00006d0042397a11 */ /* 0x000fca00000f1403 */
        /* <DEDUP_REMOVED lines=55> */
[----:B------:R-:W-:-:S03]  /*3920*/  IADD3 R50, R2, 0x3, RZ ;  /* 0x0000000302327810 */ /* 0x000fc60007ffe0ff */
        /* <DEDUP_REMOVED lines=13> */
.L_x_223:
[----:B------:R0:W-:Y:S01]  /*3a00*/  STG.E [R74.64+0x28], RZ ;  /* 0x000028ff4a007986 */ /* 0x0001e2000c101908 */
[----:B------:R-:W-:Y:S02]  /*3a10*/  IMAD.MOV.U32 R50, RZ, RZ, R38 ;  /* 0x000000ffff327224 */ /* 0x000fe400078e0026 */
[----:B------:R-:W-:Y:S01]  /*3a20*/  IMAD.MOV.U32 R51, RZ, RZ, R39 ;  /* 0x000000ffff337224 */ /* 0x000fe200078e0027 */
[----:B------:R-:W-:Y:S05]  /*3a30*/  BRA `(.L_x_218) ;  /* 0x0000009000007947 */ /* 0x000fea0003800000 */
.L_x_222:
[----:B------:R-:W-:Y:S01]  /*3a40*/  ULDC UR6, c[0x0][0x168] ;  /* 0x00005a0000067ab9 */ /* 0x000fe20000000800 */
[----:B0-----:R-:W-:Y:S01]  /*3a50*/  PRMT R61, RZ, 0x7610, R61 ;  /* 0x00007610ff3d7816 */ /* 0x001fe2000000003d */
[----:B------:R-:W-:Y:S01]  /*3a60*/  USHF.R.U32.HI UR6, URZ, 0x1, UR6 ;  /* 0x000000013f067899 */ /* 0x000fe20008011606 */
[----:B------:R-:W-:Y:S02]  /*3a70*/  IMAD.MOV.U32 R60, RZ, RZ, 0x2 ;  /* 0x00000002ff3c7424 */ /* 0x000fe400078e00ff */
[----:B------:R-:W-:-:S03]  /*3a80*/  IMAD.MOV.U32 R51, RZ, RZ, R39 ;  /* 0x000000ffff337224 */ /* 0x000fc600078e0027 */
[----:B------:R-:W-:-:S04]  /*3a90*/  ISETP.LT.U32.AND P0, PT, R66, UR6, PT ;  /* 0x0000000642007c0c */ /* 0x000fc8000bf01070 */
[----:B------:R-:W-:Y:S01]  /*3aa0*/  SEL R57, R50, 0x1, !P0 ;  /* 0x0000000132397807 */ /* 0x000fe20004000000 */
[----:B------:R-:W-:-:S04]  /*3ab0*/  IMAD.MOV.U32 R50, RZ, RZ, R38 ;  /* 0x000000ffff327224 */ /* 0x000fc800078e0026 */
[----:B------:R0:W-:Y:S04]  /*3ac0*/  STG.E [R74.64+0x28], R57 ;  /* 0x000028394a007986 */ /* 0x0001e8000c101908 */
.L_x_218:
[----:B------:R-:W-:Y:S05]  /*3ad0*/  BSYNC B0 ;  /* 0x0000000000007941 */ /* 0x000fea0003800000 */
.L_x_217:
        /* <DEDUP_REMOVED lines=38> */
.L_x_227:
[----:B------:R-:W-:Y:S05]  /*3d40*/  BSYNC B1 ;  /* 0x0000000000017941 */ /* 0x000fea0003800000 */
.L_x_226:
        /* <DEDUP_REMOVED lines=56> */
.L_x_228:
        /* <DEDUP_REMOVED lines=73> */
.L_x_230:
[----:B------:R1:W-:Y:S01]  /*4560*/  STG.E [R62.64+0x28], RZ ;  /* 0x000028ff3e007986 */ /* 0x0003e2000c101908 */
[----:B------:R-:W-:Y:S02]  /*4570*/  IMAD.MOV.U32 R52, RZ, RZ, R32 ;  /* 0x000000ffff347224 */ /* 0x000fe400078e0020 */
[----:B------:R-:W-:Y:S01]  /*4580*/  IMAD.MOV.U32 R53, RZ, RZ, R33 ;  /* 0x000000ffff357224 */ /* 0x000fe200078e0021 */
[----:B------:R-:W-:Y:S05]  /*4590*/  BRA `(.L_x_225) ;  /* 0x000000a000007947 */ /* 0x000fea0003800000 */
.L_x_229:
[----:B------:R-:W-:Y:S01]  /*45a0*/  ULDC UR6, c[0x0][0x168] ;  /* 0x00005a0000067ab9 */ /* 0x000fe20000000800 */
[----:B------:R-:W-:Y:S01]  /*45b0*/  IMAD.MOV.U32 R52, RZ, RZ, 0x1 ;  /* 0x00000001ff347424 */ /* 0x000fe200078e00ff */
[----:B------:R-:W-:Y:S01]  /*45c0*/  USHF.R.U32.HI UR6, URZ, 0x1, UR6 ;  /* 0x000000013f067899 */ /* 0x000fe20008011606 */
[----:B------:R-:W-:Y:S01]  /*45d0*/  PRMT R70, RZ, 0x7610, R70 ;  /* 0x00007610ff467816 */ /* 0x000fe20000000046 */
[----:B------:R-:W-:Y:S02]  /*45e0*/  IMAD.MOV.U32 R69, RZ, RZ, 0x3 ;  /* 0x00000003ff457424 */ /* 0x000fe400078e00ff */
[----:B------:R-:W-:-:S02]  /*45f0*/  IMAD.MOV.U32 R53, RZ, RZ, R33 ;  /* 0x000000ffff357224 */ /* 0x000fc400078e0021 */
[----:B------:R-:W-:-:S04]  /*4600*/  ISETP.LT.U32.AND P0, PT, R65, UR6, PT ;  /* 0x0000000641007c0c */ /* 0x000fc8000bf01070 */
[----:B0-----:R-:W-:Y:S01]  /*4610*/  SEL R57, R52, 0x2, P0 ;  /* 0x0000000234397807 */ /* 0x001fe20000000000 */
[----:B------:R-:W-:-:S04]  /*4620*/  IMAD.MOV.U32 R52, RZ, RZ, R32 ;  /* 0x000000ffff347224 */ /* 0x000fc800078e0020 */
[----:B------:R0:W-:Y:S04]  /*4630*/  STG.E [R62.64+0x28], R57 ;  /* 0x000028393e007986 */ /* 0x0001e8000c101908 */
.L_x_225:
[----:B--2---:R-:W-:Y:S05]  /*4640*/  BSYNC B0 ;  /* 0x0000000000007941 */ /* 0x004fea0003800000 */
.L_x_224:
        /* <DEDUP_REMOVED lines=38> */
.L_x_234:
[----:B------:R-:W-:Y:S05]  /*48b0*/  BSYNC B1 ;  /* 0x0000000000017941 */ /* 0x000fea0003800000 */
.L_x_233:
        /* <DEDUP_REMOVED lines=56> */
.L_x_235:
        /* <DEDUP_REMOVED lines=79> */
.L_x_237:
[----:B------:R0:W-:Y:S01]  /*5130*/  STG.E [R74.64+0x28], RZ ;  /* 0x000028ff4a007986 */ /* 0x0001e2000c101908 */
[----:B------:R-:W-:Y:S02]  /*5140*/  IMAD.MOV.U32 R54, RZ, RZ, R38 ;  /* 0x000000ffff367224 */ /* 0x000fe400078e0026 */
[----:B------:R-:W-:Y:S01]  /*5150*/  IMAD.MOV.U32 R55, RZ, RZ, R39 ;  /* 0x000000ffff377224 */ /* 0x000fe200078e0027 */
[----:B------:R-:W-:Y:S05]  /*5160*/  BRA `(.L_x_232) ;  /* 0x000000a000007947 */ /* 0x000fea0003800000 */
.L_x_236:
[----:B------:R-:W-:Y:S01]  /*5170*/  ULDC UR6, c[0x0][0x168] ;  /* 0x00005a0000067ab9 */ /* 0x000fe20000000800 */
[----:B------:R-:W-:Y:S01]  /*5180*/  IMAD.MOV.U32 R54, RZ, RZ, 0x1 ;  /* 0x00000001ff367424 */ /* 0x000fe200078e00ff */
[----:B------:R-:W-:Y:S01]  /*5190*/  USHF.R.U32.HI UR6, URZ, 0x1, UR6 ;  /* 0x000000013f067899 */ /* 0x000fe20008011606 */
[----:B0-----:R-:W-:Y:S01]  /*51a0*/  PRMT R61, RZ, 0x7610, R61 ;  /* 0x00007610ff3d7816 */ /* 0x001fe2000000003d */
[----:B------:R-:W-:Y:S02]  /*51b0*/  IMAD.MOV.U32 R60, RZ, RZ, 0x3 ;  /* 0x00000003ff3c7424 */ /* 0x000fe400078e00ff */
[----:B------:R-:W-:-:S02]  /*51c0*/  IMAD.MOV.U32 R55, RZ, RZ, R39 ;  /* 0x000000ffff377224 */ /* 0x000fc400078e0027 */
[----:B------:R-:W-:-:S04]  /*51d0*/  ISETP.LT.U32.AND P0, PT, R66, UR6, PT ;  /* 0x0000000642007c0c */ /* 0x000fc8000bf01070 */
[----:B------:R-:W-:Y:S01]  /*51e0*/  SEL R57, R54, 0x2, P0 ;  /* 0x0000000236397807 */ /* 0x000fe20000000000 */
[----:B------:R-:W-:-:S04]  /*51f0*/  IMAD.MOV.U32 R54, RZ, RZ, R38 ;  /* 0x000000ffff367224 */ /* 0x000fc800078e0026 */
[----:B------:R0:W-:Y:S04]  /*5200*/  STG.E [R74.64+0x28], R57 ;  /* 0x000028394a007986 */ /* 0x0001e8000c101908 */
.L_x_232:
[----:B------:R-:W-:Y:S05]  /*5210*/  BSYNC B0 ;  /* 0x0000000000007941 */ /* 0x000fea0003800000 */
.L_x_231:
        /* <DEDUP_REMOVED lines=38> */
.L_x_241:
[----:B------:R-:W-:Y:S05]  /*5480*/  BSYNC B1 ;  /* 0x0000000000017941 */ /* 0x000fea0003800000 */
.L_x_240:
        /* <DEDUP_REMOVED lines=56> */
.L_x_242:
        /* <DEDUP_REMOVED lines=73> */
.L_x_244:
[----:B------:R1:W-:Y:S01]  /*5ca0*/  STG.E [R62.64+0x28], RZ ;  /* 0x000028ff3e007986 */ /* 0x0003e2000c101908 */
[----:B------:R-:W-:Y:S02]  /*5cb0*/  IMAD.MOV.U32 R4, RZ, RZ, R32 ;  /* 0x000000ffff047224 */ /* 0x000fe400078e0020 */
[----:B------:R-:W-:Y:S01]  /*5cc0*/  IMAD.MOV.U32 R5, RZ, RZ, R33 ;  /* 0x000000ffff057224 */ /* 0x000fe200078e0021 */
[----:B------:R-:W-:Y:S05]  /*5cd0*/  BRA `(.L_x_239) ;  /* 0x000000a000007947 */ /* 0x000fea0003800000 */
.L_x_243:
        /* <DEDUP_REMOVED lines=10> */
.L_x_239:
[----:B--2---:R-:W-:Y:S05]  /*5d80*/  BSYNC B0 ;  /* 0x0000000000007941 */ /* 0x004fea0003800000 */
.L_x_238:
        /* <DEDUP_REMOVED lines=38> */
.L_x_248:
[----:B------:R-:W-:Y:S05]  /*5ff0*/  BSYNC B1 ;  /* 0x0000000000017941 */ /* 0x000fea0003800000 */
.L_x_247:
        /* <DEDUP_REMOVED lines=56> */
.L_x_249:
        /* <DEDUP_REMOVED lines=79> */
.L_x_251:
[----:B------:R0:W-:Y:S01]  /*6870*/  STG.E [R74.64+0x28], RZ ;  /* 0x000028ff4a007986 */ /* 0x0001e2000c101908 */
[----:B------:R-:W-:Y:S02]  /*6880*/  IMAD.MOV.U32 R6, RZ, RZ, R38 ;  /* 0x000000ffff067224 */ /* 0x000fe400078e0026 */
[----:B------:R-:W-:Y:S01]  /*6890*/  IMAD.MOV.U32 R7, RZ, RZ, R39 ;  /* 0x000000ffff077224 */ /* 0x000fe200078e0027 */
[----:B------:R-:W-:Y:S05]  /*68a0*/  BRA `(.L_x_246) ;  /* 0x000000a000007947 */ /* 0x000fea0003800000 */
.L_x_250:
        /* <DEDUP_REMOVED lines=10> */
.L_x_246:
[----:B------:R-:W-:Y:S05]  /*6950*/  BSYNC B0 ;  /* 0x0000000000007941 */ /* 0x000fea0003800000 */
.L_x_245:
        /* <DEDUP_REMOVED lines=38> */
.L_x_255:
[----:B------:R-:W-:Y:S05]  /*6bc0*/  BSYNC B1 ;  /* 0x0000000000017941 */ /* 0x000fea0003800000 */
.L_x_254:
        /* <DEDUP_REMOVED lines=56> */
.L_x_256:
        /* <DEDUP_REMOVED lines=73> */
.L_x_258:
[----:B------:R1:W-:Y:S01]  /*73e0*/  STG.E [R62.64+0x28], RZ ;  /* 0x000028ff3e007986 */ /* 0x0003e2000c101908 */
[----:B------:R-:W-:Y:S02]  /*73f0*/  IMAD.MOV.U32 R8, RZ, RZ, R32 ;  /* 0x000000ffff087224 */ /* 0x000fe400078e0020 */
[----:B------:R-:W-:Y:S01]  /*7400*/  IMAD.MOV.U32 R9, RZ, RZ, R33 ;  /* 0x000000ffff097224 */ /* 0x000fe200078e0021 */
[----:B------:R-:W-:Y:S05]  /*7410*/  BRA `(.L_x_253) ;  /* 0x000000a000007947 */ /* 0x000fea0003800000 */
.L_x_257:
        /* <DEDUP_REMOVED lines=10> */
.L_x_253:
[----:B--2---:R-:W-:Y:S05]  /*74c0*/  BSYNC B0 ;  /* 0x0000000000007941 */ /* 0x004fea0003800000 */
.L_x_252:
        /* <DEDUP_REMOVED lines=38> */
.L_x_262:
[----:B------:R-:W-:Y:S05]  /*7730*/  BSYNC B1 ;  /* 0x0000000000017941 */ /* 0x000fea0003800000 */
.L_x_261:
        /* <DEDUP_REMOVED lines=56> */
.L_x_263:
        /* <DEDUP_REMOVED lines=79> */
.L_x_265:
[----:B------:R0:W-:Y:S01]  /*7fb0*/  STG.E [R74.64+0x28], RZ ;  /* 0x000028ff4a007986 */ /* 0x0001e2000c101908 */
[----:B------:R-:W-:Y:S02]  /*7fc0*/  IMAD.MOV.U32 R10, RZ, RZ, R38 ;  /* 0x000000ffff0a7224 */ /* 0x000fe400078e0026 */
[----:B------:R-:W-:Y:S01]  /*7fd0*/  IMAD.MOV.U32 R11, RZ, RZ, R39 ;  /* 0x000000ffff0b7224 */ /* 0x000fe200078e0027 */
[----:B------:R-:W-:Y:S05]  /*7fe0*/  BRA `(.L_x_260) ;  /* 0x000000a000007947 */ /* 0x000fea0003800000 */
.L_x_264:
        /* <DEDUP_REMOVED lines=10> */
.L_x_260:
[----:B------:R-:W-:Y:S05]  /*8090*/  BSYNC B0 ;  /* 0x0000000000007941 */ /* 0x000fea0003800000 */
.L_x_259:
        /* <DEDUP_REMOVED lines=19> */
[----:B------:R-:W-:Y:S02]  /*81d0*/  @P4 IADD3.X R35, P0, ~R59, R35, RZ, P0, !PT ;  /* 0x000000233b234210 */ /* 0x000fe4000071e5ff */
[----:B------:R-:W-:-:S02]  /*81e0*/  @!P4 IADD3.X R34, P3, R58, R34, RZ, P2, !PT ;  /* 0x000000223a22c210 */ /* 0x000fc4000177e4ff */
[----:B------:R-:W-:Y:S02]  /*81f0*/  ISETP.NE.U32.AND P2, PT, R48, R32, PT ;  /* 0x000000203000720c */ /* 0x000fe40003f45070 */
[----:B------:R-:W-:Y:S02]  /*8200*/  @!P4 IADD3.X R35, P3, R59, R35, RZ, P3, !PT ;  /* 0x000000233b23c210 */ /* 0x000fe40001f7e4ff */
[----:B------:R-:W-:Y:S02]  /*8210*/  ISETP.NE.AND.EX P2, PT, R49, R33, PT, P2 ;  /* 0x000000213100720c */ /* 0x000fe40003f45320 */
[----:B-1----:R-:W-:-:S04]  /*8220*/  @P4 IADD3.X R36, P0, ~R62, R36, RZ, P0, !PT ;  /* 0x000000243e244210 */ /* 0x002fc8000071e5ff */
[----:B------:R-:W-:-:S07]  /*8230*/  @!P4 IADD3.X R36, P3, R62, R36, RZ, P3, !PT ;  /* 0x000000243e24c210 */ /* 0x000fce0001f7e4ff */
        /* <DEDUP_REMOVED lines=12> */
.L_x_269:
[----:B------:R-:W-:Y:S05]  /*8300*/  BSYNC B1 ;  /* 0x0000000000017941 */ /* 0x000fea0003800000 */
.L_x_268:
        /* <DEDUP_REMOVED lines=56> */
.L_x_270:
        /* <DEDUP_REMOVED lines=73> */
.L_x_272:
[----:B------:R1:W-:Y:S01]  /*8b20*/  STG.E [R62.64+0x28], RZ ;  /* 0x000028ff3e007986 */ /* 0x0003e2000c101908 */
[----:B------:R-:W-:Y:S02]  /*8b30*/  IMAD.MOV.U32 R12, RZ, RZ, R32 ;  /* 0x000000ffff0c7224 */ /* 0x000fe400078e0020 */
[----:B------:R-:W-:Y:S01]  /*8b40*/  IMAD.MOV.U32 R13, RZ, RZ, R33 ;  /* 0x000000ffff0d7224 */ /* 0x000fe200078e0021 */
[----:B------:R-:W-:Y:S05]  /*8b50*/  BRA `(.L_x_267) ;  /* 0x000000a000007947 */ /* 0x000fea0003800000 */
.L_x_271:
        /* <DEDUP_REMOVED lines=10> */
.L_x_267:
[----:B--2---:R-:W-:Y:S05]  /*8c00*/  BSYNC B0 ;  /* 0x0000000000007941 */ /* 0x004fea0003800000 */
.L_x_266:
        /* <DEDUP_REMOVED lines=38> */
.L_x_276:
[----:B------:R-:W-:Y:S05]  /*8e70*/  BSYNC B1 ;  /* 0x0000000000017941 */ /* 0x000fea0003800000 */
.L_x_275:
        /* <DEDUP_REMOVED lines=56> */
.L_x_277:
        /* <DEDUP_REMOVED lines=79> */
.L_x_279:
[----:B------:R0:W-:Y:S01]  /*96f0*/  STG.E [R74.64+0x28], RZ ;  /* 0x000028ff4a007986 */ /* 0x0001e2000c101908 */
[----:B------:R-:W-:Y:S02]  /*9700*/  IMAD.MOV.U32 R14, RZ, RZ, R38 ;  /* 0x000000ffff0e7224 */ /* 0x000fe400078e0026 */
[----:B------:R-:W-:Y:S01]  /*9710*/  IMAD.MOV.U32 R15, RZ, RZ, R39 ;  /* 0x000000ffff0f7224 */ /* 0x000fe200078e0027 */
[----:B------:R-:W-:Y:S05]  /*9720*/  BRA `(.L_x_274) ;  /* 0x000000a000007947 */ /* 0x000fea0003800000 */
.L_x_278:
        /* <DEDUP_REMOVED lines=10> */
.L_x_274:
[----:B------:R-:W-:Y:S05]  /*97d0*/  BSYNC B0 ;  /* 0x0000000000007941 */ /* 0x000fea0003800000 */
.L_x_273:
        /* <DEDUP_REMOVED lines=38> */
.L_x_283:
[----:B------:R-:W-:Y:S05]  /*9a40*/  BSYNC B1 ;  /* 0x0000000000017941 */ /* 0x000fea0003800000 */
.L_x_282:
        /* <DEDUP_REMOVED lines=56> */
.L_x_284:
        /* <DEDUP_REMOVED lines=73> */
.L_x_286:
[----:B------:R1:W-:Y:S01]  /*a260*/  STG.E [R62.64+0x28], RZ ;  /* 0x000028ff3e007986 */ /* 0x0003e2000c101908 */
[----:B------:R-:W-:Y:S02]  /*a270*/  IMAD.MOV.U32 R16, RZ, RZ, R32 ;  /* 0x000000ffff107224 */ /* 0x000fe400078e0020 */
[----:B------:R-:W-:Y:S01]  /*a280*/  IMAD.MOV.U32 R17, RZ, RZ, R33 ;  /* 0x000000ffff117224 */ /* 0x000fe200078e0021 */
[----:B------:R-:W-:Y:S05]  /*a290*/  BRA `(.L_x_281) ;  /* 0x000000a000007947 */ /* 0x000fea0003800000 */
.L_x_285:
        /* <DEDUP_REMOVED lines=10> */
.L_x_281:
[----:B--2---:R-:W-:Y:S05]  /*a340*/  BSYNC B0 ;  /* 0x0000000000007941 */ /* 0x004fea0003800000 */
.L_x_280:
        /* <DEDUP_REMOVED lines=38> */
.L_x_290:
[----:B------:R-:W-:Y:S05]  /*a5b0*/  BSYNC B1 ;  /* 0x0000000000017941 */ /* 0x000fea0003800000 */
.L_x_289:
        /* <DEDUP_REMOVED lines=56> */
.L_x_291:
        /* <DEDUP_REMOVED lines=79> */
.L_x_293:
[----:B------:R0:W-:Y:S01]  /*ae30*/  STG.E [R74.64+0x28], RZ ;  /* 0x000028ff4a007986 */ /* 0x0001e2000c101908 */
[----:B------:R-:W-:Y:S02]  /*ae40*/  IMAD.MOV.U32 R18, RZ, RZ, R38 ;  /* 0x000000ffff127224 */ /* 0x000fe400078e0026 */
[----:B------:R-:W-:Y:S01]  /*ae50*/  IMAD.MOV.U32 R19, RZ, RZ, R39 ;  /* 0x000000ffff137224 */ /* 0x000fe200078e0027 */
[----:B------:R-:W-:Y:S05]  /*ae60*/  BRA `(.L_x_288) ;  /* 0x000000a000007947 */ /* 0x000fea0003800000 */
.L_x_292:
        /* <DEDUP_REMOVED lines=10> */
.L_x_288:
[----:B------:R-:W-:Y:S05]  /*af10*/  BSYNC B0 ;  /* 0x0000000000007941 */ /* 0x000fea0003800000 */
.L_x_287:
        /* <DEDUP_REMOVED lines=38> */
.L_x_297:
[----:B------:R-:W-:Y:S05]  /*b180*/  BSYNC B1 ;  /* 0x0000000000017941 */ /* 0x000fea0003800000 */
.L_x_296:
        /* <DEDUP_REMOVED lines=56> */
.L_x_298:
        /* <DEDUP_REMOVED lines=73> */
.L_x_300:
[----:B------:R1:W-:Y:S01]  /*b9a0*/  STG.E [R62.64+0x28], RZ ;  /* 0x000028ff3e007986 */ /* 0x0003e2000c101908 */
[----:B------:R-:W-:Y:S02]  /*b9b0*/  IMAD.MOV.U32 R20, RZ, RZ, R32 ;  /* 0x000000ffff147224 */ /* 0x000fe400078e0020 */
[----:B------:R-:W-:Y:S01]  /*b9c0*/  IMAD.MOV.U32 R21, RZ, RZ, R33 ;  /* 0x000000ffff157224 */ /* 0x000fe200078e0021 */
[----:B------:R-:W-:Y:S05]  /*b9d0*/  BRA `(.L_x_295) ;  /* 0x000000a000007947 */ /* 0x000fea0003800000 */
.L_x_299:
        /* <DEDUP_REMOVED lines=10> */
.L_x_295:
[----:B--2---:R-:W-:Y:S05]  /*ba80*/  BSYNC B0 ;  /* 0x0000000000007941 */ /* 0x004fea0003800000 */
.L_x_294:
        /* <DEDUP_REMOVED lines=38> */
.L_x_304:
[----:B------:R-:W-:Y:S05]  /*bcf0*/  BSYNC B1 ;  /* 0x0000000000017941 */ /* 0x000fea0003800000 */
.L_x_303:
        /* <DEDUP_REMOVED lines=56> */
.L_x_305:
        /* <DEDUP_REMOVED lines=79> */
.L_x_307:
[----:B------:R0:W-:Y:S01]  /*c570*/  STG.E [R74.64+0x28], RZ ;  /* 0x000028ff4a007986 */ /* 0x0001e2000c101908 */
[----:B------:R-:W-:Y:S02]  /*c580*/  IMAD.MOV.U32 R22, RZ, RZ, R38 ;  /* 0x000000ffff167224 */ /* 0x000fe400078e0026 */
[----:B------:R-:W-:Y:S01]  /*c590*/  IMAD.MOV.U32 R23, RZ, RZ, R39 ;  /* 0x000000ffff177224 */ /* 0x000fe200078e0027 */
[----:B------:R-:W-:Y:S05]  /*c5a0*/  BRA `(.L_x_302) ;  /* 0x000000a000007947 */ /* 0x000fea0003800000 */
.L_x_306:
        /* <DEDUP_REMOVED lines=10> */
.L_x_302:
[----:B------:R-:W-:Y:S05]  /*c650*/  BSYNC B0 ;  /* 0x0000000000007941 */ /* 0x000fea0003800000 */
.L_x_301:
        /* <DEDUP_REMOVED lines=38> */
.L_x_311:
[----:B------:R-:W-:Y:S05]  /*c8c0*/  BSYNC B1 ;  /* 0x0000000000017941 */ /* 0x000fea0003800000 */
.L_x_310:
        /* <DEDUP_REMOVED lines=56> */
.L_x_312:
        /* <DEDUP_REMOVED lines=73> */
.L_x_314:
[----:B------:R1:W-:Y:S01]  /*d0e0*/  STG.E [R62.64+0x28], RZ ;  /* 0x000028ff3e007986 */ /* 0x0003e2000c101908 */
[----:B------:R-:W-:Y:S02]  /*d0f0*/  IMAD.MOV.U32 R24, RZ, RZ, R32 ;  /* 0x000000ffff187224 */ /* 0x000fe400078e0020 */
[----:B------:R-:W-:Y:S01]  /*d100*/  IMAD.MOV.U32 R25, RZ, RZ, R33 ;  /* 0x000000ffff197224 */ /* 0x000fe200078e0021 */
[----:B------:R-:W-:Y:S05]  /*d110*/  BRA `(.L_x_309) ;  /* 0x000000a000007947 */ /* 0x000fea0003800000 */
.L_x_313:
        /* <DEDUP_REMOVED lines=10> */
.L_x_309:
[----:B--2---:R-:W-:Y:S05]  /*d1c0*/  BSYNC B0 ;  /* 0x0000000000007941 */ /* 0x004fea0003800000 */
.L_x_308:
        /* <DEDUP_REMOVED lines=38> */
.L_x_318:
[----:B------:R-:W-:Y:S05]  /*d430*/  BSYNC B1 ;  /* 0x0000000000017941 */ /* 0x000fea0003800000 */
.L_x_317:
        /* <DEDUP_REMOVED lines=56> */
.L_x_319:
        /* <DEDUP_REMOVED lines=79> */
.L_x_321:
[----:B------:R0:W-:Y:S01]  /*dcb0*/  STG.E [R74.64+0x28], RZ ;  /* 0x000028ff4a007986 */ /* 0x0001e2000c101908 */
[----:B------:R-:W-:Y:S02]  /*dcc0*/  IMAD.MOV.U32 R26, RZ, RZ, R38 ;  /* 0x000000ffff1a7224 */ /* 0x000fe400078e0026 */
[----:B------:R-:W-:Y:S01]  /*dcd0*/  IMAD.MOV.U32 R27, RZ, RZ, R39 ;  /* 0x000000ffff1b7224 */ /* 0x000fe200078e0027 */
[----:B------:R-:W-:Y:S05]  /*dce0*/  BRA `(.L_x_316) ;  /* 0x000000a000007947 */ /* 0x000fea0003800000 */
.L_x_320:
        /* <DEDUP_REMOVED lines=10> */
.L_x_316:
[----:B------:R-:W-:Y:S05]  /*dd90*/  BSYNC B0 ;  /* 0x0000000000007941 */ /* 0x000fea0003800000 */
.L_x_315:
        /* <DEDUP_REMOVED lines=38> */
.L_x_325:
[----:B------:R-:W-:Y:S05]  /*e000*/  BSYNC B1 ;  /* 0x0000000000017941 */ /* 0x000fea0003800000 */
.L_x_324:
        /* <DEDUP_REMOVED lines=51> */
[----:B------:R-:W-:Y:S01]  /*e340*/  IMAD.MOV.U32 R69, RZ, RZ, RZ ;  /* 0x000000ffff457224 */ /* 0x000fe200078e00ff */
[----:B0-----:R-:W-:-:S05]  /*e350*/  IADD3 R56, R56, 0x2, R57 ;  /* 0x0000000238387810 */ /* 0x001fca0007ffe039 */
[----:B------:R-:W-:-:S05]  /*e360*/  IMAD.WIDE.U32 R56, R56, R77, c[0x0][0x1d8] ;  /* 0x0000760038387625 */ /* 0x000fca00078e004d */
[----:B------:R0:W-:Y:S01]  /*e370*/  STG.E [R56.64], R59 ;  /* 0x0000003b38007986 */ /* 0x0001e2000c101908 */
[----:B------:R-:W-:Y:S05]  /*e380*/  BRA `(.L_x_323) ;  /* 0x0000057000007947 */ /* 0x000fea0003800000 */
.L_x_326:
[----:B------:R-:W-:Y:S01]  /*e390*/  PRMT R28, R71, 0x9910, RZ ;  /* 0x00009910471c7816 */ /* 0x000fe200000000ff */
[----:B------:R-:W-:Y:S01]  /*e3a0*/  IMAD.MOV.U32 R69, RZ, RZ, RZ ;  /* 0x000000ffff457224 */ /* 0x000fe200078e00ff */
        /* <DEDUP_REMOVED lines=45> */
[----:B------:R-:W-:Y:S01]  /*e680*/  IMAD.MOV.U32 R69, RZ, RZ, RZ ;  /* 0x000000ffff457224 */ /* 0x000fe200078e00ff */
        /* <DEDUP_REMOVED lines=25> */
.L_x_328:
[----:B------:R1:W-:Y:S01]  /*e820*/  STG.E [R62.64+0x28], RZ ;  /* 0x000028ff3e007986 */ /* 0x0003e2000c101908 */
[----:B------:R-:W-:Y:S02]  /*e830*/  IMAD.MOV.U32 R28, RZ, RZ, R32 ;  /* 0x000000ffff1c7224 */ /* 0x000fe400078e0020 */
[----:B------:R-:W-:Y:S01]  /*e840*/  IMAD.MOV.U32 R29, RZ, RZ, R33 ;  /* 0x000000ffff1d7224 */ /* 0x000fe200078e0021 */
[----:B------:R-:W-:Y:S05]  /*e850*/  BRA `(.L_x_323) ;  /* 0x000000a000007947 */ /* 0x000fea0003800000 */
.L_x_327:
[----:B------:R-:W-:Y:S01]  /*e860*/  ULDC UR6, c[0x0][0x168] ;  /* 0x00005a0000067ab9 */ /* 0x000fe20000000800 */
[----:B------:R-:W-:Y:S01]  /*e870*/  IMAD.MOV.U32 R28, RZ, RZ, 0x1 ;  /* 0x00000001ff1c7424 */ /* 0x000fe200078e00ff */
[----:B------:R-:W-:Y:S01]  /*e880*/  USHF.R.U32.HI UR6, URZ, 0x1, UR6 ;  /* 0x000000013f067899 */ /* 0x000fe20008011606 */
[----:B------:R-:W-:Y:S01]  /*e890*/  PRMT R70, RZ, 0x7610, R70 ;  /* 0x00007610ff467816 */ /* 0x000fe20000000046 */
[----:B------:R-:W-:Y:S02]  /*e8a0*/  IMAD.MOV.U32 R69, RZ, RZ, RZ ;  /* 0x000000ffff457224 */ /* 0x000fe400078e00ff */
[----:B------:R-:W-:-:S02]  /*e8b0*/  IMAD.MOV.U32 R29, RZ, RZ, R33 ;  /* 0x000000ffff1d7224 */ /* 0x000fc400078e0021 */
[----:B------:R-:W-:-:S04]  /*e8c0*/  ISETP.LT.U32.AND P0, PT, R65, UR6, PT ;  /* 0x0000000641007c0c */ /* 0x000fc8000bf01070 */
[----:B0-----:R-:W-:Y:S01]  /*e8d0*/  SEL R57, R28, 0x2, P0 ;  /* 0x000000021c397807 */ /* 0x001fe20000000000 */
[----:B------:R-:W-:-:S04]  /*e8e0*/  IMAD.MOV.U32 R28, RZ, RZ, R32 ;  /* 0x000000ffff1c7224 */ /* 0x000fc800078e0020 */
[----:B------:R0:W-:Y:S04]  /*e8f0*/  STG.E [R62.64+0x28], R57 ;  /* 0x000028393e007986 */ /* 0x0001e8000c101908 */
.L_x_323:
[----:B--2---:R-:W-:Y:S05]  /*e900*/  BSYNC B0 ;  /* 0x0000000000007941 */ /* 0x004fea0003800000 */
.L_x_322:
        /* <DEDUP_REMOVED lines=38> */
.L_x_332:
[----:B------:R-:W-:Y:S05]  /*eb70*/  BSYNC B1 ;  /* 0x0000000000017941 */ /* 0x000fea0003800000 */
.L_x_331:
        /* <DEDUP_REMOVED lines=47> */
[----:B------:R-:W-:-:S04]  /*ee70*/  IMAD.MOV.U32 R60, RZ, RZ, RZ ;  /* 0x000000ffff3c7224 */ /* 0x000fc800078e00ff */
        /* <DEDUP_REMOVED lines=8> */
.L_x_333:
        /* <DEDUP_REMOVED lines=52> */
[----:B0-----:R-:W-:Y:S01]  /*f240*/  IMAD.MOV.U32 R60, RZ, RZ, RZ ;  /* 0x000000ffff3c7224 */ /* 0x001fe200078e00ff */
        /* <DEDUP_REMOVED lines=26> */
.L_x_335:
[----:B------:R0:W-:Y:S01]  /*f3f0*/  STG.E [R74.64+0x28], RZ ;  /* 0x000028ff4a007986 */ /* 0x0001e2000c101908 */
[----:B------:R-:W-:Y:S02]  /*f400*/  IMAD.MOV.U32 R30, RZ, RZ, R38 ;  /* 0x000000ffff1e7224 */ /* 0x000fe400078e0026 */
[----:B------:R-:W-:Y:S01]  /*f410*/  IMAD.MOV.U32 R31, RZ, RZ, R39 ;  /* 0x000000ffff1f7224 */ /* 0x000fe200078e0027 */
[----:B------:R-:W-:Y:S05]  /*f420*/  BRA `(.L_x_330) ;  /* 0x000000a000007947 */ /* 0x000fea0003800000 */
.L_x_334:
[----:B------:R-:W-:Y:S01]  /*f430*/  ULDC UR6, c[0x0][0x168] ;  /* 0x00005a0000067ab9 */ /* 0x000fe20000000800 */
[----:B------:R-:W-:Y:S01]  /*f440*/  IMAD.MOV.U32 R30, RZ, RZ, 0x1 ;  /* 0x00000001ff1e7424 */ /* 0x000fe200078e00ff */
[----:B------:R-:W-:Y:S01]  /*f450*/  USHF.R.U32.HI UR6, URZ, 0x1, UR6 ;  /* 0x000000013f067899 */ /* 0x000fe20008011606 */
[----:B0-----:R-:W-:Y:S01]  /*f460*/  PRMT R61, RZ, 0x7610, R61 ;  /* 0x00007610ff3d7816 */ /* 0x001fe2000000003d */
[----:B------:R-:W-:Y:S02]  /*f470*/  IMAD.MOV.U32 R60, RZ, RZ, RZ ;  /* 0x000000ffff3c7224 */ /* 0x000fe400078e00ff */
[----:B------:R-:W-:-:S02]  /*f480*/  IMAD.MOV.U32 R31, RZ, RZ, R39 ;  /* 0x000000ffff1f7224 */ /* 0x000fc400078e0027 */
[----:B------:R-:W-:-:S04]  /*f490*/  ISETP.LT.U32.AND P0, PT, R66, UR6, PT ;  /* 0x0000000642007c0c */ /* 0x000fc8000bf01070 */
[----:B------:R-:W-:Y:S01]  /*f4a0*/  SEL R57, R30, 0x2, P0 ;  /* 0x000000021e397807 */ /* 0x000fe20000000000 */
[----:B------:R-:W-:-:S04]  /*f4b0*/  IMAD.MOV.U32 R30, RZ, RZ, R38 ;  /* 0x000000ffff1e7224 */ /* 0x000fc800078e0026 */
[----:B------:R0:W-:Y:S04]  /*f4c0*/  STG.E [R74.64+0x28], R57 ;  /* 0x000028394a007986 */ /* 0x0001e8000c101908 */
.L_x_330:
[----:B------:R-:W-:Y:S05]  /*f4d0*/  BSYNC B0 ;  /* 0x0000000000007941 */ /* 0x000fea0003800000 */
.L_x_329:
[----:B------:R-:W-:Y:S01]  /*f4e0*/  IADD3 R72, P0, R72, 0x1e000, RZ ;  /* 0x0001e00048487810 */ /* 0x000fe20007f1e0ff */
[----:B------:R-:W-:-:S04]  /*f4f0*/  UIADD3 UR7, UR7, -0xa, URZ ;  /* 0xfffffff607077890 */ /* 0x000fc8000fffe03f */
[----:B------:R-:W-:Y:S01]  /*f500*/  IMAD.X R73, RZ, RZ, R73, P0 ;  /* 0x000000ffff497224 */ /* 0x000fe200000e0649 */
[----:B------:R-:W-:Y:S01]  /*f510*/  @P1 CALL.REL.NOINC `(.L_x_336) ;  /* 0x0000001000001944 */ /* 0x000fe20003c00000 */
[----:B------:R-:W-:Y:S05]  /*f520*/  BRA `(.L_x_337) ;  /* 0xffff173000007947 */ /* 0x000fea000383ffff */
.L_x_336:
[----:B------:R-:W2:Y:S01]  /*f530*/  S2R R99, SR_TID.X ;  /* 0x0000000000637919 */ /* 0x000ea20000002100 */
[C---:B------:R-:W-:Y:S01]  /*f540*/  IADD3 R67, -R69.reuse, 0xa, RZ ;  /* 0x0000000a45437810 */ /* 0x040fe20007ffe1ff */
[----:B------:R-:W-:Y:S01]  /*f550*/  UIADD3 UR4, UP0, UR4, 0x1, URZ ;  /* 0x0000000104047890 */ /* 0x000fe2000ff1e03f */
[C---:B------:R-:W-:Y:S01]  /*f560*/  IADD3 R66, -R60.reuse, 0xa, RZ ;  /* 0x0000000a3c427810 */ /* 0x040fe20007ffe1ff */
[----:B------:R-:W3:Y:S01]  /*f570*/  S2R R101, SR_CTAID.X ;  /* 0x0000000000657919 */ /* 0x000ee20000002500 */
[----:B------:R-:W-:Y:S01]  /*f580*/  IADD3 R65, -R69, 0xc, RZ ;  /* 0x0000000c45417810 */ /* 0x000fe20007ffe1ff */
[----:B------:R-:W-:Y:S01]  /*f590*/  IMAD.WIDE.U32 R72, R67, -0x33333333, RZ ;  /* 0xcccccccd43487825 */ /* 0x000fe200078e00ff */
[----:B------:R-:W-:Y:S01]  /*f5a0*/  IADD3 R70, -R60, 0xb, RZ ;  /* 0x0000000b3c467810 */ /* 0x000fe20007ffe1ff */
[----:B------:R-:W-:Y:S01]  /*f5b0*/  UIADD3.X UR5, URZ, UR5, URZ, UP0, !UPT ;  /* 0x000000053f057290 */ /* 0x000fe200087fe43f */
[----:B------:R-:W-:Y:S01]  /*f5c0*/  IADD3 R90, -R69, 0x10, RZ ;  /* 0x00000010455a7810 */ /* 0x000fe20007ffe1ff */
[----:B------:R-:W-:Y:S01]  /*f5d0*/  IMAD.WIDE.U32 R2, R66, -0x33333333, RZ ;  /* 0xcccccccd42027825 */ /* 0x000fe200078e00ff */
[----:B------:R-:W-:-:S02]  /*f5e0*/  SHF.R.U32.HI R72, RZ, 0x3, R73 ;  /* 0x00000003ff487819 */ /* 0x000fc40000011649 */
[----:B------:R-:W-:Y:S01]  /*f5f0*/  IADD3 R0, -R69, 0xb, RZ ;  /* 0x0000000b45007810 */ /* 0x000fe20007ffe1ff */
[----:B------:R-:W-:Y:S01]  /*f600*/  IMAD.WIDE.U32 R80, R65, -0x33333333, RZ ;  /* 0xcccccccd41507825 */ /* 0x000fe200078e00ff */
[----:B-----5:R-:W-:Y:S02]  /*f610*/  SHF.R.U32.HI R71, RZ, 0x3, R3 ;  /* 0x00000003ff477819 */ /* 0x020fe40000011603 */
[C---:B------:R-:W-:Y:S01]  /*f620*/  IADD3 R73, -R69.reuse, 0xd, RZ ;  /* 0x0000000d45497810 */ /* 0x040fe20007ffe1ff */
[----:B------:R-:W-:Y:S01]  /*f630*/  IMAD.WIDE.U32 R2, R70, -0x33333333, RZ ;  /* 0xcccccccd46027825 */ /* 0x000fe200078e00ff */
[----:B------:R-:W-:Y:S02]  /*f640*/  IADD3 R78, -R69, 0xe, RZ ;  /* 0x0000000e454e7810 */ /* 0x000fe40007ffe1ff */
[----:B------:R-:W-:Y:S01]  /*f650*/  SHF.R.U32.HI R80, RZ, 0x3, R81 ;  /* 0x00000003ff507819 */ /* 0x000fe20000011651 */
[----:B01----:R-:W-:Y:S01]  /*f660*/  IMAD.WIDE.U32 R62, R90, -0x33333333, RZ ;  /* 0xcccccccd5a3e7825 */ /* 0x003fe200078e00ff */
[----:B------:R-:W-:-:S02]  /*f670*/  SHF.R.U32.HI R77, RZ, 0x3, R3 ;  /* 0x00000003ff4d7819 */ /* 0x000fc40000011603 */
[----:B------:R-:W-:Y:S01]  /*f680*/  IADD3 R81, -R60, 0xd, RZ ;  /* 0x0000000d3c517810 */ /* 0x000fe20007ffe1ff */
[----:B------:R-:W-:Y:S01]  /*f690*/  IMAD.WIDE.U32 R56, R0, -0x33333333, RZ ;  /* 0xcccccccd00387825 */ /* 0x000fe200078e00ff */
[C---:B------:R-:W-:Y:S02]  /*f6a0*/  IADD3 R76, -R60.reuse, 0xe, RZ ;  /* 0x0000000e3c4c7810 */ /* 0x040fe40007ffe1ff */
[----:B------:R-:W-:Y:S01]  /*f6b0*/  IADD3 R87, -R60, 0x11, RZ ;  /* 0x000000113c577810 */ /* 0x000fe20007ffe1ff */
[----:B------:R-:W-:Y:S01]  /*f6c0*/  IMAD.WIDE.U32 R82, R73, -0x33333333, RZ ;  /* 0xcccccccd49527825 */ /* 0x000fe200078e00ff */
[----:B------:R-:W-:Y:S02]  /*f6d0*/  SHF.R.U32.HI R95, RZ, 0x3, R63 ;  /* 0x00000003ff5f7819 */ /* 0x000fe4000001163f */
[----:B------:R-:W-:Y:S01]  /*f6e0*/  SHF.R.U32.HI R75, RZ, 0x3, R57 ;  /* 0x00000003ff4b7819 */ /* 0x000fe20000011639 */
[----:B------:R-:W-:Y:S01]  /*f6f0*/  IMAD.WIDE.U32 R2, R78, -0x33333333, RZ ;  /* 0xcccccccd4e027825 */ /* 0x000fe200078e00ff */
[----:B------:R-:W-:-:S02]  /*f700*/  SHF.R.U32.HI R82, RZ, 0x3, R83 ;  /* 0x00000003ff527819 */ /* 0x000fc40000011653 */
[----:B------:R-:W-:Y:S01]  /*f710*/  IADD3 R89, -R69, 0x11, RZ ;  /* 0x0000001145597810 */ /* 0x000fe20007ffe1ff */
[----:B--2---:R-:W-:Y:S01]  /*f720*/  IMAD R99, R68, 0x100, R99 ;  /* 0x0000010044637824 */ /* 0x004fe200078e0263 */
[----:B------:R-:W-:Y:S01]  /*f730*/  SHF.R.U32.HI R83, RZ, 0x3, R3 ;  /* 0x00000003ff537819 */ /* 0x000fe20000011603 */
[----:B------:R-:W-:Y:S01]  /*f740*/  IMAD.WIDE.U32 R84, R81, -0x33333333, RZ ;  /* 0xcccccccd51547825 */ /* 0x000fe200078e00ff */
[----:B------:R-:W-:Y:S02]  /*f750*/  IADD3 R96, -R69, 0x12, RZ ;  /* 0x0000001245607810 */ /* 0x000fe40007ffe1ff */
[C---:B------:R-:W-:Y:S01]  /*f760*/  IADD3 R94, -R60.reuse, 0x12, RZ ;  /* 0x000000123c5e7810 */ /* 0x040fe20007ffe1ff */
[----:B------:R-:W-:Y:S01]  /*f770*/  IMAD.WIDE.U32 R62, R99, -0x55555555, RZ ;  /* 0xaaaaaaab633e7825 */ /* 0x000fe200078e00ff */
[----:B------:R-:W-:Y:S02]  /*f780*/  SHF.R.U32.HI R84, RZ, 0x3, R85 ;  /* 0x00000003ff547819 */ /* 0x000fe40000011655 */
[----:B------:R-:W-:Y:S01]  /*f790*/  IADD3 R64, -R60, 0xc, RZ ;  /* 0x0000000c3c407810 */ /* 0x000fe20007ffe1ff */
[----:B------:R-:W-:Y:S01]  /*f7a0*/  IMAD.WIDE.U32 R56, R76, -0x33333333, RZ ;  /* 0xcccccccd4c387825 */ /* 0x000fe200078e00ff */
[----:B------:R-:W-:-:S02]  /*f7b0*/  SHF.R.U32.HI R62, RZ, 0x8, R63 ;  /* 0x00000008ff3e7819 */ /* 0x000fc4000001163f */
[----:B------:R-:W-:Y:S01]  /*f7c0*/  IADD3 R74, -R69, 0xf, RZ ;  /* 0x0000000f454a7810 */ /* 0x000fe20007ffe1ff */
[----:B------:R-:W-:Y:S01]  /*f7d0*/  IMAD.WIDE.U32 R2, R87, -0x33333333, RZ ;  /* 0xcccccccd57027825 */ /* 0x000fe200078e00ff */
[----:B------:R-:W-:Y:S02]  /*f7e0*/  SHF.R.U32.HI R85, RZ, 0x3, R57 ;  /* 0x00000003ff557819 */ /* 0x000fe40000011639 */
[C---:B------:R-:W-:Y:S01]  /*f7f0*/  IADD3 R86, -R60.reuse, 0xf, RZ ;  /* 0x0000000f3c567810 */ /* 0x040fe20007ffe1ff */
[----:B------:R-:W-:Y:S01]  /*f800*/  IMAD.WIDE.U32 R56, R89, -0x33333333, RZ ;  /* 0xcccccccd59387825 */ /* 0x000fe200078e00ff */
[----:B------:R-:W-:Y:S02]  /*f810*/  SHF.R.U32.HI R100, RZ, 0x3, R3 ;  /* 0x00000003ff647819 */ /* 0x000fe40000011603 */
[----:B------:R-:W-:Y:S01]  /*f820*/  IADD3 R88, -R60, 0x10, RZ ;  /* 0x000000103c587810 */ /* 0x000fe20007ffe1ff */
[----:B------:R-:W-:Y:S01]  /*f830*/  IMAD.WIDE.U32 R2, R96, -0x33333333, RZ ;  /* 0xcccccccd60027825 */ /* 0x000fe200078e00ff */
[----:B------:R-:W-:-:S03]  /*f840*/  SHF.R.U32.HI R98, RZ, 0x3, R57 ;  /* 0x00000003ff627819 */ /* 0x000fc60000011639 */
[----:B------:R-:W-:Y:S01]  /*f850*/  IMAD R75, R75, -0xa, R0 ;  /* 0xfffffff64b4b7824 */ /* 0x000fe200078e0200 */
[----:B------:R-:W-:Y:S01]  /*f860*/  SHF.R.U32.HI R3, RZ, 0x3, R3 ;  /* 0x00000003ff037819 */ /* 0x000fe20000011603 */
[----:B------:R-:W-:Y:S02]  /*f870*/  IMAD.SHL.U32 R0, R99, 0x2, RZ ;  /* 0x0000000263007824 */ /* 0x000fe400078e00ff */
[--C-:B------:R-:W-:Y:S01]  /*f880*/  IMAD R2, R62, -0x180, R99.reuse ;  /* 0xfffffe803e027824 */ /* 0x100fe200078e0263 */
[----:B------:R-:W-:Y:S01]  /*f890*/  SHF.R.U32.HI R99, RZ, 0x2, R99 ;  /* 0x00000002ff637819 */ /* 0x000fe20000011663 */
[----:B------:R-:W-:Y:S01]  /*f8a0*/  IMAD.WIDE.U32 R56, R94, -0x33333333, RZ ;  /* 0xcccccccd5e387825 */ /* 0x000fe200078e00ff */
[----:B------:R-:W-:Y:S02]  /*f8b0*/  LOP3.LUT R0, R0, 0x6, RZ, 0xc0, !PT ;  /* 0x0000000600007812 */ /* 0x000fe400078ec0ff */
[----:B------:R-:W-:Y:S01]  /*f8c0*/  SHF.R.U32.HI R2, RZ, 0x4, R2 ;  /* 0x00000004ff027819 */ /* 0x000fe20000011602 */
[----:B---3--:R-:W-:Y:S01]  /*f8d0*/  IMAD R56, R101, 0xc, R68 ;  /* 0x0000000c65387824 */ /* 0x008fe200078e0244 */
[----:B------:R-:W-:Y:S01]  /*f8e0*/  SHF.R.U32.HI R57, RZ, 0x3, R57 ;  /* 0x00000003ff397819 */ /* 0x000fe20000011639 */
[----:B------:R-:W-:Y:S01]  /*f8f0*/  IMAD.WIDE.U32 R58, R64, -0x33333333, RZ ;  /* 0xcccccccd403a7825 */ /* 0x000fe200078e00ff */
[----:B------:R-:W-:-:S02]  /*f900*/  LOP3.LUT R2, R2, 0x18, RZ, 0xc0, !PT ;  /* 0x0000001802027812 */ /* 0x000fc400078ec0ff */
[----:B------:R-:W-:Y:S01]  /*f910*/  IADD3 R68, R68, 0x1, RZ ;  /* 0x0000000144447810 */ /* 0x000fe20007ffe0ff */
[----:B------:R-:W-:Y:S01]  /*f920*/  IMAD.SHL.U32 R62, R62, 0x20, RZ ;  /* 0x000000203e3e7824 */ /* 0x000fe200078e00ff */
[----:B------:R-:W-:Y:S01]  /*f930*/  SHF.R.U32.HI R79, RZ, 0x3, R59 ;  /* 0x00000003ff4f7819 */ /* 0x000fe2000001163b */
[----:B------:R-:W-:Y:S01]  /*f940*/  IMAD R56, R56, 0x1400, R101 ;  /* 0x0000140038387824 */ /* 0x000fe200078e0265 */
[----:B------:R-:W-:Y:S01]  /*f950*/  ISETP.GE.U32.AND P0, PT, R68, 0xc, PT ;  /* 0x0000000c4400780c */ /* 0x000fe20003f06070 */
[----:B------:R-:W-:Y:S01]  /*f960*/  IMAD R101, R101, 0x1800, R0 ;  /* 0x0000180065657824 */ /* 0x000fe200078e0200 */
[----:B------:R-:W-:Y:S01]  /*f970*/  LOP3.LUT R99, R62, 0xffffffe0, R99, 0xe2, !PT ;  /* 0xffffffe03e637812 */ /* 0x000fe200078ee263 */
[----:B------:R-:W-:-:S04]  /*f980*/  IMAD.WIDE.U32 R58, R74, -0x33333333, RZ ;  /* 0xcccccccd4a3a7825 */ /* 0x000fc800078e00ff */
[----:B------:R-:W-:Y:S01]  /*f990*/  IMAD.WIDE.U32 R92, R86, -0x33333333, RZ ;  /* 0xcccccccd565c7825 */ /* 0x000fe200078e00ff */
[----:B------:R-:W-:Y:S02]  /*f9a0*/  IADD3 R92, -R69, 0x13, RZ ;  /* 0x00000013455c7810 */ /* 0x000fe40007ffe1ff */
[----:B------:R-:W-:Y:S01]  /*f9b0*/  IADD3 R69, -R60, 0x13, RZ ;  /* 0x000000133c457810 */ /* 0x000fe20007ffe1ff */
[----:B------:R-:W-:Y:S01]  /*f9c0*/  IMAD.IADD R2, R2, 0x1, R101 ;  /* 0x0000000102027824 */ /* 0x000fe200078e0265 */
[----:B------:R-:W-:Y:S01]  /*f9d0*/  SHF.R.U32.HI R91, RZ, 0x3, R59 ;  /* 0x00000003ff5b7819 */ /* 0x000fe2000001163b */
[----:B------:R-:W-:Y:S01]  /*f9e0*/  IMAD.WIDE.U32 R58, R88, -0x33333333, RZ ;  /* 0xcccccccd583a7825 */ /* 0x000fe200078e00ff */
[----:B------:R-:W-:-:S03]  /*f9f0*/  SHF.R.U32.HI R93, RZ, 0x3, R93 ;  /* 0x00000003ff5d7819 */ /* 0x000fc6000001165d */
[----:B------:R-:W-:Y:S01]  /*fa00*/  IMAD R2, R99, 0x18, R2 ;  /* 0x0000001863027824 */ /* 0x000fe200078e0202 */
[----:B------:R-:W-:Y:S01]  /*fa10*/  SHF.R.U32.HI R97, RZ, 0x3, R59 ;  /* 0x00000003ff617819 */ /* 0x000fe2000001163b */
[----:B------:R-:W-:-:S04]  /*fa20*/  IMAD.WIDE.U32 R60, R69, -0x33333333, RZ ;  /* 0xcccccccd453c7825 */ /* 0x000fc800078e00ff */
[----:B------:R-:W-:Y:S01]  /*fa30*/  IMAD R2, R2, 0xc, RZ ;  /* 0x0000000c02027824 */ /* 0x000fe200078e02ff */
[----:B------:R-:W-:Y:S01]  /*fa40*/  SHF.R.U32.HI R60, RZ, 0x3, R61 ;  /* 0x00000003ff3c7819 */ /* 0x000fe2000001163d */
[----:B------:R-:W-:Y:S01]  /*fa50*/  IMAD.WIDE.U32 R58, R92, -0x33333333, RZ ;  /* 0xcccccccd5c3a7825 */ /* 0x000fe200078e00ff */
[----:B------:R-:W-:-:S03]  /*fa60*/  IADD3 R58, R56, 0xa00, RZ ;  /* 0x00000a00383a7810 */ /* 0x000fc60007ffe0ff */
[----:B------:R-:W-:Y:S01]  /*fa70*/  IMAD R77, R77, -0xa, R70 ;  /* 0xfffffff64d4d7824 */ /* 0x000fe200078e0246 */
[----:B------:R-:W-:Y:S01]  /*fa80*/  SHF.R.U32.HI R59, RZ, 0x3, R59 ;  /* 0x00000003ff3b7819 */ /* 0x000fe2000001163b */
[----:B------:R-:W-:Y:S02]  /*fa90*/  IMAD R64, R79, -0xa, R64 ;  /* 0xfffffff64f407824 */ /* 0x000fe400078e0240 */
[----:B------:R-:W-:Y:S02]  /*faa0*/  IMAD R83, R83, -0xa, R78 ;  /* 0xfffffff653537824 */ /* 0x000fe400078e024e */
[----:B------:R-:W-:Y:S01]  /*fab0*/  IMAD R61, R57, -0xa, R94 ;  /* 0xfffffff6393d7824 */ /* 0x000fe200078e025e */
[----:B------:R-:W-:Y:S01]  /*fac0*/  IADD3 R57, R2, 0x8, RZ ;  /* 0x0000000802397810 */ /* 0x000fe20007ffe0ff */
[----:B------:R-:W-:Y:S02]  /*fad0*/  IMAD R79, R82, -0xa, R73 ;  /* 0xfffffff6524f7824 */ /* 0x000fe400078e0249 */
[----:B------:R-:W-:-:S02]  /*fae0*/  IMAD R84, R84, -0xa, R81 ;  /* 0xfffffff654547824 */ /* 0x000fc400078e0251 */
[----:B------:R-:W-:Y:S02]  /*faf0*/  IMAD R85, R85, -0xa, R76 ;  /* 0xfffffff655557824 */ /* 0x000fe400078e024c */
[----:B------:R-:W-:Y:S02]  /*fb00*/  IMAD R72, R72, -0xa, R67 ;  /* 0xfffffff648487824 */ /* 0x000fe400078e0243 */
[----:B------:R-:W-:Y:S02]  /*fb10*/  IMAD R73, R93, -0xa, R86 ;  /* 0xfffffff65d497824 */ /* 0x000fe400078e0256 */
[----:B------:R-:W-:Y:S02]  /*fb20*/  IMAD.MOV.U32 R0, RZ, RZ, 0x8 ;  /* 0x00000008ff007424 */ /* 0x000fe400078e00ff */
[----:B------:R-:W-:Y:S02]  /*fb30*/  IMAD R67, R95, -0xa, R90 ;  /* 0xfffffff65f437824 */ /* 0x000fe400078e025a */
[----:B------:R-:W-:-:S02]  /*fb40*/  IMAD R93, R75, 0x100, R56 ;  /* 0x000001004b5d7824 */ /* 0x000fc400078e0238 */
[----:B------:R-:W-:Y:S02]  /*fb50*/  IMAD R75, R83, 0x100, R56 ;  /* 0x00000100534b7824 */ /* 0x000fe400078e0238 */
[--C-:B------:R-:W-:Y:S02]  /*fb60*/  IMAD R95, R77, 0x100, R58.reuse ;  /* 0x000001004d5f7824 */ /* 0x100fe400078e023a */
[----:B------:R-:W-:Y:S02]  /*fb70*/  IMAD R80, R80, -0xa, R65 ;  /* 0xfffffff650507824 */ /* 0x000fe400078e0241 */
[--C-:B------:R-:W-:Y:S02]  /*fb80*/  IMAD R83, R84, 0x100, R58.reuse ;  /* 0x0000010054537824 */ /* 0x100fe400078e023a */
[----:B------:R-:W-:Y:S02]  /*fb90*/  IMAD R77, R85, 0x100, R58 ;  /* 0x00000100554d7824 */ /* 0x000fe400078e023a */
[----:B------:R-:W-:Y:S01]  /*fba0*/  IMAD R65, R100, -0xa, R87 ;  /* 0xfffffff664417824 */ /* 0x000fe200078e0257 */
[----:B------:R-:W-:Y:S01]  /*fbb0*/  IADD3 R87, R2, 0x14, RZ ;  /* 0x0000001402577810 */ /* 0x000fe20007ffe0ff */
[----:B------:R-:W-:-:S04]  /*fbc0*/  IMAD.WIDE.U32 R84, R57, R0, c[0x0][0x160] ;  /* 0x0000580039547625 */ /* 0x000fc800078e0000 */
[----:B------:R-:W-:Y:S01]  /*fbd0*/  IMAD R66, R71, -0xa, R66 ;  /* 0xfffffff647427824 */ /* 0x000fe200078e0242 */
[----:B------:R0:W-:Y:S01]  /*fbe0*/  STG.E.64 [R84.64], R32 ;  /* 0x0000002054007986 */ /* 0x0001e2000c101b08 */
[----:B------:R-:W-:Y:S02]  /*fbf0*/  IMAD R63, R98, -0xa, R89 ;  /* 0xfffffff6623f7824 */ /* 0x000fe400078e0259 */
[----:B------:R-:W-:Y:S01]  /*fc00*/  IMAD R71, R91, -0xa, R74 ;  /* 0xfffffff65b477824 */ /* 0x000fe200078e024a */
[----:B------:R1:W-:Y:S01]  /*fc10*/  STG.E.64 [R84.64+0x8], R34 ;  /* 0x0000082254007986 */ /* 0x0003e2000c101b08 */
[----:B------:R-:W-:Y:S02]  /*fc20*/  IMAD R89, R72, 0x100, R56 ;  /* 0x0000010048597824 */ /* 0x000fe400078e0238 */
[----:B------:R-:W-:Y:S01]  /*fc30*/  IMAD R91, R66, 0x100, R58 ;  /* 0x00000100425b7824 */ /* 0x000fe200078e023a */
[----:B------:R2:W-:Y:S01]  /*fc40*/  STG.E.64 [R84.64+0x10], R36 ;  /* 0x0000102454007986 */ /* 0x0005e2000c101b08 */
[----:B------:R-:W-:-:S02]  /*fc50*/  IMAD R88, R97, -0xa, R88 ;  /* 0xfffffff661587824 */ /* 0x000fc400078e0258 */
[----:B------:R-:W-:Y:S02]  /*fc60*/  IMAD R81, R80, 0x100, R56 ;  /* 0x0000010050517824 */ /* 0x000fe400078e0238 */
[----:B------:R-:W-:Y:S02]  /*fc70*/  IMAD R97, R64, 0x100, R58 ;  /* 0x0000010040617824 */ /* 0x000fe400078e023a */
[----:B0-----:R-:W-:-:S04]  /*fc80*/  IMAD.WIDE.U32 R32, R87, R0, c[0x0][0x160] ;  /* 0x0000580057207625 */ /* 0x001fc800078e0000 */
[-C--:B-1----:R-:W-:Y:S01]  /*fc90*/  IMAD.WIDE.U32 R34, R89, R0.reuse, c[0x0][0x1c8] ;  /* 0x0000720059227625 */ /* 0x082fe200078e0000 */
[----:B------:R0:W-:Y:S03]  /*fca0*/  STG.E.64 [R32.64], R38 ;  /* 0x0000002620007986 */ /* 0x0001e6000c101b08 */
[----:B--2---:R-:W-:Y:S01]  /*fcb0*/  IMAD.WIDE.U32 R36, R91, R0, c[0x0][0x1c8] ;  /* 0x000072005b247625 */ /* 0x004fe200078e0000 */
[----:B------:R1:W-:Y:S03]  /*fcc0*/  STG.E.64 [R32.64+0x8], R40 ;  /* 0x0000082820007986 */ /* 0x0003e6000c101b08 */
[--C-:B------:R-:W-:Y:S01]  /*fcd0*/  IMAD R79, R79, 0x100, R56.reuse ;  /* 0x000001004f4f7824 */ /* 0x100fe200078e0238 */
[----:B------:R2:W-:Y:S01]  /*fce0*/  STG.E.64 [R32.64+0x10], R42 ;  /* 0x0000102a20007986 */ /* 0x0005e2000c101b08 */
[----:B------:R-:W-:-:S02]  /*fcf0*/  IMAD R71, R71, 0x100, R56 ;  /* 0x0000010047477824 */ /* 0x000fc400078e0238 */
[----:B------:R-:W-:Y:S01]  /*fd00*/  IMAD R73, R73, 0x100, R58 ;  /* 0x0000010049497824 */ /* 0x000fe200078e023a */
[----:B------:R3:W-:Y:S01]  /*fd10*/  STG.E.64 [R34.64], R44 ;  /* 0x0000002c22007986 */ /* 0x0007e2000c101b08 */
[----:B------:R-:W-:Y:S02]  /*fd20*/  IMAD R3, R3, -0xa, R96 ;  /* 0xfffffff603037824 */ /* 0x000fe400078e0260 */
[-C--:B0-----:R-:W-:Y:S01]  /*fd30*/  IMAD.WIDE.U32 R38, R93, R0.reuse, c[0x0][0x1c8] ;  /* 0x000072005d267625 */ /* 0x081fe200078e0000 */
[----:B------:R0:W-:Y:S03]  /*fd40*/  STG.E.64 [R36.64], R46 ;  /* 0x0000002e24007986 */ /* 0x0001e6000c101b08 */
[-C--:B-1----:R-:W-:Y:S01]  /*fd50*/  IMAD.WIDE.U32 R40, R95, R0.reuse, c[0x0][0x1c8] ;  /* 0x000072005f287625 */ /* 0x082fe200078e0000 */
[----:B------:R-:W-:Y:S03]  /*fd60*/  STG.E.64 [R38.64], R48 ;  /* 0x0000003026007986 */ /* 0x000fe6000c101b08 */
[-C--:B--2---:R-:W-:Y:S01]  /*fd70*/  IMAD.WIDE.U32 R42, R81, R0.reuse, c[0x0][0x1c8] ;  /* 0x00007200512a7625 */ /* 0x084fe200078e0000 */
[----:B------:R-:W-:Y:S03]  /*fd80*/  STG.E.64 [R40.64], R50 ;  /* 0x0000003228007986 */ /* 0x000fe6000c101b08 */
[-C--:B------:R-:W-:Y:S01]  /*fd90*/  IMAD.WIDE.U32 R32, R97, R0.reuse, c[0x0][0x1c8] ;  /* 0x0000720061207625 */ /* 0x080fe200078e0000 */
[----:B------:R-:W-:Y:S03]  /*fda0*/  STG.E.64 [R42.64], R52 ;  /* 0x000000342a007986 */ /* 0x000fe6000c101b08 */
[-C--:B---3--:R-:W-:Y:S01]  /*fdb0*/  IMAD.WIDE.U32 R34, R79, R0.reuse, c[0x0][0x1c8] ;  /* 0x000072004f227625 */ /* 0x088fe200078e0000 */
[----:B------:R-:W-:Y:S03]  /*fdc0*/  STG.E.64 [R32.64], R54 ;  /* 0x0000003620007986 */ /* 0x000fe6000c101b08 */
[----:B0-----:R-:W-:Y:S01]  /*fdd0*/  IMAD.WIDE.U32 R36, R83, R0, c[0x0][0x1c8] ;  /* 0x0000720053247625 */ /* 0x001fe200078e0000 */
[----:B------:R0:W-:Y:S03]  /*fde0*/  STG.E.64 [R34.64], R4 ;  /* 0x0000000422007986 */ /* 0x0001e6000c101b08 */
[----:B------:R-:W-:Y:S01]  /*fdf0*/  IMAD R60, R60, -0xa, R69 ;  /* 0xfffffff63c3c7824 */ /* 0x000fe200078e0245 */
[----:B------:R1:W-:Y:S01]  /*fe00*/  STG.E.64 [R36.64], R6 ;  /* 0x0000000624007986 */ /* 0x0003e2000c101b08 */
[----:B------:R-:W-:-:S02]  /*fe10*/  IMAD R67, R67, 0x100, R56 ;  /* 0x0000010043437824 */ /* 0x000fc400078e0238 */
[----:B------:R-:W-:Y:S02]  /*fe20*/  IMAD R69, R88, 0x100, R58 ;  /* 0x0000010058457824 */ /* 0x000fe400078e023a */
[----:B------:R-:W-:Y:S02]  /*fe30*/  IMAD R92, R59, -0xa, R92 ;  /* 0xfffffff63b5c7824 */ /* 0x000fe400078e025c */
[----:B------:R-:W-:Y:S02]  /*fe40*/  IMAD R63, R63, 0x100, R56 ;  /* 0x000001003f3f7824 */ /* 0x000fe400078e0238 */
[----:B------:R-:W-:Y:S02]  /*fe50*/  IMAD R65, R65, 0x100, R58 ;  /* 0x0000010041417824 */ /* 0x000fe400078e023a */
[----:B0-----:R-:W-:-:S04]  /*fe60*/  IMAD.WIDE.U32 R4, R75, R0, c[0x0][0x1c8] ;  /* 0x000072004b047625 */ /* 0x001fc800078e0000 */
[----:B-1----:R-:W-:Y:S01]  /*fe70*/  IMAD.WIDE.U32 R6, R77, R0, c[0x0][0x1c8] ;  /* 0x000072004d067625 */ /* 0x002fe200078e0000 */
[----:B------:R0:W-:Y:S03]  /*fe80*/  STG.E.64 [R4.64], R8 ;  /* 0x0000000804007986 */ /* 0x0001e6000c101b08 */
[----:B------:R-:W-:Y:S01]  /*fe90*/  IMAD R59, R3, 0x100, R56 ;  /* 0x00000100033b7824 */ /* 0x000fe200078e0238 */
[----:B------:R1:W-:Y:S01]  /*fea0*/  STG.E.64 [R6.64], R10 ;  /* 0x0000000a06007986 */ /* 0x0003e2000c101b08 */
[----:B------:R-:W-:Y:S02]  /*feb0*/  IMAD R61, R61, 0x100, R58 ;  /* 0x000001003d3d7824 */ /* 0x000fe400078e023a */
[----:B------:R-:W-:Y:S02]  /*fec0*/  IMAD R3, R92, 0x100, R56 ;  /* 0x000001005c037824 */ /* 0x000fe400078e0238 */
[----:B------:R-:W-:-:S02]  /*fed0*/  IMAD R57, R60, 0x100, R58 ;  /* 0x000001003c397824 */ /* 0x000fc400078e023a */
[----:B------:R-:W-:-:S04]  /*fee0*/  IMAD.WIDE.U32 R2, R3, R0, c[0x0][0x1c8] ;  /* 0x0000720003027625 */ /* 0x000fc800078e0000 */
[----:B0-----:R-:W-:-:S04]  /*fef0*/  IMAD.WIDE.U32 R8, R71, R0, c[0x0][0x1c8] ;  /* 0x0000720047087625 */ /* 0x001fc800078e0000 */
[-C--:B-1----:R-:W-:Y:S01]  /*ff00*/  IMAD.WIDE.U32 R10, R73, R0.reuse, c[0x0][0x1c8] ;  /* 0x00007200490a7625 */ /* 0x082fe200078e0000 */
[----:B------:R0:W-:Y:S03]  /*ff10*/  STG.E.64 [R8.64], R12 ;  /* 0x0000000c08007986 */ /* 0x0001e6000c101b08 */
[-C--:B------:R-:W-:Y:S01]  /*ff20*/  IMAD.WIDE.U32 R4, R63, R0.reuse, c[0x0][0x1c8] ;  /* 0x000072003f047625 */ /* 0x080fe200078e0000 */
[----:B------:R1:W-:Y:S03]  /*ff30*/  STG.E.64 [R10.64], R14 ;  /* 0x0000000e0a007986 */ /* 0x0003e6000c101b08 */
[----:B------:R-:W-:-:S04]  /*ff40*/  IMAD.WIDE.U32 R6, R65, R0, c[0x0][0x1c8] ;  /* 0x0000720041067625 */ /* 0x000fc800078e0000 */
[----:B0-----:R-:W-:-:S04]  /*ff50*/  IMAD.WIDE.U32 R12, R67, R0, c[0x0][0x1c8] ;  /* 0x00007200430c7625 */ /* 0x001fc800078e0000 */
[-C--:B-1----:R-:W-:Y:S01]  /*ff60*/  IMAD.WIDE.U32 R14, R69, R0.reuse, c[0x0][0x1c8] ;  /* 0x00007200450e7625 */ /* 0x082fe200078e0000 */
[----:B------:R0:W-:Y:S03]  /*ff70*/  STG.E.64 [R12.64], R16 ;  /* 0x000000100c007986 */ /* 0x0001e6000c101b08 */
[-C--:B------:R-:W-:Y:S01]  /*ff80*/  IMAD.WIDE.U32 R8, R59, R0.reuse, c[0x0][0x1c8] ;  /* 0x000072003b087625 */ /* 0x080fe200078e0000 */
[----:B------:R1:W-:Y:S03]  /*ff90*/  STG.E.64 [R14.64], R18 ;  /* 0x000000120e007986 */ /* 0x0003e6000c101b08 */
[-C--:B------:R-:W-:Y:S01]  /*ffa0*/  IMAD.WIDE.U32 R10, R61, R0.reuse, c[0x0][0x1c8] ;  /* 0x000072003d0a7625 */ /* 0x080fe200078e0000 */
[----:B------:R1:W-:Y:S04]  /*ffb0*/  STG.E.64 [R4.64], R20 ;  /* 0x0000001404007986 */ /* 0x0003e8000c101b08 */
[----:B------:R1:W-:Y:S01]  /*ffc0*/  STG.E.64 [R6.64], R22 ;  /* 0x0000001606007986 */ /* 0x0003e2000c101b08 */
[----:B0-----:R-:W-:-:S03]  /*ffd0*/  IMAD.WIDE.U32 R12, R57, R0, c[0x0][0x1c8] ;  /* 0x00007200390c7625 */ /* 0x001fc600078e0000 */
[----:B------:R1:W-:Y:S04]  /*ffe0*/  STG.E.64 [R8.64], R24 ;  /* 0x0000001808007986 */ /* 0x0003e8000c101b08 */
[----:B------:R1:W-:Y:S04]  /*fff0*/  STG.E.64 [R10.64], R26 ;  /* 0x0000001a0a007986 */ /* 0x0003e8000c101b08 */
[----:B------:R1:W-:Y:S04]  /*10000*/  STG.E.64 [R2.64], R28 ;  /* 0x0000001c02007986 */ /* 0x0003e8000c101b08 */
[----:B------:R1:W-:Y:S01]  /*10010*/  STG.E.64 [R12.64], R30 ;  /* 0x0000001e0c007986 */ /* 0x0003e2000c101b08 */
[----:B------:R-:W-:Y:S01]  /*10020*/  @P0 CALL.REL.NOINC `(.L_x_338) ;  /* 0x0000001000000944 */ /* 0x000fe20003c00000 */
[----:B------:R-:W-:Y:S05]  /*10030*/  BRA `(.L_x_339) ;  /* 0xffff054000007947 */ /* 0x000fea000383ffff */
.L_x_338:
[----:B------:R-:W-:Y:S05]  /*10040*/  EXIT ;  /* 0x000000000000794d */ /* 0x000fea0003800000 */
.L_x_340:
        /* <DEDUP_REMOVED lines=11> */
.L_x_403:


//--------------------- .text.KernelA             --------------------------
	.section	.text.KernelA,"ax",@progbits
	.sectionflags	@"SHF_BARRIERS=1"
	.sectioninfo	@"SHI_REGISTERS=168"
	.align	128
        .global         KernelA
        .type           KernelA,@function
        .size           KernelA,(.L_x_404 - KernelA)
        .other          KernelA,@"STO_CUDA_ENTRY STV_DEFAULT"
KernelA:
.text.KernelA:
[----:B------:R-:W-:Y:S02]  /*0000*/  IMAD.MOV.U32 R1, RZ, RZ, c[0x0][0x28] ;  /* 0x00000a00ff017624 */ /* 0x000fe400078e00ff */
[----:B------:R-:W0:Y:S01]  /*0010*/  S2R R11, SR_TID.X ;  /* 0x00000000000b7919 */ /* 0x000e220000002100 */
[----:B------:R-:W-:Y:S01]  /*0020*/  ULDC UR4, c[0x0][0xc] ;  /* 0x0000030000047ab9 */ /* 0x000fe20000000800 */
[----:B------:R-:W-:Y:S01]  /*0030*/  BSSY B0, `(.L_x_341) ;  /* 0x000005c000007945 */ /* 0x000fe20003800000 */
[----:B------:R-:W-:Y:S01]  /*0040*/  UIMAD UR5, UR4, 0x6000, URZ ;  /* 0x00006000040578a4 */ /* 0x000fe2000f8e023f */
[----:B------:R-:W1:Y:S01]  /*0050*/  S2R R0, SR_CTAID.X ;  /* 0x0000000000007919 */ /* 0x000e620000002500 */
[----:B------:R-:W-:Y:S01]  /*0060*/  ULDC.64 UR6, c[0x0][0x118] ;  /* 0x0000460000067ab9 */ /* 0x000fe20000000a00 */
[----:B0-----:R-:W-:Y:S01]  /*0070*/  ISETP.GT.AND P0, PT, R11, 0x1ff, PT ;  /* 0x000001ff0b00780c */ /* 0x001fe20003f04270 */
[----:B-1----:R-:W-:-:S05]  /*0080*/  IMAD.SHL.U32 R2, R0, 0x400, RZ ;  /* 0x0000040000027824 */ /* 0x002fca00078e00ff */
[----:B------:R-:W-:-:S04]  /*0090*/  LEA R78, P1, R11, R2, 0x1 ;  /* 0x000000020b4e7211 */ /* 0x000fc800078208ff */
[----:B------:R-:W-:Y:S01]  /*00a0*/  IADD3 R6, P2, R78, UR5, RZ ;  /* 0x000000054e067c10 */ /* 0x000fe2000ff5e0ff */
[----:B------:R-:W-:-:S04]  /*00b0*/  IMAD.X R79, RZ, RZ, RZ, P1 ;  /* 0x000000ffff4f7224 */ /* 0x000fc800008e06ff */
[----:B------:R-:W-:Y:S01]  /*00c0*/  IMAD.X R76, RZ, RZ, R79, P2 ;  /* 0x000000ffff4c7224 */ /* 0x000fe200010e064f */
[----:B------:R-:W-:Y:S05]  /*00d0*/  @P0 BRA `(.L_x_342) ;  /* 0x0000051000000947 */ /* 0x000fea0003800000 */
[C---:B------:R-:W-:Y:S01]  /*00e0*/  IMNMX R3, R11.reuse, 0x100, !PT ;  /* 0x000001000b037817 */ /* 0x040fe20007800200 */
[----:B------:R-:W-:Y:S03]  /*00f0*/  BSSY B1, `(.L_x_343) ;  /* 0x000001f000017945 */ /* 0x000fe60003800000 */
[----:B------:R-:W-:-:S04]  /*0100*/  IADD3 R3, -R11, 0xff, R3 ;  /* 0x000000ff0b037810 */ /* 0x000fc80007ffe103 */
[C---:B------:R-:W-:Y:S02]  /*0110*/  LEA.HI R4, R3.reuse, 0x1, RZ, 0x18 ;  /* 0x0000000103047811 */ /* 0x040fe400078fc0ff */
[----:B------:R-:W-:Y:S01]  /*0120*/  ISETP.GE.U32.AND P1, PT, R3, 0x300, PT ;  /* 0x000003000300780c */ /* 0x000fe20003f26070 */
[----:B------:R-:W-:Y:S01]  /*0130*/  IMAD.MOV.U32 R3, RZ, RZ, R11 ;  /* 0x000000ffff037224 */ /* 0x000fe200078e000b */
[----:B------:R-:W-:-:S13]  /*0140*/  LOP3.LUT P0, R7, R4, 0x3, RZ, 0xc0, !PT ;  /* 0x0000000304077812 */ /* 0x000fda000780c0ff */
[----:B------:R-:W-:Y:S05]  /*0150*/  @!P0 BRA `(.L_x_344) ;  /* 0x0000018000008947 */ /* 0x000fea0003800000 */
[----:B------:R-:W-:Y:S01]  /*0160*/  IMAD.MOV.U32 R5, RZ, RZ, 0x8 ;  /* 0x00000008ff057424 */ /* 0x000fe200078e00ff */
[C---:B------:R-:W-:Y:S01]  /*0170*/  LEA R8, R11.reuse, 0x20, 0x6 ;  /* 0x000000200b087811 */ /* 0x040fe200078e30ff */
[----:B------:R-:W-:Y:S02]  /*0180*/  IMAD R4, R11, 0xc, RZ ;  /* 0x0000000c0b047824 */ /* 0x000fe400078e02ff */
[----:B------:R-:W-:Y:S02]  /*0190*/  IMAD.MOV.U32 R3, RZ, RZ, R11 ;  /* 0x000000ffff037224 */ /* 0x000fe400078e000b */
[----:B------:R-:W-:-:S05]  /*01a0*/  IMAD.WIDE R4, R4, R5, c[0x0][0x190] ;  /* 0x0000640004047625 */ /* 0x000fca00078e0205 */
[----:B------:R-:W-:-:S05]  /*01b0*/  IADD3 R9, P0, R4, 0x10, RZ ;  /* 0x0000001004097810 */ /* 0x000fca0007f1e0ff */
[----:B------:R-:W-:Y:S02]  /*01c0*/  IMAD.X R10, RZ, RZ, R5, P0 ;  /* 0x000000ffff0a7224 */ /* 0x000fe400000e0605 */
.L_x_345:
[----:B------:R-:W-:Y:S02]  /*01d0*/  IMAD.MOV.U32 R4, RZ, RZ, R9 ;  /* 0x000000ffff047224 */ /* 0x000fe400078e0009 */
[----:B------:R-:W-:-:S05]  /*01e0*/  IMAD.MOV.U32 R5, RZ, RZ, R10 ;  /* 0x000000ffff057224 */ /* 0x000fca00078e000a */
[----:B------:R-:W2:Y:S04]  /*01f0*/  LDG.E.128 R12, [R4.64+-0x10] ;  /* 0xfffff006040c7981 */ /* 0x000ea8000c1e1d00 */
[----:B------:R-:W3:Y:S04]  /*0200*/  LDG.E.128 R16, [R4.64] ;  /* 0x0000000604107981 */ /* 0x000ee8000c1e1d00 */
[----:B------:R-:W4:Y:S04]  /*0210*/  LDG.E.128 R20, [R4.64+0x10] ;  /* 0x0000100604147981 */ /* 0x000f28000c1e1d00 */
[----:B------:R-:W5:Y:S01]  /*0220*/  LDG.E.128 R24, [R4.64+0x20] ;  /* 0x0000200604187981 */ /* 0x000f62000c1e1d00 */
[----:B------:R-:W-:-:S02]  /*0230*/  IADD3 R7, R7, -0x1, RZ ;  /* 0xffffffff07077810 */ /* 0x000fc40007ffe0ff */
[----:B------:R-:W-:Y:S02]  /*0240*/  IADD3 R9, P2, R4, 0x6000, RZ ;  /* 0x0000600004097810 */ /* 0x000fe40007f5e0ff */
[----:B------:R-:W-:Y:S02]  /*0250*/  ISETP.NE.AND P0, PT, R7, RZ, PT ;  /* 0x000000ff0700720c */ /* 0x000fe40003f05270 */
[----:B------:R-:W-:Y:S01]  /*0260*/  IADD3 R3, R3, 0x100, RZ ;  /* 0x0000010003037810 */ /* 0x000fe20007ffe0ff */
[----:B------:R-:W-:Y:S01]  /*0270*/  IMAD.X R10, RZ, RZ, R5, P2 ;  /* 0x000000ffff0a7224 */ /* 0x000fe200010e0605 */
[----:B--2---:R-:W-:Y:S04]  /*0280*/  STS.128 [R8+-0x20], R12 ;  /* 0xffffe00c08007388 */ /* 0x004fe80000000c00 */
[----:B---3--:R-:W-:Y:S04]  /*0290*/  STS.128 [R8+-0x10], R16 ;  /* 0xfffff01008007388 */ /* 0x008fe80000000c00 */
[----:B----4-:R-:W-:Y:S04]  /*02a0*/  STS.128 [R8], R20 ;  /* 0x0000001408007388 */ /* 0x010fe80000000c00 */
[----:B-----5:R0:W-:Y:S02]  /*02b0*/  STS.128 [R8+0x10], R24 ;  /* 0x0000101808007388 */ /* 0x0201e40000000c00 */
[----:B0-----:R-:W-:Y:S01]  /*02c0*/  IADD3 R8, R8, 0x4000, RZ ;  /* 0x0000400008087810 */ /* 0x001fe20007ffe0ff */
[----:B------:R-:W-:Y:S05]  /*02d0*/  @P0 BRA `(.L_x_345) ;  /* 0xfffffef000000947 */ /* 0x000fea000383ffff */
.L_x_344:
[----:B------:R-:W-:Y:S05]  /*02e0*/  BSYNC B1 ;  /* 0x0000000000017941 */ /* 0x000fea0003800000 */
.L_x_343:
[----:B------:R-:W-:Y:S02]  /*02f0*/  IMAD.MOV.U32 R10, RZ, RZ, c[0x0][0x190] ;  /* 0x00006400ff0a7624 */ /* 0x000fe400078e00ff */
[----:B------:R-:W-:Y:S01]  /*0300*/  IMAD.MOV.U32 R77, RZ, RZ, c[0x0][0x194] ;  /* 0x00006500ff4d7624 */ /* 0x000fe200078e00ff */
[----:B------:R-:W-:Y:S05]  /*0310*/  @!P1 BRA `(.L_x_342) ;  /* 0x000002d000009947 */ /* 0x000fea0003800000 */
[C---:B------:R-:W-:Y:S01]  /*0320*/  IMAD R8, R3.reuse, 0xc, RZ ;  /* 0x0000000c03087824 */ /* 0x040fe200078e02ff */
[----:B------:R-:W-:-:S02]  /*0330*/  IADD3 R7, R3, -0x400, RZ ;  /* 0xfffffc0003077810 */ /* 0x000fc40007ffe0ff */
[----:B------:R-:W-:Y:S01]  /*0340*/  LEA R3, R3, 0x8000, 0x6 ;  /* 0x0000800003037811 */ /* 0x000fe200078e30ff */
[----:B------:R-:W-:-:S05]  /*0350*/  IMAD.WIDE R8, R8, 0x8, RZ ;  /* 0x0000000808087825 */ /* 0x000fca00078e02ff */
[----:B------:R-:W-:-:S04]  /*0360*/  LOP3.LUT R81, R8, 0x10, RZ, 0xfc, !PT ;  /* 0x0000001008517812 */ /* 0x000fc800078efcff */
.L_x_346:
[----:B------:R-:W-:-:S05]  /*0370*/  IADD3 R4, P0, R10, R81, RZ ;  /* 0x000000510a047210 */ /* 0x000fca0007f1e0ff */
[----:B------:R-:W-:-:S05]  /*0380*/  IMAD.X R5, R9, 0x1, R77, P0 ;  /* 0x0000000109057824 */ /* 0x000fca00000e064d */
[----:B------:R-:W2:Y:S04]  /*0390*/  LDG.E.128 R12, [R4.64+-0x10] ;  /* 0xfffff006040c7981 */ /* 0x000ea8000c1e1d00 */
[----:B------:R-:W3:Y:S04]  /*03a0*/  LDG.E.128 R16, [R4.64] ;  /* 0x0000000604107981 */ /* 0x000ee8000c1e1d00 */
        /* <DEDUP_REMOVED lines=14> */
[----:B------:R-:W-:-:S02]  /*0490*/  IADD3 R7, R7, 0x400, RZ ;  /* 0x0000040007077810 */ /* 0x000fc40007ffe0ff */
[----:B------:R-:W-:Y:S02]  /*04a0*/  IADD3 R10, P1, R10, 0x18000, RZ ;  /* 0x000180000a0a7810 */ /* 0x000fe40007f3e0ff */
[----:B------:R-:W-:-:S03]  /*04b0*/  ISETP.GE.AND P0, PT, R7, -0x200, PT ;  /* 0xfffffe000700780c */ /* 0x000fc60003f06270 */
[----:B------:R-:W-:Y:S01]  /*04c0*/  IMAD.X R77, RZ, RZ, R77, P1 ;  /* 0x000000ffff4d7224 */ /* 0x000fe200008e064d */
[----:B--2---:R-:W-:Y:S04]  /*04d0*/  STS.128 [R3+-0x8000], R12 ;  /* 0xff80000c03007388 */ /* 0x004fe80000000c00 */
[----:B---3--:R-:W-:Y:S04]  /*04e0*/  STS.128 [R3+-0x7ff0], R16 ;  /* 0xff80101003007388 */ /* 0x008fe80000000c00 */
[----:B----4-:R-:W-:Y:S04]  /*04f0*/  STS.128 [R3+-0x7fe0], R20 ;  /* 0xff80201403007388 */ /* 0x010fe80000000c00 */
[----:B-----5:R-:W-:Y:S04]  /*0500*/  STS.128 [R3+-0x7fd0], R24 ;  /* 0xff80301803007388 */ /* 0x020fe80000000c00 */
[----:B------:R-:W-:Y:S04]  /*0510*/  STS.128 [R3+-0x4000], R28 ;  /* 0xffc0001c03007388 */ /* 0x000fe80000000c00 */
[----:B------:R-:W-:Y:S04]  /*0520*/  STS.128 [R3+-0x3ff0], R32 ;  /* 0xffc0102003007388 */ /* 0x000fe80000000c00 */
[----:B------:R-:W-:Y:S04]  /*0530*/  STS.128 [R3+-0x3fe0], R36 ;  /* 0xffc0202403007388 */ /* 0x000fe80000000c00 */
[----:B------:R-:W-:Y:S04]  /*0540*/  STS.128 [R3+-0x3fd0], R40 ;  /* 0xffc0302803007388 */ /* 0x000fe80000000c00 */
[----:B------:R-:W-:Y:S04]  /*0550*/  STS.128 [R3], R44 ;  /* 0x0000002c03007388 */ /* 0x000fe80000000c00 */
[----:B------:R-:W-:Y:S04]  /*0560*/  STS.128 [R3+0x10], R48 ;  /* 0x0000103003007388 */ /* 0x000fe80000000c00 */
[----:B------:R-:W-:Y:S04]  /*0570*/  STS.128 [R3+0x20], R52 ;  /* 0x0000203403007388 */ /* 0x000fe80000000c00 */
[----:B------:R-:W-:Y:S04]  /*0580*/  STS.128 [R3+0x30], R56 ;  /* 0x0000303803007388 */ /* 0x000fe80000000c00 */
[----:B------:R-:W-:Y:S04]  /*0590*/  STS.128 [R3+0x4000], R60 ;  /* 0x0040003c03007388 */ /* 0x000fe80000000c00 */
[----:B------:R-:W-:Y:S04]  /*05a0*/  STS.128 [R3+0x4010], R64 ;  /* 0x0040104003007388 */ /* 0x000fe80000000c00 */
[----:B------:R-:W-:Y:S04]  /*05b0*/  STS.128 [R3+0x4020], R68 ;  /* 0x0040204403007388 */ /* 0x000fe80000000c00 */
[----:B------:R0:W-:Y:S02]  /*05c0*/  STS.128 [R3+0x4030], R72 ;  /* 0x0040304803007388 */ /* 0x0001e40000000c00 */
[----:B0-----:R-:W-:Y:S01]  /*05d0*/  IADD3 R3, R3, 0x10000, RZ ;  /* 0x0001000003037810 */ /* 0x001fe20007ffe0ff */
[----:B------:R-:W-:Y:S05]  /*05e0*/  @!P0 BRA `(.L_x_346) ;  /* 0xfffffd8000008947 */ /* 0x000fea000383ffff */
.L_x_342:
[----:B------:R-:W-:Y:S05]  /*05f0*/  BSYNC B0 ;  /* 0x0000000000007941 */ /* 0x000fea0003800000 */
.L_x_341:
[----:B------:R-:W-:Y:S01]  /*0600*/  BAR.SYNC.DEFER_BLOCKING 0x0 ;  /* 0x0000000000007b1d */ /* 0x000fe20000010000 */
[----:B------:R-:W-:Y:S01]  /*0610*/  LOP3.LUT R3, R11, 0xffffffe0, RZ, 0xc0, !PT ;  /* 0xffffffe00b037812 */ /* 0x000fe200078ec0ff */
[----:B------:R-:W-:Y:S01]  /*0620*/  IMAD.MOV.U32 R5, RZ, RZ, 0xbb8000 ;  /* 0x00bb8000ff057424 */ /* 0x000fe200078e00ff */
[----:B------:R-:W-:Y:S01]  /*0630*/  USHF.L.U32 UR4, UR4, 0xa, URZ ;  /* 0x0000000a04047899 */ /* 0x000fe2000800063f */
[----:B------:R-:W-:Y:S01]  /*0640*/  LEA R88, P0, R78, c[0x0][0x178], 0x3 ;  /* 0x00005e004e587a11 */ /* 0x000fe200078018ff */
[----:B------:R-:W-:-:S02]  /*0650*/  IMAD R7, R0, 0x100, R11 ;  /* 0x0000010000077824 */ /* 0x000fc400078e020b */
[----:B------:R-:W-:Y:S01]  /*0660*/  IMAD R3, R3, 0x18, RZ ;  /* 0x0000001803037824 */ /* 0x000fe200078e02ff */
[----:B------:R-:W-:Y:S01]  /*0670*/  LEA.HI.X R89, R78, c[0x0][0x17c], R79, 0x3, P0 ;  /* 0x00005f004e597a11 */ /* 0x000fe200000f1c4f */
[----:B------:R-:W-:-:S03]  /*0680*/  IMAD.WIDE.U32 R4, R0, R5, c[0x0][0x1a8] ;  /* 0x00006a0000047625 */ /* 0x000fc600078e0005 */
[----:B------:R-:W-:Y:S01]  /*0690*/  SHF.R.U32.HI R3, RZ, 0x3, R3 ;  /* 0x00000003ff037819 */ /* 0x000fe20000011603 */
[----:B------:R-:W-:-:S04]  /*06a0*/  IMAD.MOV.U32 R22, RZ, RZ, RZ ;  /* 0x000000ffff167224 */ /* 0x000fc800078e00ff */
[----:B------:R-:W-:-:S04]  /*06b0*/  IMAD.WIDE.U32 R4, R3, 0x10, R4 ;  /* 0x0000001003047825 */ /* 0x000fc800078e0004 */
[----:B------:R-:W-:Y:S02]  /*06c0*/  IMAD.U32 R3, RZ, RZ, UR4 ;  /* 0x00000004ff037e24 */ /* 0x000fe4000f8e00ff */
.L_x_347:
[----:B-1----:R-:W-:Y:S02]  /*06d0*/  IMAD R8, R7, 0x18, R22 ;  /* 0x0000001807087824 */ /* 0x002fe400078e0216 */
[----:B------:R-:W-:Y:S02]  /*06e0*/  IMAD.MOV.U32 R45, RZ, RZ, 0x8 ;  /* 0x00000008ff2d7424 */ /* 0x000fe400078e00ff */
[----:B------:R-:W-:-:S04]  /*06f0*/  IMAD R23, R8, 0xc, RZ ;  /* 0x0000000c08177824 */ /* 0x000fc800078e02ff */
[CC--:B------:R-:W-:Y:S01]  /*0700*/  IMAD.WIDE.U32 R8, R23.reuse, R45.reuse, c[0x0][0x160] ;  /* 0x0000580017087625 */ /* 0x0c0fe200078e002d */
[C---:B------:R-:W-:Y:S02]  /*0710*/  IADD3 R10, R23.reuse, 0x1, RZ ;  /* 0x00000001170a7810 */ /* 0x040fe40007ffe0ff */
[C---:B------:R-:W-:Y:S02]  /*0720*/  IADD3 R12, R23.reuse, 0x2, RZ ;  /* 0x00000002170c7810 */ /* 0x040fe40007ffe0ff */
[----:B------:R-:W-:Y:S01]  /*0730*/  IADD3 R14, R23, 0x3, RZ ;  /* 0x00000003170e7810 */ /* 0x000fe20007ffe0ff */
[-C--:B------:R-:W-:Y:S01]  /*0740*/  IMAD.WIDE.U32 R10, R10, R45.reuse, c[0x0][0x160] ;  /* 0x000058000a0a7625 */ /* 0x080fe200078e002d */
[----:B------:R0:W2:Y:S03]  /*0750*/  LDG.E.64 R32, [R8.64] ;  /* 0x0000000608207981 */ /* 0x0000a6000c1e1b00 */
[-C--:B------:R-:W-:Y:S01]  /*0760*/  IMAD.WIDE.U32 R12, R12, R45.reuse, c[0x0][0x160] ;  /* 0x000058000c0c7625 */ /* 0x080fe200078e002d */
[----:B------:R1:W2:Y:S03]  /*0770*/  LDG.E.64 R34, [R10.64] ;  /* 0x000000060a227981 */ /* 0x0002a6000c1e1b00 */
[----:B------:R-:W-:Y:S01]  /*0780*/  IMAD.WIDE.U32 R14, R14, R45, c[0x0][0x160] ;  /* 0x000058000e0e7625 */ /* 0x000fe200078e002d */
[----:B------:R3:W4:Y:S04]  /*0790*/  LDG.E.64 R24, [R12.64] ;  /* 0x000000060c187981 */ /* 0x000728000c1e1b00 */
[----:B------:R-:W4:Y:S01]  /*07a0*/  LDG.E.64 R26, [R14.64] ;  /* 0x000000060e1a7981 */ /* 0x000f22000c1e1b00 */
[----:B------:R-:W-:Y:S01]  /*07b0*/  IMAD R29, R3, R22, RZ ;  /* 0x00000016031d7224 */ /* 0x000fe200078e02ff */
[----:B------:R-:W-:-:S02]  /*07c0*/  IADD3 R18, R23, 0x6, RZ ;  /* 0x0000000617127810 */ /* 0x000fc40007ffe0ff */
[C---:B------:R-:W-:Y:S02]  /*07d0*/  IADD3 R21, R23.reuse, 0x5, RZ ;  /* 0x0000000517157810 */ /* 0x040fe40007ffe0ff */
[C---:B------:R-:W-:Y:S02]  /*07e0*/  IADD3 R20, R23.reuse, 0x4, RZ ;  /* 0x0000000417147810 */ /* 0x040fe40007ffe0ff */
[----:B------:R-:W-:Y:S01]  /*07f0*/  IADD3 R28, R23, 0x7, RZ ;  /* 0x00000007171c7810 */ /* 0x000fe20007ffe0ff */
[----:B------:R-:W-:-:S04]  /*0800*/  IMAD.WIDE.U32 R16, R29, 0x8, R88 ;  /* 0x000000081d107825 */ /* 0x000fc800078e0058 */
[----:B------:R-:W-:-:S04]  /*0810*/  IMAD.WIDE.U32 R18, R18, R45, c[0x0][0x160] ;  /* 0x0000580012127625 */ /* 0x000fc800078e002d */
[----:B-1----:R-:W-:-:S04]  /*0820*/  IMAD.WIDE.U32 R10, R21, R45, c[0x0][0x160] ;  /* 0x00005800150a7625 */ /* 0x002fc800078e002d */
[----:B0-----:R-:W-:-:S04]  /*0830*/  IMAD.WIDE.U32 R8, R20, R45, c[0x0][0x160] ;  /* 0x0000580014087625 */ /* 0x001fc800078e002d */
[----:B---3--:R-:W-:Y:S01]  /*0840*/  IMAD.WIDE.U32 R12, R28, R45, c[0x0][0x160] ;  /* 0x000058001c0c7625 */ /* 0x008fe200078e002d */
[----:B--2---:R-:W-:Y:S04]  /*0850*/  STG.E.128 [R16.64], R32 ;  /* 0x0000002010007986 */ /* 0x004fe8000c101d06 */
[----:B----4-:R0:W-:Y:S04]  /*0860*/  STG.E.128 [R16.64+0x1000], R24 ;  /* 0x0010001810007986 */ /* 0x0101e8000c101d06 */
[----:B------:R-:W2:Y:S04]  /*0870*/  LDG.E.64 R36, [R18.64] ;  /* 0x0000000612247981 */ /* 0x000ea8000c1e1b00 */
[----:B------:R1:W3:Y:S04]  /*0880*/  LDG.E.64 R42, [R10.64] ;  /* 0x000000060a2a7981 */ /* 0x0002e8000c1e1b00 */
[----:B------:R4:W3:Y:S04]  /*0890*/  LDG.E.64 R40, [R8.64] ;  /* 0x0000000608287981 */ /* 0x0008e8000c1e1b00 */
[----:B------:R-:W2:Y:S01]  /*08a0*/  LDG.E.64 R38, [R12.64] ;  /* 0x000000060c267981 */ /* 0x000ea2000c1e1b00 */
[----:B------:R-:W-:-:S02]  /*08b0*/  IADD3 R15, P0, R29, R6, RZ ;  /* 0x000000061d0f7210 */ /* 0x000fc40007f1e0ff */
[C---:B------:R-:W-:Y:S02]  /*08c0*/  IADD3 R20, R23.reuse, 0xd, RZ ;  /* 0x0000000d17147810 */ /* 0x040fe40007ffe0ff */
[----:B------:R-:W-:Y:S01]  /*08d0*/  IADD3 R28, R23, 0xc, RZ ;  /* 0x0000000c171c7810 */ /* 0x000fe20007ffe0ff */
[----:B------:R-:W-:Y:S01]  /*08e0*/  IMAD.X R30, RZ, RZ, R76, P0 ;  /* 0x000000ffff1e7224 */ /* 0x000fe200000e064c */
[----:B------:R-:W-:Y:S02]  /*08f0*/  LEA R14, P0, R15, c[0x0][0x178], 0x3 ;  /* 0x00005e000f0e7a11 */ /* 0x000fe400078018ff */
[C---:B----4-:R-:W-:Y:S02]  /*0900*/  IADD3 R8, R23.reuse, 0xe, RZ ;  /* 0x0000000e17087810 */ /* 0x050fe40007ffe0ff */
[----:B-1----:R-:W-:Y:S01]  /*0910*/  IADD3 R10, R23, 0xf, RZ ;  /* 0x0000000f170a7810 */ /* 0x002fe20007ffe0ff */
[----:B------:R-:W-:Y:S01]  /*0920*/  IMAD.WIDE.U32 R20, R20, R45, c[0x0][0x160] ;  /* 0x0000580014147625 */ /* 0x000fe200078e002d */
[----:B------:R-:W-:-:S03]  /*0930*/  LEA.HI.X R15, R15, c[0x0][0x17c], R30, 0x3, P0 ;  /* 0x00005f000f0f7a11 */ /* 0x000fc600000f1c1e */
[----:B0-----:R-:W-:-:S04]  /*0940*/  IMAD.WIDE.U32 R16, R28, R45, c[0x0][0x160] ;  /* 0x000058001c107625 */ /* 0x001fc800078e002d */
[----:B------:R-:W-:-:S04]  /*0950*/  IMAD.WIDE.U32 R8, R8, R45, c[0x0][0x160] ;  /* 0x0000580008087625 */ /* 0x000fc800078e002d */
[----:B------:R-:W-:Y:S01]  /*0960*/  IMAD.WIDE.U32 R10, R10, R45, c[0x0][0x160] ;  /* 0x000058000a0a7625 */ /* 0x000fe200078e002d */
[----:B---3--:R-:W-:Y:S04]  /*0970*/  STG.E.128 [R14.64], R40 ;  /* 0x000000280e007986 */ /* 0x008fe8000c101d06 */
[----:B--2---:R0:W-:Y:S04]  /*0980*/  STG.E.128 [R14.64+0x1000], R36 ;  /* 0x001000240e007986 */ /* 0x0041e8000c101d06 */
[----:B------:R-:W2:Y:S04]  /*0990*/  LDG.E.64 R34, [R20.64] ;  /* 0x0000000614227981 */ /* 0x000ea8000c1e1b00 */
[----:B------:R1:W2:Y:S04]  /*09a0*/  LDG.E.64 R32, [R16.64] ;  /* 0x0000000610207981 */ /* 0x0002a8000c1e1b00 */
[----:B------:R3:W4:Y:S04]  /*09b0*/  LDG.E.64 R24, [R8.64] ;  /* 0x0000000608187981 */ /* 0x000728000c1e1b00 */
[----:B------:R5:W4:Y:S01]  /*09c0*/  LDG.E.64 R26, [R10.64] ;  /* 0x000000060a1a7981 */ /* 0x000b22000c1e1b00 */
[----:B------:R-:W-:Y:S01]  /*09d0*/  IMAD.IADD R29, R3, 0x1, R29 ;  /* 0x00000001031d7824 */ /* 0x000fe200078e021d */
[----:B------:R-:W-:-:S02]  /*09e0*/  IADD3 R18, R23, 0x10, RZ ;  /* 0x0000001017127810 */ /* 0x000fc40007ffe0ff */
[----:B------:R-:W-:Y:S02]  /*09f0*/  IADD3 R19, R23, 0x11, RZ ;  /* 0x0000001117137810 */ /* 0x000fe40007ffe0ff */
[----:B------:R-:W-:Y:S02]  /*0a00*/  IADD3 R31, R29, 0x200, RZ ;  /* 0x000002001d1f7810 */ /* 0x000fe40007ffe0ff */
[C---:B-1----:R-:W-:Y:S02]  /*0a10*/  IADD3 R16, R23.reuse, 0x12, RZ ;  /* 0x0000001217107810 */ /* 0x042fe40007ffe0ff */
[----:B------:R-:W-:Y:S01]  /*0a20*/  IADD3 R23, R23, 0x13, RZ ;  /* 0x0000001317177810 */ /* 0x000fe20007ffe0ff */
[----:B------:R-:W-:-:S04]  /*0a30*/  IMAD.WIDE.U32 R12, R29, 0x8, R88 ;  /* 0x000000081d0c7825 */ /* 0x000fc800078e0058 */
[----:B0-----:R-:W-:-:S04]  /*0a40*/  IMAD.WIDE.U32 R14, R31, 0x8, R88 ;  /* 0x000000081f0e7825 */ /* 0x001fc800078e0058 */
[----:B---3--:R-:W-:-:S04]  /*0a50*/  IMAD.WIDE.U32 R8, R18, R45, c[0x0][0x160] ;  /* 0x0000580012087625 */ /* 0x008fc800078e002d */
[----:B-----5:R-:W-:-:S04]  /*0a60*/  IMAD.WIDE.U32 R10, R19, R45, c[0x0][0x160] ;  /* 0x00005800130a7625 */ /* 0x020fc800078e002d */
[----:B------:R-:W-:-:S04]  /*0a70*/  IMAD.WIDE.U32 R16, R16, R45, c[0x0][0x160] ;  /* 0x0000580010107625 */ /* 0x000fc800078e002d */
[----:B------:R-:W-:Y:S01]  /*0a80*/  IMAD.WIDE.U32 R18, R23, R45, c[0x0][0x160] ;  /* 0x0000580017127625 */ /* 0x000fe200078e002d */
[----:B--2---:R0:W-:Y:S04]  /*0a90*/  STG.E.128 [R12.64], R32 ;  /* 0x000000200c007986 */ /* 0x0041e8000c101d06 */
[----:B----4-:R1:W-:Y:S04]  /*0aa0*/  STG.E.128 [R14.64], R24 ;  /* 0x000000180e007986 */ /* 0x0103e8000c101d06 */
[----:B------:R-:W2:Y:S04]  /*0ab0*/  LDG.E.64 R8, [R8.64] ;  /* 0x0000000608087981 */ /* 0x000ea8000c1e1b00 */
[----:B------:R-:W2:Y:S04]  /*0ac0*/  LDG.E.64 R10, [R10.64] ;  /* 0x000000060a0a7981 */ /* 0x000ea8000c1e1b00 */
[----:B------:R-:W3:Y:S04]  /*0ad0*/  LDG.E.64 R16, [R16.64] ;  /* 0x0000000610107981 */ /* 0x000ee8000c1e1b00 */
[----:B------:R-:W3:Y:S01]  /*0ae0*/  LDG.E.64 R18, [R18.64] ;  /* 0x0000000612127981 */ /* 0x000ee2000c1e1b00 */
[----:B------:R-:W-:-:S02]  /*0af0*/  IADD3 R29, P0, R29, R6, RZ ;  /* 0x000000061d1d7210 */ /* 0x000fc40007f1e0ff */
[----:B------:R-:W-:-:S03]  /*0b00*/  IADD3 R31, P1, R31, R6, RZ ;  /* 0x000000061f1f7210 */ /* 0x000fc60007f3e0ff */
[--C-:B------:R-:W-:Y:S01]  /*0b10*/  IMAD.X R30, RZ, RZ, R76.reuse, P0 ;  /* 0x000000ffff1e7224 */ /* 0x100fe200000e064c */
[----:B0-----:R-:W-:Y:S01]  /*0b20*/  LEA R12, P0, R29, c[0x0][0x178], 0x3 ;  /* 0x00005e001d0c7a11 */ /* 0x001fe200078018ff */
[----:B------:R-:W-:Y:S01]  /*0b30*/  IMAD.X R28, RZ, RZ, R76, P1 ;  /* 0x000000ffff1c7224 */ /* 0x000fe200008e064c */
[----:B------:R-:W-:Y:S02]  /*0b40*/  LEA R20, P1, R31, c[0x0][0x178], 0x3 ;  /* 0x00005e001f147a11 */ /* 0x000fe400078218ff */
[----:B------:R-:W-:Y:S02]  /*0b50*/  LEA.HI.X R13, R29, c[0x0][0x17c], R30, 0x3, P0 ;  /* 0x00005f001d0d7a11 */ /* 0x000fe400000f1c1e */
[----:B------:R-:W-:Y:S02]  /*0b60*/  LEA.HI.X R21, R31, c[0x0][0x17c], R28, 0x3, P1 ;  /* 0x00005f001f157a11 */ /* 0x000fe400008f1c1c */
[----:B------:R-:W-:-:S04]  /*0b70*/  IADD3 R22, R22, 0x2, RZ ;  /* 0x0000000216167810 */ /* 0x000fc80007ffe0ff */
[----:B------:R-:W-:Y:S01]  /*0b80*/  ISETP.NE.AND P0, PT, R22, 0x18, PT ;  /* 0x000000181600780c */ /* 0x000fe20003f05270 */
[----:B--2---:R1:W-:Y:S04]  /*0b90*/  STG.E.128 [R12.64], R8 ;  /* 0x000000080c007986 */ /* 0x0043e8000c101d06 */
[----:B---3--:R1:W-:Y:S08]  /*0ba0*/  STG.E.128 [R20.64], R16 ;  /* 0x0000001014007986 */ /* 0x0083f0000c101d06 */
[----:B------:R-:W-:Y:S05]  /*0bb0*/  @P0 BRA `(.L_x_347) ;  /* 0xfffffb1000000947 */ /* 0x000fea000383ffff */
[----:B-1----:R-:W-:-:S04]  /*0bc0*/  IMAD.MOV.U32 R8, RZ, RZ, 0x4 ;  /* 0x00000004ff087424 */ /* 0x002fc800078e00ff */
[----:B------:R-:W-:-:S05]  /*0bd0*/  IMAD.WIDE.U32 R8, R7, R8, c[0x0][0x1b8] ;  /* 0x00006e0007087625 */ /* 0x000fca00078e0008 */
[----:B------:R0:W5:Y:S01]  /*0be0*/  LDG.E R6, [R8.64] ;  /* 0x0000000608067981 */ /* 0x000162000c1e1900 */
[----:B------:R-:W-:-:S03]  /*0bf0*/  IMAD.MOV.U32 R7, RZ, RZ, RZ ;  /* 0x000000ffff077224 */ /* 0x000fc600078e00ff */
.L_x_398:
[----:B0-----:R-:W2:Y:S01]  /*0c00*/  LDG.E.128 R8, [R88.64] ;  /* 0x0000000658087981 */ /* 0x001ea2000c1e1d00 */
[----:B-----5:R-:W-:Y:S01]  /*0c10*/  LOP3.LUT R13, R6, 0x1, RZ, 0xc0, !PT ;  /* 0x00000001060d7812 */ /* 0x020fe200078ec0ff */
[----:B------:R-:W-:-:S03]  /*0c20*/  IMAD.MOV.U32 R16, RZ, RZ, c[0x0][0x18] ;  /* 0x00000600ff107624 */ /* 0x000fc600078e00ff */
[----:B------:R-:W-:Y:S01]  /*0c30*/  ISETP.NE.U32.AND P0, PT, R13, 0x1, PT ;  /* 0x000000010d00780c */ /* 0x000fe20003f05070 */
[----:B------:R-:W-:-:S03]  /*0c40*/  IMAD.MOV.U32 R13, RZ, RZ, c[0x0][0x1c] ;  /* 0x00000700ff0d7624 */ /* 0x000fc600078e00ff */
[----:B------:R-:W-:Y:S02]  /*0c50*/  SEL R16, R16, c[0x0][0x50], P0 ;  /* 0x0000140010107a07 */ /* 0x000fe40000000000 */
[----:B------:R-:W-:Y:S01]  /*0c60*/  SEL R17, R13, c[0x0][0x54], P0 ;  /* 0x000015000d117a07 */ /* 0x000fe20000000000 */
[----:B--2---:R-:W-:-:S04]  /*0c70*/  IMAD.MOV.U32 R12, RZ, RZ, R8 ;  /* 0x000000ffff0c7224 */ /* 0x004fc800078e0008 */
[----:B------:R-:W-:-:S05]  /*0c80*/  IMAD.SHL.U32 R12, R12, 0x8, RZ ;  /* 0x000000080c0c7824 */ /* 0x000fca00078e00ff */
[----:B------:R-:W-:-:S05]  /*0c90*/  LOP3.LUT R13, R12, 0xff8, RZ, 0xc0, !PT ;  /* 0x00000ff80c0d7812 */ /* 0x000fca00078ec0ff */
[----:B------:R-:W-:Y:S02]  /*0ca0*/  IMAD.WIDE.U32 R16, R13, 0x8, R16 ;  /* 0x000000080d107825 */ /* 0x000fe400078e0010 */
[----:B------:R-:W2:Y:S04]  /*0cb0*/  LDG.E.128 R12, [R88.64+0x1000] ;  /* 0x00100006580c7981 */ /* 0x000ea8000c1e1d00 */
[----:B-1----:R-:W3:Y:S04]  /*0cc0*/  LD.E.128 R28, [R16.64] ;  /* 0x00000006101c7980 */ /* 0x002ee8000c101d00 */
[----:B------:R-:W2:Y:S01]  /*0cd0*/  LD.E.128 R32, [R16.64+0x10] ;  /* 0x0000100610207980 */ /* 0x000ea2000c101d00 */
[----:B------:R-:W-:Y:S01]  /*0ce0*/  IMAD.MOV.U32 R21, RZ, RZ, 0x1 ;  /* 0x00000001ff157424 */ /* 0x000fe200078e00ff */
[----:B---3--:R-:W-:-:S04]  /*0cf0*/  IADD3 R22, P0, R8, -R28, RZ ;  /* 0x8000001c08167210 */ /* 0x008fc80007f1e0ff */
[----:B------:R-:W-:Y:S02]  /*0d00*/  IADD3.X R27, P0, R9, ~R29, RZ, P0, !PT ;  /* 0x8000001d091b7210 */ /* 0x000fe4000071e4ff */
[----:B------:R-:W0:Y:S02]  /*0d10*/  S2R R9, SR_TID.X ;  /* 0x0000000000097919 */ /* 0x000e240000002100 */
[----:B------:R-:W-:-:S04]  /*0d20*/  IADD3.X R10, P0, R10, ~R30, RZ, P0, !PT ;  /* 0x8000001e0a0a7210 */ /* 0x000fc8000071e4ff */
[----:B------:R-:W-:-:S04]  /*0d30*/  IADD3.X R11, P0, R11, ~R31, RZ, P0, !PT ;  /* 0x8000001f0b0b7210 */ /* 0x000fc8000071e4ff */
[----:B--2---:R-:W-:-:S04]  /*0d40*/  IADD3.X R12, P0, R12, ~R32, RZ, P0, !PT ;  /* 0x800000200c0c7210 */ /* 0x004fc8000071e4ff */
[----:B------:R-:W-:-:S04]  /*0d50*/  IADD3.X R13, P0, R13, ~R33, RZ, P0, !PT ;  /* 0x800000210d0d7210 */ /* 0x000fc8000071e4ff */
[----:B------:R-:W-:-:S04]  /*0d60*/  IADD3.X R14, P0, R14, ~R34, RZ, P0, !PT ;  /* 0x800000220e0e7210 */ /* 0x000fc8000071e4ff */
[----:B------:R-:W-:Y:S02]  /*0d70*/  IADD3.X R25, P0, R15, ~R35, RZ, P0, !PT ;  /* 0x800000230f197210 */ /* 0x000fe4000071e4ff */
[----:B0-----:R-:W-:-:S05]  /*0d80*/  LEA R17, P2, R9, R2, 0x1 ;  /* 0x0000000209117211 */ /* 0x001fca00078408ff */
[----:B------:R-:W-:Y:S01]  /*0d90*/  IMAD.X R16, RZ, RZ, RZ, P2 ;  /* 0x000000ffff107224 */ /* 0x000fe200010e06ff */
[----:B------:R-:W-:-:S05]  /*0da0*/  IADD3 R8, P2, R17, UR5, RZ ;  /* 0x0000000511087c10 */ /* 0x000fca000ff5e0ff */
[----:B------:R-:W-:Y:S01]  /*0db0*/  @!P0 IADD3 R22, P1, R22, -0x3d1, RZ ;  /* 0xfffffc2f16168810 */ /* 0x000fe20007f3e0ff */
[----:B------:R-:W-:Y:S01]  /*0dc0*/  IMAD.X R9, RZ, RZ, R16, P2 ;  /* 0x000000ffff097224 */ /* 0x000fe200010e0610 */
[----:B------:R-:W-:Y:S02]  /*0dd0*/  IADD3 R15, P2, R8, UR5, RZ ;  /* 0x00000005080f7c10 */ /* 0x000fe4000ff5e0ff */
[----:B------:R-:W-:-:S03]  /*0de0*/  @!P0 IADD3.X R27, P1, R27, -0x2, RZ, P1, !PT ;  /* 0xfffffffe1b1b8810 */ /* 0x000fc60000f3e4ff */
[----:B------:R-:W-:Y:S01]  /*0df0*/  IMAD.X R18, RZ, RZ, R9, P2 ;  /* 0x000000ffff127224 */ /* 0x000fe200010e0609 */
[----:B------:R-:W-:Y:S02]  /*0e00*/  @!P0 IADD3.X R10, P1, R10, -0x1, RZ, P1, !PT ;  /* 0xffffffff0a0a8810 */ /* 0x000fe40000f3e4ff */
[----:B------:R-:W-:Y:S02]  /*0e10*/  LEA R90, P2, R15, c[0x0][0x178], 0x3 ;  /* 0x00005e000f5a7a11 */ /* 0x000fe400078418ff */
[----:B------:R-:W-:Y:S01]  /*0e20*/  @!P0 IADD3.X R11, P1, R11, -0x1, RZ, P1, !PT ;  /* 0xffffffff0b0b8810 */ /* 0x000fe20000f3e4ff */
[----:B------:R-:W-:Y:S01]  /*0e30*/  IMAD.MOV.U32 R23, RZ, RZ, R27 ;  /* 0x000000ffff177224 */ /* 0x000fe200078e001b */
[----:B------:R-:W-:Y:S02]  /*0e40*/  LEA.HI.X R91, R15, c[0x0][0x17c], R18, 0x3, P2 ;  /* 0x00005f000f5b7a11 */ /* 0x000fe400010f1c12 */
[----:B------:R-:W-:-:S03]  /*0e50*/  @!P0 IADD3.X R12, P1, R12, -0x1, RZ, P1, !PT ;  /* 0xffffffff0c0c8810 */ /* 0x000fc60000f3e4ff */
[----:B------:R-:W-:Y:S01]  /*0e60*/  STG.E.64 [R90.64], R22 ;  /* 0x000000165a007986 */ /* 0x000fe2000c101b06 */
[----:B------:R-:W-:-:S03]  /*0e70*/  @!P0 IADD3.X R13, P1, R13, -0x1, RZ, P1, !PT ;  /* 0xffffffff0d0d8810 */ /* 0x000fc60000f3e4ff */
[----:B------:R-:W-:Y:S01]  /*0e80*/  STG.E.64 [R90.64+0x8], R10 ;  /* 0x0000080a5a007986 */ /* 0x000fe2000c101b06 */
[----:B------:R-:W-:-:S04]  /*0e90*/  @!P0 IADD3.X R14, P1, R14, -0x1, RZ, P1, !PT ;  /* 0xffffffff0e0e8810 */ /* 0x000fc80000f3e4ff */
[----:B------:R-:W-:-:S05]  /*0ea0*/  @!P0 IADD3.X R25, R25, -0x1, RZ, P1, !PT ;  /* 0xffffffff19198810 */ /* 0x000fca0000ffe4ff */
[----:B------:R-:W-:-:S05]  /*0eb0*/  IMAD.MOV.U32 R15, RZ, RZ, R25 ;  /* 0x000000ffff0f7224 */ /* 0x000fca00078e0019 */
[----:B------:R0:W-:Y:S02]  /*0ec0*/  STG.E.128 [R90.64+0x1000], R12 ;  /* 0x0010000c5a007986 */ /* 0x0001e4000c101d06 */
[----:B0-----:R-:W-:-:S04]  /*0ed0*/  LOP3.LUT R15, R3, 0x200, RZ, 0xfc, !PT ;  /* 0x00000200030f7812 */ /* 0x001fc800078efcff */
.L_x_349:
[----:B------:R-:W-:-:S05]  /*0ee0*/  IADD3 R23, R15, -0x200, RZ ;  /* 0xfffffe000f177810 */ /* 0x000fca0007ffe0ff */
[----:B------:R-:W-:-:S05]  /*0ef0*/  IMAD.WIDE.U32 R18, R23, 0x8, R88 ;  /* 0x0000000817127825 */ /* 0x000fca00078e0058 */
[----:B------:R0:W2:Y:S01]  /*0f00*/  LDG.E.128 R28, [R18.64] ;  /* 0x00000006121c7981 */ /* 0x0000a2000c1e1d00 */
[----:B------:R-:W-:Y:S02]  /*0f10*/  IMAD.MOV.U32 R20, RZ, RZ, 0x1 ;  /* 0x00000001ff147424 */ /* 0x000fe400078e00ff */
[----:B------:R-:W-:Y:S02]  /*0f20*/  IMAD.MOV.U32 R34, RZ, RZ, c[0x0][0x18] ;  /* 0x00000600ff227624 */ /* 0x000fe400078e00ff */
[----:B------:R-:W-:Y:S01]  /*0f30*/  IMAD.MOV.U32 R26, RZ, RZ, c[0x0][0x1c] ;  /* 0x00000700ff1a7624 */ /* 0x000fe200078e00ff */
[----:B------:R-:W-:-:S04]  /*0f40*/  SHF.L.U32 R33, R20, R21, RZ ;  /* 0x0000001514217219 */ /* 0x000fc800000006ff */
[----:B------:R-:W-:-:S04]  /*0f50*/  LOP3.LUT P0, RZ, R33, R6, RZ, 0xc0, !PT ;  /* 0x0000000621ff7212 */ /* 0x000fc8000780c0ff */
[----:B------:R-:W-:Y:S02]  /*0f60*/  SEL R34, R34, c[0x0][0x50], !P0 ;  /* 0x0000140022227a07 */ /* 0x000fe40004000000 */
[----:B------:R-:W-:Y:S01]  /*0f70*/  SEL R35, R26, c[0x0][0x54], !P0 ;  /* 0x000015001a237a07 */ /* 0x000fe20004000000 */
[----:B0-----:R-:W-:-:S05]  /*0f80*/  IMAD.WIDE.U32 R18, R15, 0x8, R88 ;  /* 0x000000080f127825 */ /* 0x001fca00078e0058 */
[----:B------:R-:W3:Y:S01]  /*0f90*/  LDG.E.128 R36, [R18.64] ;  /* 0x0000000612247981 */ /* 0x000ee2000c1e1d00 */
[----:B--2---:R-:W-:-:S04]  /*0fa0*/  IMAD.MOV.U32 R24, RZ, RZ, R28 ;  /* 0x000000ffff187224 */ /* 0x004fc800078e001c */
[----:B------:R-:W-:-:S05]  /*0fb0*/  IMAD.SHL.U32 R24, R24, 0x8, RZ ;  /* 0x0000000818187824 */ /* 0x000fca00078e00ff */
[----:B------:R-:W-:-:S05]  /*0fc0*/  LOP3.LUT R33, R24, 0xff8, RZ, 0xc0, !PT ;  /* 0x00000ff818217812 */ /* 0x000fca00078ec0ff */
[----:B------:R-:W-:-:S05]  /*0fd0*/  IMAD.WIDE.U32 R34, R33, 0x8, R34 ;  /* 0x0000000821227825 */ /* 0x000fca00078e0022 */
[----:B------:R-:W2:Y:S04]  /*0fe0*/  LD.E.128 R40, [R34.64] ;  /* 0x0000000622287980 */ /* 0x000ea8000c101d00 */
[----:B------:R-:W3:Y:S01]  /*0ff0*/  LD.E.128 R44, [R34.64+0x10] ;  /* 0x00001006222c7980 */ /* 0x000ee2000c101d00 */
[----:B------:R-:W-:Y:S02]  /*1000*/  IADD3 R21, R21, 0x1, RZ ;  /* 0x0000000115157810 */ /* 0x000fe40007ffe0ff */
[----:B--2---:R-:W-:-:S04]  /*1010*/  IADD3 R54, P0, R28, -R40, RZ ;  /* 0x800000281c367210 */ /* 0x004fc80007f1e0ff */
        /* <DEDUP_REMOVED lines=8> */
[----:B------:R-:W-:Y:S01]  /*10a0*/  @!P2 IADD3.X R58, P4, R58, -0x2, RZ, P0, !PT ;  /* 0xfffffffe3a3aa810 */ /* 0x000fe2000079e4ff */
[----:B------:R-:W-:-:S04]  /*10b0*/  IMAD.WIDE.U32 R18, R22, R54, RZ ;  /* 0x0000003616127225 */ /* 0x000fc800078e00ff */
[----:B------:R-:W-:-:S04]  /*10c0*/  IMAD.WIDE.U32 R34, R27, R54, RZ ;  /* 0x000000361b227225 */ /* 0x000fc800078e00ff */
[----:B------:R-:W-:Y:S01]  /*10d0*/  IMAD.WIDE.U32 R36, R10, R54, RZ ;  /* 0x000000360a247225 */ /* 0x000fe200078e00ff */
[----:B------:R-:W-:-:S03]  /*10e0*/  IADD3 R19, P0, R19, R34, RZ ;  /* 0x0000002213137210 */ /* 0x000fc60007f1e0ff */
[----:B------:R-:W-:-:S04]  /*10f0*/  IMAD.WIDE.U32 R38, R22, R58, RZ ;  /* 0x0000003a16267225 */ /* 0x000fc800078e00ff */
[----:B------:R-:W-:Y:S01]  /*1100*/  IMAD.WIDE.U32 R42, R27, R58, RZ ;  /* 0x0000003a1b2a7225 */ /* 0x000fe200078e00ff */
[----:B------:R-:W-:Y:S02]  /*1110*/  IADD3.X R34, P1, R35, R36, RZ, P0, !PT ;  /* 0x0000002423227210 */ /* 0x000fe4000073e4ff */
[----:B------:R-:W-:Y:S01]  /*1120*/  IADD3 R19, P3, R19, R38, RZ ;  /* 0x0000002613137210 */ /* 0x000fe20007f7e0ff */
[----:B------:R-:W-:Y:S01]  /*1130*/  IMAD.WIDE.U32 R40, R11, R54, RZ ;  /* 0x000000360b287225 */ /* 0x000fe200078e00ff */
[----:B------:R-:W-:Y:S02]  /*1140*/  IADD3 R39, P0, R39, R42, RZ ;  /* 0x0000002a27277210 */ /* 0x000fe40007f1e0ff */
[----:B------:R-:W-:Y:S01]  /*1150*/  @!P2 IADD3.X R50, P4, R50, -0x1, RZ, P4, !PT ;  /* 0xffffffff3232a810 */ /* 0x000fe2000279e4ff */
[----:B------:R-:W-:Y:S01]  /*1160*/  IMAD.WIDE.U32 R44, R10, R58, RZ ;  /* 0x0000003a0a2c7225 */ /* 0x000fe200078e00ff */
[----:B------:R-:W-:Y:S02]  /*1170*/  IADD3.X R49, P3, R34, R39, RZ, P3, !PT ;  /* 0x0000002722317210 */ /* 0x000fe40001f7e4ff */
[----:B------:R-:W-:Y:S01]  /*1180*/  IADD3.X R40, P1, R37, R40, RZ, P1, !PT ;  /* 0x0000002825287210 */ /* 0x000fe20000f3e4ff */
[----:B------:R-:W-:Y:S01]  /*1190*/  IMAD.WIDE.U32 R34, R22, R50, RZ ;  /* 0x0000003216227225 */ /* 0x000fe200078e00ff */
[----:B------:R-:W-:-:S03]  /*11a0*/  @!P2 IADD3.X R32, P6, R32, -0x1, RZ, P4, !PT ;  /* 0xffffffff2020a810 */ /* 0x000fc600027de4ff */
[----:B------:R-:W-:Y:S01]  /*11b0*/  IMAD.WIDE.U32 R36, R27, R50, RZ ;  /* 0x000000321b247225 */ /* 0x000fe200078e00ff */
[----:B------:R-:W-:Y:S02]  /*11c0*/  @!P2 IADD3.X R31, P6, R31, -0x1, RZ, P6, !PT ;  /* 0xffffffff1f1fa810 */ /* 0x000fe400037de4ff */
[----:B------:R-:W-:Y:S01]  /*11d0*/  IADD3.X R47, P0, R43, R44, RZ, P0, !PT ;  /* 0x0000002c2b2f7210 */ /* 0x000fe2000071e4ff */
[----:B------:R-:W-:Y:S01]  /*11e0*/  IMAD.WIDE.U32 R38, R10, R50, RZ ;  /* 0x000000320a267225 */ /* 0x000fe200078e00ff */
[----:B------:R-:W-:Y:S02]  /*11f0*/  IADD3 R24, P5, R34, R49, RZ ;  /* 0x0000003122187210 */ /* 0x000fe40007fbe0ff */
[----:B------:R-:W-:Y:S01]  /*1200*/  IADD3 R33, P4, R35, R36, RZ ;  /* 0x0000002423217210 */ /* 0x000fe20007f9e0ff */
[----:B------:R-:W-:Y:S01]  /*1210*/  IMAD.WIDE.U32 R42, R12, R54, RZ ;  /* 0x000000360c2a7225 */ /* 0x000fe200078e00ff */
[----:B------:R-:W-:-:S03]  /*1220*/  @!P2 IADD3.X R29, P6, R29, -0x1, RZ, P6, !PT ;  /* 0xffffffff1d1da810 */ /* 0x000fc600037de4ff */
[----:B------:R-:W-:Y:S01]  /*1230*/  IMAD.WIDE.U32 R48, R11, R58, RZ ;  /* 0x0000003a0b307225 */ /* 0x000fe200078e00ff */
[----:B------:R-:W-:Y:S02]  /*1240*/  IADD3.X R30, P4, R37, R38, RZ, P4, !PT ;  /* 0x00000026251e7210 */ /* 0x000fe4000279e4ff */
[----:B------:R-:W-:Y:S01]  /*1250*/  IADD3.X R51, P3, R40, R47, RZ, P3, !PT ;  /* 0x0000002f28337210 */ /* 0x000fe20001f7e4ff */
[----:B------:R-:W-:Y:S01]  /*1260*/  IMAD.WIDE.U32 R36, R22, R32, RZ ;  /* 0x0000002016247225 */ /* 0x000fe200078e00ff */
[----:B------:R-:W-:Y:S02]  /*1270*/  IADD3.X R38, P1, R41, R42, RZ, P1, !PT ;  /* 0x0000002a29267210 */ /* 0x000fe40000f3e4ff */
[----:B------:R-:W-:Y:S01]  /*1280*/  IADD3.X R47, P0, R45, R48, RZ, P0, !PT ;  /* 0x000000302d2f7210 */ /* 0x000fe2000071e4ff */
[----:B------:R-:W-:Y:S01]  /*1290*/  IMAD.WIDE.U32 R40, R27, R32, RZ ;  /* 0x000000201b287225 */ /* 0x000fe200078e00ff */
[----:B------:R-:W-:-:S03]  /*12a0*/  @!P2 IADD3.X R28, P6, R28, -0x1, RZ, P6, !PT ;  /* 0xffffffff1c1ca810 */ /* 0x000fc600037de4ff */
[----:B------:R-:W-:Y:S01]  /*12b0*/  IMAD.WIDE.U32 R44, R13, R54, RZ ;  /* 0x000000360d2c7225 */ /* 0x000fe200078e00ff */
[----:B------:R-:W-:-:S03]  /*12c0*/  @!P2 IADD3.X R26, R26, -0x1, RZ, P6, !PT ;  /* 0xffffffff1a1aa810 */ /* 0x000fc600037fe4ff */
[----:B------:R-:W-:Y:S01]  /*12d0*/  IMAD.WIDE.U32 R34, R11, R50, RZ ;  /* 0x000000320b227225 */ /* 0x000fe200078e00ff */
[----:B------:R-:W-:Y:S02]  /*12e0*/  IADD3 R48, P6, R33, R36, RZ ;  /* 0x0000002421307210 */ /* 0x000fe40007fde0ff */
        /* <DEDUP_REMOVED lines=29> */
[----:B------:R-:W-:Y:S02]  /*14c0*/  IMAD.X R34, RZ, RZ, R45, P1 ;  /* 0x000000ffff227224 */ /* 0x000fe400008e062d */
[----:B------:R-:W-:Y:S01]  /*14d0*/  IMAD.WIDE.U32 R44, R22, R31, RZ ;  /* 0x0000001f162c7225 */ /* 0x000fe200078e00ff */
[----:B------:R-:W-:-:S03]  /*14e0*/  IADD3.X R54, P4, R39, R40, RZ, P4, !PT ;  /* 0x0000002827367210 */ /* 0x000fc6000279e4ff */
[----:B------:R-:W-:-:S04]  /*14f0*/  IMAD.WIDE.U32 R46, R27, R31, RZ ;  /* 0x0000001f1b2e7225 */ /* 0x000fc800078e00ff */
[----:B------:R-:W-:-:S04]  /*1500*/  IMAD.WIDE.U32 R36, R25, R50, RZ ;  /* 0x0000003219247225 */ /* 0x000fc800078e00ff */
[----:B------:R-:W-:Y:S01]  /*1510*/  IMAD.WIDE.U32 R38, R25, R58, RZ ;  /* 0x0000003a19267225 */ /* 0x000fe200078e00ff */
[----:B------:R-:W-:Y:S02]  /*1520*/  IADD3.X R58, P1, R33, R48, RZ, P3, !PT ;  /* 0x00000030213a7210 */ /* 0x000fe40001f3e4ff */
[----:B------:R-:W-:Y:S02]  /*1530*/  IADD3 R63, P3, R45, R46, RZ ;  /* 0x0000002e2d3f7210 */ /* 0x000fe40007f7e0ff */
[----:B------:R-:W-:Y:S02]  /*1540*/  IADD3.X R45, P4, R41, R36, RZ, P4, !PT ;  /* 0x00000024292d7210 */ /* 0x000fe4000279e4ff */
[----:B------:R-:W-:Y:S01]  /*1550*/  IADD3.X R33, P0, R43, R38, RZ, P0, !PT ;  /* 0x000000262b217210 */ /* 0x000fe2000071e4ff */
[----:B------:R-:W-:-:S03]  /*1560*/  IMAD.WIDE.U32 R48, R22, R29, RZ ;  /* 0x0000001d16307225 */ /* 0x000fc600078e00ff */
[----:B------:R-:W-:Y:S01]  /*1570*/  IADD3.X R60, P1, R34, R33, RZ, P1, !PT ;  /* 0x00000021223c7210 */ /* 0x000fe20000f3e4ff */
[----:B------:R-:W-:Y:S02]  /*1580*/  IMAD.X R46, RZ, RZ, R37, P4 ;  /* 0x000000ffff2e7224 */ /* 0x000fe400020e0625 */
[----:B------:R-:W-:Y:S01]  /*1590*/  IMAD.WIDE.U32 R36, R12, R32, RZ ;  /* 0x000000200c247225 */ /* 0x000fe200078e00ff */
[----:B------:R-:W-:-:S03]  /*15a0*/  IADD3.X R61, RZ, RZ, R39, P1, P0 ;  /* 0x000000ffff3d7210 */ /* 0x000fc60000fe0427 */
[----:B------:R-:W-:-:S04]  /*15b0*/  IMAD.WIDE.U32 R42, R10, R31, RZ ;  /* 0x0000001f0a2a7225 */ /* 0x000fc800078e00ff */
[----:B------:R-:W-:Y:S01]  /*15c0*/  IMAD.WIDE.U32 R50, R27, R29, RZ ;  /* 0x0000001d1b327225 */ /* 0x000fe200078e00ff */
[----:B------:R-:W-:Y:S02]  /*15d0*/  IADD3 R63, P0, R63, R48, RZ ;  /* 0x000000303f3f7210 */ /* 0x000fe40007f1e0ff */
[----:B------:R-:W-:Y:S01]  /*15e0*/  IADD3.X R36, P2, R35, R36, RZ, P2, !PT ;  /* 0x0000002423247210 */ /* 0x000fe2000175e4ff */
[----:B------:R-:W-:Y:S01]  /*15f0*/  IMAD.WIDE.U32 R34, R13, R32, RZ ;  /* 0x000000200d227225 */ /* 0x000fe200078e00ff */
[----:B------:R-:W-:Y:S02]  /*1600*/  IADD3.X R47, P3, R47, R42, RZ, P3, !PT ;  /* 0x0000002a2f2f7210 */ /* 0x000fe40001f7e4ff */
[----:B------:R-:W-:Y:S02]  /*1610*/  IADD3 R48, P1, R49, R50, RZ ;  /* 0x0000003231307210 */ /* 0x000fe40007f3e0ff */
[----:B------:R-:W-:Y:S01]  /*1620*/  IADD3.X R52, P6, R52, R55, RZ, P6, !PT ;  /* 0x0000003734347210 */ /* 0x000fe200037de4ff */
[----:B------:R-:W-:Y:S01]  /*1630*/  IMAD.WIDE.U32 R38, R11, R31, RZ ;  /* 0x0000001f0b267225 */ /* 0x000fe200078e00ff */
[----:B------:R-:W-:-:S02]  /*1640*/  IADD3.X R55, P0, R47, R48, RZ, P0, !PT ;  /* 0x000000302f377210 */ /* 0x000fc4000071e4ff */
[----:B------:R-:W-:Y:S02]  /*1650*/  IADD3.X R53, P6, R53, R36, RZ, P6, !PT ;  /* 0x0000002435357210 */ /* 0x000fe400037de4ff */
[----:B------:R-:W-:Y:S01]  /*1660*/  IADD3.X R47, P2, R37, R34, RZ, P2, !PT ;  /* 0x00000022252f7210 */ /* 0x000fe2000175e4ff */
[----:B------:R-:W-:Y:S01]  /*1670*/  IMAD.WIDE.U32 R36, R14, R32, RZ ;  /* 0x000000200e247225 */ /* 0x000fe200078e00ff */
        /* <DEDUP_REMOVED lines=8> */
[----:B------:R-:W-:Y:S02]  /*1700*/  IADD3.X R51, P1, R51, R42, RZ, P1, !PT ;  /* 0x0000002a33337210 */ /* 0x000fe40000f3e4ff */
[----:B------:R-:W-:Y:S02]  /*1710*/  IADD3.X R59, P5, R53, R58, RZ, P5, !PT ;  /* 0x0000003a353b7210 */ /* 0x000fe40002fbe4ff */
        /* <DEDUP_REMOVED lines=12> */
[----:B------:R-:W-:Y:S01]  /*17e0*/  IADD3.X R40, RZ, RZ, R35, P6, P2 ;  /* 0x000000ffff287210 */ /* 0x000fe200037e4423 */
[----:B------:R-:W-:Y:S01]  /*17f0*/  IMAD.WIDE.U32 R42, R10, R28, RZ ;  /* 0x0000001c0a2a7225 */ /* 0x000fe200078e00ff */
[----:B------:R-:W-:Y:S02]  /*1800*/  IADD3 R47, P2, R47, R36, RZ ;  /* 0x000000242f2f7210 */ /* 0x000fe40007f5e0ff */
[----:B------:R-:W-:Y:S01]  /*1810*/  IADD3.X R58, P5, RZ, R34, RZ, P5, !PT ;  /* 0x00000022ff3a7210 */ /* 0x000fe20002fbe4ff */
[----:B------:R-:W-:Y:S01]  /*1820*/  IMAD.WIDE.U32 R34, R13, R31, RZ ;  /* 0x0000001f0d227225 */ /* 0x000fe200078e00ff */
[----:B------:R-:W-:-:S03]  /*1830*/  IADD3.X R42, P2, R37, R42, RZ, P2, !PT ;  /* 0x0000002a252a7210 */ /* 0x000fc6000175e4ff */
[----:B------:R-:W-:Y:S01]  /*1840*/  IMAD.WIDE.U32 R38, R22, R26, RZ ;  /* 0x0000001a16267225 */ /* 0x000fe200078e00ff */
[----:B------:R-:W-:-:S03]  /*1850*/  IADD3.X R32, P4, R63, R56, RZ, P4, !PT ;  /* 0x000000383f207210 */ /* 0x000fc6000279e4ff */
[----:B------:R-:W-:Y:S01]  /*1860*/  IMAD.WIDE.U32 R50, R27, R26, RZ ;  /* 0x0000001a1b327225 */ /* 0x000fe200078e00ff */
[----:B------:R-:W-:-:S03]  /*1870*/  IADD3.X R22, P3, R41, R34, RZ, P3, !PT ;  /* 0x0000002229167210 */ /* 0x000fc60001f7e4ff */
        /* <DEDUP_REMOVED lines=53> */
[----:B------:R-:W-:Y:S02]  /*1bd0*/  IADD3.X R51, P3, R51, R22, RZ, P3, !PT ;  /* 0x0000001633337210 */ /* 0x000fe40001f7e4ff */
        /* <DEDUP_REMOVED lines=9> */
[----:B------:R-:W-:Y:S01]  /*1c70*/  IADD3.X R11, RZ, RZ, R35, P0, P1 ;  /* 0x000000ffff0b7210 */ /* 0x000fe200007e2423 */
[----:B------:R-:W-:Y:S01]  /*1c80*/  IMAD.WIDE.U32 R34, R43, 0x3d1, RZ ;  /* 0x000003d12b227825 */ /* 0x000fe200078e00ff */
[----:B------:R-:W-:Y:S02]  /*1c90*/  IADD3.X R42, P1, R42, R31, RZ, P3, !PT ;  /* 0x0000001f2a2a7210 */ /* 0x000fe40001f3e4ff */
[----:B------:R-:W-:Y:S02]  /*1ca0*/  IADD3.X R14, P0, R14, R37, RZ, P6, !PT ;  /* 0x000000250e0e7210 */ /* 0x000fe4000371e4ff */
[----:B------:R-:W-:Y:S02]  /*1cb0*/  IADD3.X R39, P4, RZ, R47, RZ, P4, !PT ;  /* 0x0000002fff277210 */ /* 0x000fe4000279e4ff */
[----:B------:R-:W-:Y:S02]  /*1cc0*/  IADD3 R13, P3, R13, R28, RZ ;  /* 0x0000001c0d0d7210 */ /* 0x000fe40007f7e0ff */
[----:B------:R-:W-:Y:S01]  /*1cd0*/  IADD3 R37, P2, R18, R12, RZ ;  /* 0x0000000c12257210 */ /* 0x000fe20007f5e0ff */
[----:B------:R-:W-:Y:S01]  /*1ce0*/  IMAD.X R41, RZ, RZ, R11, P4 ;  /* 0x000000ffff297224 */ /* 0x000fe200020e060b */
[----:B------:R-:W-:-:S02]  /*1cf0*/  IADD3.X R26, RZ, RZ, R27, P0, P5 ;  /* 0x000000ffff1a7210 */ /* 0x000fc400007ea41b */
        /* <DEDUP_REMOVED lines=36> */
[----:B------:R-:W-:Y:S02]  /*1f40*/  IADD3 R12, P1, R31, R12, RZ ;  /* 0x0000000c1f0c7210 */ /* 0x000fe40007f3e0ff */
[----:B------:R-:W-:-:S03]  /*1f50*/  IADD3 R30, P2, R30, R37, RZ ;  /* 0x000000251e1e7210 */ /* 0x000fc60007f5e0ff */
[----:B------:R-:W-:Y:S01]  /*1f60*/  IMAD.X R13, RZ, RZ, R13, P1 ;  /* 0x000000ffff0d7224 */ /* 0x000fe200008e060d */
[----:B------:R-:W-:-:S04]  /*1f70*/  IADD3 R12, P1, R12, R19, RZ ;  /* 0x000000130c0c7210 */ /* 0x000fc80007f3e0ff */
[----:B------:R-:W-:Y:S02]  /*1f80*/  IADD3.X R13, P1, R13, R14, RZ, P1, !PT ;  /* 0x0000000e0d0d7210 */ /* 0x000fe40000f3e4ff */
[----:B------:R-:W-:Y:S02]  /*1f90*/  IADD3.X R31, P2, R12, R29, RZ, P2, !PT ;  /* 0x0000001d0c1f7210 */ /* 0x000fe4000175e4ff */
[----:B------:R-:W-:Y:S02]  /*1fa0*/  SEL R33, RZ, 0x1, !P1 ;  /* 0x00000001ff217807 */ /* 0x000fe40004800000 */
[----:B------:R-:W-:-:S04]  /*1fb0*/  IADD3.X R32, P2, R13, R28, RZ, P2, !PT ;  /* 0x0000001c0d207210 */ /* 0x000fc8000175e4ff */
[----:B------:R-:W-:-:S04]  /*1fc0*/  IADD3.X R33, P1, R33, R26, RZ, P2, !PT ;  /* 0x0000001a21217210 */ /* 0x000fc8000173e4ff */
[----:B------:R-:W-:-:S04]  /*1fd0*/  IADD3.X R28, P1, RZ, R22, RZ, P1, !PT ;  /* 0x00000016ff1c7210 */ /* 0x000fc80000f3e4ff */
[----:B------:R-:W-:Y:S02]  /*1fe0*/  IADD3.X R29, P1, RZ, R24, RZ, P1, !PT ;  /* 0x00000018ff1d7210 */ /* 0x000fe40000f3e4ff */
[-C--:B------:R-:W-:Y:S02]  /*1ff0*/  LEA R18, P2, R23, R90.reuse, 0x3 ;  /* 0x0000005a17127211 */ /* 0x080fe400078418ff */
[----:B------:R-:W-:Y:S02]  /*2000*/  LEA R34, P3, R15, R90, 0x3 ;  /* 0x0000005a0f227211 */ /* 0x000fe400078618ff */
[----:B------:R-:W-:Y:S02]  /*2010*/  IADD3.X R24, P0, P1, R10, RZ, R25, P1, P0 ;  /* 0x000000ff0a187210 */ /* 0x000fe40000900419 */
[-C--:B------:R-:W-:Y:S02]  /*2020*/  LEA.HI.X R19, R23, R91.reuse, RZ, 0x3, P2 ;  /* 0x0000005b17137211 */ /* 0x080fe400010f1cff */
[----:B------:R-:W-:-:S02]  /*2030*/  LEA.HI.X R35, R15, R91, RZ, 0x3, P3 ;  /* 0x0000005b0f237211 */ /* 0x000fc400018f1cff */
[----:B------:R-:W-:Y:S01]  /*2040*/  IADD3.X R25, R56, RZ, R11, P0, P1 ;  /* 0x000000ff38197210 */ /* 0x000fe200007e240b */
[----:B------:R0:W-:Y:S04]  /*2050*/  STG.E.64 [R18.64], R30 ;  /* 0x0000001e12007986 */ /* 0x0001e8000c101b06 */
[----:B------:R0:W-:Y:S04]  /*2060*/  STG.E.64 [R18.64+0x8], R32 ;  /* 0x0000082012007986 */ /* 0x0001e8000c101b06 */
[----:B------:R0:W-:Y:S04]  /*2070*/  STG.E.64 [R34.64], R28 ;  /* 0x0000001c22007986 */ /* 0x0001e8000c101b06 */
[----:B------:R0:W-:Y:S01]  /*2080*/  STG.E.64 [R34.64+0x8], R24 ;  /* 0x0000081822007986 */ /* 0x0001e2000c101b06 */
[----:B------:R-:W-:Y:S01]  /*2090*/  ISETP.NE.AND P0, PT, R21, 0x18, PT ;  /* 0x000000181500780c */ /* 0x000fe20003f05270 */
[----:B------:R-:W-:-:S02]  /*20a0*/  IMAD.IADD R15, R3, 0x1, R15 ;  /* 0x00000001030f7824 */ /* 0x000fc400078e020f */
[----:B------:R-:W-:Y:S02]  /*20b0*/  IMAD.MOV.U32 R22, RZ, RZ, R30 ;  /* 0x000000ffff167224 */ /* 0x000fe400078e001e */
[----:B------:R-:W-:Y:S02]  /*20c0*/  IMAD.MOV.U32 R27, RZ, RZ, R31 ;  /* 0x000000ffff1b7224 */ /* 0x000fe400078e001f */
[----:B------:R-:W-:Y:S02]  /*20d0*/  IMAD.MOV.U32 R10, RZ, RZ, R32 ;  /* 0x000000ffff0a7224 */ /* 0x000fe400078e0020 */
[----:B------:R-:W-:Y:S02]  /*20e0*/  IMAD.MOV.U32 R11, RZ, RZ, R33 ;  /* 0x000000ffff0b7224 */ /* 0x000fe400078e0021 */
[----:B------:R-:W-:Y:S02]  /*20f0*/  IMAD.MOV.U32 R12, RZ, RZ, R28 ;  /* 0x000000ffff0c7224 */ /* 0x000fe400078e001c */
[----:B------:R-:W-:-:S02]  /*2100*/  IMAD.MOV.U32 R13, RZ, RZ, R29 ;  /* 0x000000ffff0d7224 */ /* 0x000fc400078e001d */
[----:B------:R-:W-:Y:S01]  /*2110*/  IMAD.MOV.U32 R14, RZ, RZ, R24 ;  /* 0x000000ffff0e7224 */ /* 0x000fe200078e0018 */
[----:B0-----:R-:W-:Y:S01]  /*2120*/  @!P0 CALL.REL.NOINC `(.L_x_348) ;  /* 0x0000001000008944 */ /* 0x001fe20003c00000 */
[----:B------:R-:W-:Y:S05]  /*2130*/  BRA `(.L_x_349) ;  /* 0xffffeda000007947 */ /* 0x000fea000383ffff */
.L_x_348:
[----:B------:R-:W-:Y:S01]  /*2140*/  LOP3.LUT R10, R30, 0x40000000, RZ, 0xfc, !PT ;  /* 0x400000001e0a7812 */ /* 0x000fe200078efcff */
[----:B------:R-:W-:Y:S01]  /*2150*/  BSSY B0, `(.L_x_350) ;  /* 0x0000033000007945 */ /* 0x000fe20003800000 */
[----:B------:R-:W-:Y:S02]  /*2160*/  IMAD.MOV.U32 R44, RZ, RZ, 0x1 ;  /* 0x00000001ff2c7424 */ /* 0x000fe400078e00ff */
[----:B------:R-:W-:Y:S02]  /*2170*/  IMAD.MOV.U32 R43, RZ, RZ, RZ ;  /* 0x000000ffff2b7224 */ /* 0x000fe400078e00ff */
[----:B------:R-:W0:Y:S01]  /*2180*/  BREV R10, R10 ;  /* 0x0000000a000a7301 */ /* 0x000e220000000000 */
[----:B------:R-:W-:-:S07]  /*2190*/  IMAD.MOV.U32 R19, RZ, RZ, RZ ;  /* 0x000000ffff137224 */ /* 0x000fce00078e00ff */
[----:B0-----:R-:W0:Y:S02]  /*21a0*/  FLO.U32.SH R13, R10 ;  /* 0x0000000a000d7300 */ /* 0x001e2400000e0400 */
[----:B0-----:R-:W-:Y:S02]  /*21b0*/  IADD3 R11, -R13, 0x1e, RZ ;  /* 0x0000001e0d0b7810 */ /* 0x001fe40007ffe1ff */
[-C--:B------:R-:W-:Y:S02]  /*21c0*/  SHF.L.U32 R20, R20, R13.reuse, RZ ;  /* 0x0000000d14147219 */ /* 0x080fe400000006ff */
[----:B------:R-:W-:Y:S02]  /*21d0*/  ISETP.GE.AND P0, PT, R11, 0x1, PT ;  /* 0x000000010b00780c */ /* 0x000fe40003f06270 */
[----:B------:R-:W-:-:S11]  /*21e0*/  LOP3.LUT R18, RZ, R13, RZ, 0x33, !PT ;  /* 0x0000000dff127212 */ /* 0x000fd600078e33ff */
[----:B------:R-:W-:Y:S05]  /*21f0*/  @!P0 BRA `(.L_x_351) ;  /* 0x0000028000008947 */ /* 0x000fea0003800000 */
[----:B------:R-:W-:Y:S01]  /*2200*/  SHF.R.S32.HI R10, RZ, R13, R30 ;  /* 0x0000000dff0a7219 */ /* 0x000fe2000001141e */
[----:B------:R-:W-:Y:S02]  /*2210*/  IMAD.MOV.U32 R19, RZ, RZ, RZ ;  /* 0x000000ffff137224 */ /* 0x000fe400078e00ff */
[----:B------:R-:W-:Y:S02]  /*2220*/  IMAD.MOV.U32 R44, RZ, RZ, 0x1 ;  /* 0x00000001ff2c7424 */ /* 0x000fe400078e00ff */
[----:B------:R-:W-:Y:S02]  /*2230*/  IMAD.MOV.U32 R12, RZ, RZ, -0x3d1 ;  /* 0xfffffc2fff0c7424 */ /* 0x000fe400078e00ff */
[----:B------:R-:W-:Y:S02]  /*2240*/  IMAD.MOV.U32 R43, RZ, RZ, RZ ;  /* 0x000000ffff2b7224 */ /* 0x000fe400078e00ff */
.L_x_352:
        /* <DEDUP_REMOVED lines=12> */
[----:B------:R-:W-:Y:S01]  /*2310*/  SHF.R.U32.HI R15, RZ, R14, R21 ;  /* 0x0000000eff0f7219 */ /* 0x000fe20000011615 */
[----:B------:R-:W-:Y:S02]  /*2320*/  IMAD.MOV.U32 R14, RZ, RZ, 0x1 ;  /* 0x00000001ff0e7424 */ /* 0x000fe400078e00ff */
[----:B------:R-:W-:Y:S01]  /*2330*/  @!P0 IMAD.MOV R21, RZ, RZ, -R43 ;  /* 0x000000ffff158224 */ /* 0x000fe200078e0a2b */
[----:B------:R-:W-:Y:S01]  /*2340*/  LOP3.LUT R10, R10, 0x7, R15, 0x80, !PT ;  /* 0x000000070a0a7812 */ /* 0x000fe200078e800f */
[----:B------:R-:W-:Y:S01]  /*2350*/  @!P0 IMAD.MOV R15, RZ, RZ, -R20 ;  /* 0x000000ffff0f8224 */ /* 0x000fe200078e0a14 */
[----:B------:R-:W-:Y:S01]  /*2360*/  SHF.L.U32 R14, R14, R11, RZ ;  /* 0x0000000b0e0e7219 */ /* 0x000fe200000006ff */
[----:B------:R-:W-:Y:S02]  /*2370*/  @!P0 IMAD.MOV.U32 R20, RZ, RZ, R19 ;  /* 0x000000ffff148224 */ /* 0x000fe400078e0013 */
[----:B------:R-:W-:Y:S02]  /*2380*/  IMAD R13, R12, R10, R13 ;  /* 0x0000000a0c0d7224 */ /* 0x000fe400078e020d */
[----:B------:R-:W-:-:S02]  /*2390*/  @!P0 IMAD.MOV.U32 R43, RZ, RZ, R44 ;  /* 0x000000ffff2b8224 */ /* 0x000fc400078e002c */
[----:B------:R-:W-:Y:S01]  /*23a0*/  @!P0 IMAD.MOV.U32 R19, RZ, RZ, R15 ;  /* 0x000000ffff138224 */ /* 0x000fe200078e000f */
[----:B------:R-:W-:Y:S01]  /*23b0*/  LOP3.LUT R14, R13, R14, RZ, 0xfc, !PT ;  /* 0x0000000e0d0e7212 */ /* 0x000fe200078efcff */
[----:B------:R-:W-:Y:S02]  /*23c0*/  @!P0 IMAD.MOV.U32 R44, RZ, RZ, R21 ;  /* 0x000000ffff2c8224 */ /* 0x000fe400078e0015 */
[C---:B------:R-:W-:Y:S02]  /*23d0*/  IMAD R19, R10.reuse, R20, R19 ;  /* 0x000000140a137224 */ /* 0x040fe400078e0213 */
[----:B------:R-:W-:Y:S01]  /*23e0*/  IMAD R44, R10, R43, R44 ;  /* 0x0000002b0a2c7224 */ /* 0x000fe200078e022c */
[----:B------:R-:W0:Y:S08]  /*23f0*/  BREV R14, R14 ;  /* 0x0000000e000e7301 */ /* 0x000e300000000000 */
[----:B0-----:R-:W0:Y:S02]  /*2400*/  FLO.U32.SH R22, R14 ;  /* 0x0000000e00167300 */ /* 0x001e2400000e0400 */
[--C-:B0-----:R-:W-:Y:S01]  /*2410*/  IMAD.IADD R11, R11, 0x1, -R22.reuse ;  /* 0x000000010b0b7824 */ /* 0x101fe200078e0a16 */
[-C--:B------:R-:W-:Y:S01]  /*2420*/  SHF.L.U32 R20, R20, R22.reuse, RZ ;  /* 0x0000001614147219 */ /* 0x080fe200000006ff */
[----:B------:R-:W-:Y:S01]  /*2430*/  IMAD.IADD R18, R18, 0x1, -R22 ;  /* 0x0000000112127824 */ /* 0x000fe200078e0a16 */
[----:B------:R-:W-:-:S02]  /*2440*/  SHF.L.U32 R43, R43, R22, RZ ;  /* 0x000000162b2b7219 */ /* 0x000fc400000006ff */
[----:B------:R-:W-:Y:S02]  /*2450*/  ISETP.GT.AND P0, PT, R11, RZ, PT ;  /* 0x000000ff0b00720c */ /* 0x000fe40003f04270 */
[----:B------:R-:W-:-:S11]  /*2460*/  SHF.R.S32.HI R10, RZ, R22, R13 ;  /* 0x00000016ff0a7219 */ /* 0x000fd6000001140d */
[----:B------:R-:W-:Y:S05]  /*2470*/  @P0 BRA `(.L_x_352) ;  /* 0xfffffdd000000947 */ /* 0x000fea000383ffff */
.L_x_351:
[----:B------:R-:W-:Y:S05]  /*2480*/  BSYNC B0 ;  /* 0x0000000000007941 */ /* 0x000fea0003800000 */
.L_x_350:
        /* <DEDUP_REMOVED lines=34> */
.L_x_354:
[----:B------:R-:W-:Y:S05]  /*26b0*/  BSYNC B0 ;  /* 0x0000000000007941 */ /* 0x000fea0003800000 */
.L_x_353:
        /* <DEDUP_REMOVED lines=39> */
.L_x_356:
[----:B------:R-:W-:Y:S05]  /*2930*/  BSYNC B0 ;  /* 0x0000000000007941 */ /* 0x000fea0003800000 */
.L_x_355:
        /* <DEDUP_REMOVED lines=34> */
.L_x_358:
[----:B------:R-:W-:Y:S05]  /*2b60*/  BSYNC B0 ;  /* 0x0000000000007941 */ /* 0x000fea0003800000 */
.L_x_357:
        /* <DEDUP_REMOVED lines=38> */
.L_x_360:
[----:B------:R-:W-:Y:S05]  /*2dd0*/  BSYNC B0 ;  /* 0x0000000000007941 */ /* 0x000fea0003800000 */
.L_x_359:
[----:B------:R-:W-:Y:S01]  /*2de0*/  IADD3 R35, P0, R35, R36, RZ ;  /* 0x0000002423237210 */ /* 0x000fe20007f1e0ff */
[----:B------:R-:W-:Y:S01]  /*2df0*/  BSSY B0, `(.L_x_361) ;  /* 0x0000259000007945 */ /* 0x000fe20003800000 */
[----:B------:R-:W-:Y:S01]  /*2e00*/  IADD3 R23, P1, R14, R19, RZ ;  /* 0x000000130e177210 */ /* 0x000fe20007f3e0ff */
[----:B------:R-:W-:Y:S01]  /*2e10*/  IMAD R14, R43, -0x2ddacacf, RZ ;  /* 0xd22535312b0e7824 */ /* 0x000fe200078e02ff */
[----:B------:R-:W-:Y:S02]  /*2e20*/  IADD3.X R42, P0, R42, R37, RZ, P0, !PT ;  /* 0x000000252a2a7210 */ /* 0x000fe4000071e4ff */
[----:B------:R-:W-:Y:S01]  /*2e30*/  IADD3.X R48, P1, R15, R48, RZ, P1, !PT ;  /* 0x000000300f307210 */ /* 0x000fe20000f3e4ff */
[----:B------:R-:W-:Y:S01]  /*2e40*/  IMAD R15, R44, -0x2ddacacf, RZ ;  /* 0xd22535312c0f7824 */ /* 0x000fe200078e02ff */
[----:B------:R-:W-:Y:S02]  /*2e50*/  IADD3.X R41, P0, R41, R38, RZ, P0, !PT ;  /* 0x0000002629297210 */ /* 0x000fe4000071e4ff */
[----:B------:R-:W-:-:S02]  /*2e60*/  LOP3.LUT R19, R14, 0x3fffffff, RZ, 0xc0, !PT ;  /* 0x3fffffff0e137812 */ /* 0x000fc400078ec0ff */
[----:B------:R-:W-:Y:S02]  /*2e70*/  IADD3.X R46, P0, R46, R39, RZ, P0, !PT ;  /* 0x000000272e2e7210 */ /* 0x000fe4000071e4ff */
[----:B------:R-:W-:Y:S01]  /*2e80*/  LOP3.LUT R37, R15, 0x3fffffff, RZ, 0xc0, !PT ;  /* 0x3fffffff0f257812 */ /* 0x000fe200078ec0ff */
        /* <DEDUP_REMOVED lines=9> */
[----:B------:R-:W-:Y:S01]  /*2f20*/  IADD3.X R47, P0, R47, R12, RZ, P0, !PT ;  /* 0x0000000c2f2f7210 */ /* 0x000fe2000071e4ff */
[----:B------:R-:W-:Y:S01]  /*2f30*/  IMAD.IADD R39, R43, 0x1, -R14 ;  /* 0x000000012b277824 */ /* 0x000fe200078e0a0e */
[----:B------:R-:W-:Y:S01]  /*2f40*/  IADD3.X R26, P2, R26, R51, RZ, P1, !PT ;  /* 0x000000331a1a7210 */ /* 0x000fe20000f5e4ff */
[----:B------:R-:W-:Y:S01]  /*2f50*/  IMAD.IADD R36, R44, 0x1, -R20 ;  /* 0x000000012c247824 */ /* 0x000fe200078e0a14 */
[----:B------:R-:W-:-:S02]  /*2f60*/  SEL R12, RZ, 0x1, !P3 ;  /* 0x00000001ff0c7807 */ /* 0x000fc40005800000 */
[----:B------:R-:W-:Y:S02]  /*2f70*/  IADD3 RZ, P1, RZ, -R14, RZ ;  /* 0x8000000effff7210 */ /* 0x000fe40007f3e0ff */
[----:B------:R-:W-:Y:S02]  /*2f80*/  IADD3 RZ, P4, RZ, -R20, RZ ;  /* 0x80000014ffff7210 */ /* 0x000fe40007f9e0ff */
[----:B------:R-:W-:Y:S02]  /*2f90*/  LOP3.LUT R15, RZ, R15, RZ, 0x33, !PT ;  /* 0x0000000fff0f7212 */ /* 0x000fe400078e33ff */
[----:B------:R-:W-:Y:S02]  /*2fa0*/  SEL R14, RZ, 0x1, !P6 ;  /* 0x00000001ff0e7807 */ /* 0x000fe40007000000 */
[----:B------:R-:W-:Y:S02]  /*2fb0*/  LOP3.LUT R20, RZ, R13, RZ, 0x33, !PT ;  /* 0x0000000dff147212 */ /* 0x000fe400078e33ff */
[----:B------:R-:W-:-:S02]  /*2fc0*/  LOP3.LUT R13, RZ, R12, RZ, 0x33, !PT ;  /* 0x0000000cff0d7212 */ /* 0x000fc400078e33ff */
[----:B------:R-:W-:Y:S02]  /*2fd0*/  IADD3 RZ, P3, R21, R44, RZ ;  /* 0x0000002c15ff7210 */ /* 0x000fe40007f7e0ff */
[----:B------:R-:W-:Y:S02]  /*2fe0*/  IADD3.X R12, P1, RZ, R15, RZ, P1, !PT ;  /* 0x0000000fff0c7210 */ /* 0x000fe40000f3e4ff */
[----:B------:R-:W-:Y:S02]  /*2ff0*/  IADD3 RZ, P5, R24, R43, RZ ;  /* 0x0000002b18ff7210 */ /* 0x000fe40007fbe0ff */
[----:B------:R-:W-:Y:S02]  /*3000*/  LOP3.LUT R21, RZ, R14, RZ, 0x33, !PT ;  /* 0x0000000eff157212 */ /* 0x000fe400078e33ff */
[----:B------:R-:W-:Y:S02]  /*3010*/  IADD3.X R15, P4, RZ, R20, RZ, P4, !PT ;  /* 0x00000014ff0f7210 */ /* 0x000fe4000279e4ff */
[----:B------:R-:W-:-:S02]  /*3020*/  IADD3.X R10, P0, R49, R10, RZ, P0, !PT ;  /* 0x0000000a310a7210 */ /* 0x000fc4000071e4ff */
[----:B------:R-:W-:Y:S02]  /*3030*/  IADD3.X R14, P1, RZ, R13, RZ, P1, !PT ;  /* 0x0000000dff0e7210 */ /* 0x000fe40000f3e4ff */
[----:B------:R-:W-:Y:S01]  /*3040*/  LEA.HI.X.SX32 R20, P5, R43, R12, 0x1, P5 ;  /* 0x0000000c2b147211 */ /* 0x000fe200028b0eff */
[----:B------:R-:W-:Y:S01]  /*3050*/  IMAD.X R52, R11, 0x1, R52, P0 ;  /* 0x000000010b347824 */ /* 0x000fe200000e0634 */
[----:B------:R-:W-:Y:S02]  /*3060*/  IADD3.X R21, P4, RZ, R21, RZ, P4, !PT ;  /* 0x00000015ff157210 */ /* 0x000fe4000279e4ff */
[----:B------:R-:W-:Y:S02]  /*3070*/  LEA.HI.X.SX32 R49, P3, R44, R15, 0x1, P3 ;  /* 0x0000000f2c317211 */ /* 0x000fe40001870eff */
[----:B------:R-:W-:Y:S02]  /*3080*/  IADD3.X R29, P2, R30, R53, RZ, P2, !PT ;  /* 0x000000351e1d7210 */ /* 0x000fe4000175e4ff */
[----:B------:R-:W-:-:S02]  /*3090*/  IADD3.X R12, P1, RZ, -0x1, RZ, P1, !PT ;  /* 0xffffffffff0c7810 */ /* 0x000fc40000f3e4ff */
[----:B------:R-:W-:Y:S02]  /*30a0*/  LEA.HI.X.SX32 R33, P5, R43, R14, 0x1, P5 ;  /* 0x0000000e2b217211 */ /* 0x000fe400028b0eff */
[----:B------:R-:W-:Y:S02]  /*30b0*/  IADD3.X R13, P4, RZ, -0x1, RZ, P4, !PT ;  /* 0xffffffffff0d7810 */ /* 0x000fe4000279e4ff */
[----:B------:R-:W-:Y:S02]  /*30c0*/  LEA.HI.X.SX32 R38, P3, R44, R21, 0x1, P3 ;  /* 0x000000152c267211 */ /* 0x000fe40001870eff */
[----:B------:R-:W-:Y:S02]  /*30d0*/  IADD3.X R30, P2, R27, R54, RZ, P2, !PT ;  /* 0x000000361b1e7210 */ /* 0x000fe4000175e4ff */
[----:B------:R-:W-:Y:S02]  /*30e0*/  IADD3.X R14, P1, RZ, -0x1, RZ, P1, !PT ;  /* 0xffffffffff0e7810 */ /* 0x000fe40000f3e4ff */
[----:B------:R-:W-:-:S02]  /*30f0*/  LEA.HI.X.SX32 R24, P5, R43, R12, 0x1, P5 ;  /* 0x0000000c2b187211 */ /* 0x000fc400028b0eff */
[----:B------:R-:W-:Y:S02]  /*3100*/  IADD3.X R21, P4, RZ, -0x1, RZ, P4, !PT ;  /* 0xffffffffff157810 */ /* 0x000fe4000279e4ff */
[----:B------:R-:W-:Y:S02]  /*3110*/  LEA.HI.X.SX32 R51, P3, R44, R13, 0x1, P3 ;  /* 0x0000000d2c337211 */ /* 0x000fe40001870eff */
[----:B------:R-:W-:Y:S02]  /*3120*/  IADD3.X R55, P2, R28, R55, RZ, P2, !PT ;  /* 0x000000371c377210 */ /* 0x000fe4000175e4ff */
[----:B------:R-:W-:Y:S02]  /*3130*/  IADD3.X R12, P1, RZ, -0x1, RZ, P1, !PT ;  /* 0xffffffffff0c7810 */ /* 0x000fe40000f3e4ff */
[----:B------:R-:W-:Y:S02]  /*3140*/  LEA.HI.X.SX32 R15, P5, R43, R14, 0x1, P5 ;  /* 0x0000000e2b0f7211 */ /* 0x000fe400028b0eff */
[----:B------:R-:W-:-:S02]  /*3150*/  IADD3.X R13, P4, RZ, -0x1, RZ, P4, !PT ;  /* 0xffffffffff0d7810 */ /* 0x000fc4000279e4ff */
[C---:B------:R-:W-:Y:S02]  /*3160*/  LEA.HI.X.SX32 R54, P3, R44.reuse, R21, 0x1, P3 ;  /* 0x000000152c367211 */ /* 0x040fe40001870eff */
[----:B------:R-:W-:Y:S02]  /*3170*/  IADD3.X R32, P2, R25, R56, RZ, P2, !PT ;  /* 0x0000003819207210 */ /* 0x000fe4000175e4ff */
[----:B------:R-:W-:Y:S02]  /*3180*/  IADD3.X R14, P1, RZ, -0x1, RZ, P1, !PT ;  /* 0xffffffffff0e7810 */ /* 0x000fe40000f3e4ff */
[----:B------:R-:W-:Y:S02]  /*3190*/  LEA.HI.X.SX32 R50, P5, R43, R12, 0x1, P5 ;  /* 0x0000000c2b327211 */ /* 0x000fe400028b0eff */
[----:B------:R-:W-:Y:S02]  /*31a0*/  IADD3.X R25, P4, RZ, -0x1, RZ, P4, !PT ;  /* 0xffffffffff197810 */ /* 0x000fe4000279e4ff */
[----:B------:R-:W-:-:S02]  /*31b0*/  LEA.HI.X.SX32 R53, P3, R44, R13, 0x1, P3 ;  /* 0x0000000d2c357211 */ /* 0x000fc40001870eff */
[----:B------:R-:W-:Y:S02]  /*31c0*/  IADD3.X R12, P1, RZ, -0x1, RZ, P1, !PT ;  /* 0xffffffffff0c7810 */ /* 0x000fe40000f3e4ff */
[----:B------:R-:W-:Y:S02]  /*31d0*/  LEA.HI.X.SX32 R21, P5, R43, R14, 0x1, P5 ;  /* 0x0000000e2b157211 */ /* 0x000fe400028b0eff */
[----:B------:R-:W-:Y:S02]  /*31e0*/  IADD3.X R13, P4, RZ, -0x1, RZ, P4, !PT ;  /* 0xffffffffff0d7810 */ /* 0x000fe4000279e4ff */
[----:B------:R-:W-:Y:S02]  /*31f0*/  LEA.HI.X.SX32 R56, P3, R44, R25, 0x1, P3 ;  /* 0x000000192c387211 */ /* 0x000fe40001870eff */
[----:B------:R-:W-:Y:S01]  /*3200*/  IADD3.X R14, R19, -0x1, RZ, P1, !PT ;  /* 0xffffffff130e7810 */ /* 0x000fe20000ffe4ff */
[----:B------:R-:W-:Y:S01]  /*3210*/  IMAD.X R19, R22, 0x1, R57, P2 ;  /* 0x0000000116137824 */ /* 0x000fe200010e0639 */
[----:B------:R-:W-:-:S02]  /*3220*/  LEA.HI.X.SX32 R12, P5, R43, R12, 0x1, P5 ;  /* 0x0000000c2b0c7211 */ /* 0x000fc400028b0eff */
[----:B------:R-:W-:Y:S02]  /*3230*/  IADD3.X R37, R37, -0x1, RZ, P4, !PT ;  /* 0xffffffff25257810 */ /* 0x000fe400027fe4ff */
[C---:B------:R-:W-:Y:S02]  /*3240*/  LEA.HI.X.SX32 R61, P3, R44.reuse, R13, 0x1, P3 ;  /* 0x0000000d2c3d7211 */ /* 0x040fe40001870eff */
[----:B------:R-:W-:Y:S02]  /*3250*/  LEA.HI.X.SX32 R43, R43, R14, 0x1, P5 ;  /* 0x0000000e2b2b7211 */ /* 0x000fe400028f0eff */
[----:B------:R-:W-:Y:S02]  /*3260*/  LEA.HI.X.SX32 R44, R44, R37, 0x1, P3 ;  /* 0x000000252c2c7211 */ /* 0x000fe400018f0eff */
        /* <DEDUP_REMOVED lines=32> */
.L_x_382:
        /* <DEDUP_REMOVED lines=14> */
[----:B------:R-:W-:Y:S02]  /*3550*/  IMAD.MOV.U32 R11, RZ, RZ, RZ ;  /* 0x000000ffff0b7224 */ /* 0x000fe400078e00ff */
[----:B------:R-:W-:Y:S02]  /*3560*/  IMAD.MOV.U32 R10, RZ, RZ, 0x1 ;  /* 0x00000001ff0a7424 */ /* 0x000fe400078e00ff */
[----:B------:R-:W-:Y:S02]  /*3570*/  IMAD.MOV.U32 R42, RZ, RZ, R71 ;  /* 0x000000ffff2a7224 */ /* 0x000fe400078e0047 */
[----:B------:R-:W-:Y:S02]  /*3580*/  IMAD.MOV.U32 R83, RZ, RZ, RZ ;  /* 0x000000ffff537224 */ /* 0x000fe400078e00ff */
.L_x_364:
        /* <DEDUP_REMOVED lines=35> */
.L_x_363:
[----:B------:R-:W-:Y:S05]  /*37c0*/  BSYNC B1 ;  /* 0x0000000000017941 */ /* 0x000fea0003800000 */
.L_x_362:
        /* <DEDUP_REMOVED lines=40> */
.L_x_366:
[----:B------:R-:W-:Y:S05]  /*3a50*/  BSYNC B1 ;  /* 0x0000000000017941 */ /* 0x000fea0003800000 */
.L_x_365:
        /* <DEDUP_REMOVED lines=8> */
[----:B------:R-:W-:Y:S02]  /*3ae0*/  IADD3.X R68, P0, R72, R75, RZ, P0, !PT ;  /* 0x0000004b48447210 */ /* 0x000fe4000071e4ff */
        /* <DEDUP_REMOVED lines=31> */
.L_x_368:
[----:B------:R-:W-:Y:S05]  /*3ce0*/  BSYNC B1 ;  /* 0x0000000000017941 */ /* 0x000fea0003800000 */
.L_x_367:
        /* <DEDUP_REMOVED lines=38> */
.L_x_370:
[----:B------:R-:W-:Y:S05]  /*3f50*/  BSYNC B1 ;  /* 0x0000000000017941 */ /* 0x000fea0003800000 */
.L_x_369:
        /* <DEDUP_REMOVED lines=38> */
.L_x_372:
[----:B------:R-:W-:Y:S05]  /*41c0*/  BSYNC B1 ;  /* 0x0000000000017941 */ /* 0x000fea0003800000 */
.L_x_371:
[----:B------:R-:W-:Y:S01]  /*41d0*/  IADD3 R55, P0, R54, R60, RZ ;  /* 0x0000003c36377210 */ /* 0x000fe20007f1e0ff */
[-C--:B------:R-:W-:Y:S01]  /*41e0*/  IMAD.WIDE.U32 R28, R39, R42.reuse, RZ ;  /* 0x0000002a271c7225 */ /* 0x080fe200078e00ff */
[----:B------:R-:W-:Y:S02]  /*41f0*/  BSSY B1, `(.L_x_373) ;  /* 0x000005a000017945 */ /* 0x000fe40003800000 */
[----:B------:R-:W-:Y:S01]  /*4200*/  IADD3.X R86, P0, R14, R67, RZ, P0, !PT ;  /* 0x000000430e567210 */ /* 0x000fe2000071e4ff */
[----:B------:R-:W-:-:S03]  /*4210*/  IMAD.WIDE.U32 R56, R37, R42, RZ ;  /* 0x0000002a25387225 */ /* 0x000fc600078e00ff */
        /* <DEDUP_REMOVED lines=8> */
[----:B------:R-:W-:-:S02]  /*42a0*/  SHF.R.W.U32 R27, R55, 0x1e, R86 ;  /* 0x0000001e371b7819 */ /* 0x000fc40000001e56 */
[----:B------:R-:W-:Y:S01]  /*42b0*/  IADD3.X R94, P0, R31, R64, RZ, P0, !PT ;  /* 0x000000401f5e7210 */ /* 0x000fe2000071e4ff */
[----:B------:R-:W-:Y:S02]  /*42c0*/  IMAD.MOV.U32 R11, RZ, RZ, c[0x0][0x180] ;  /* 0x00006000ff0b7624 */ /* 0x000fe400078e00ff */
[----:B------:R-:W-:Y:S01]  /*42d0*/  IMAD.WIDE.U32 R78, R35, R49, RZ ;  /* 0x00000031234e7225 */ /* 0x000fe200078e00ff */
[----:B------:R-:W-:Y:S02]  /*42e0*/  IADD3.X R87, P1, R30, R63, RZ, P0, !PT ;  /* 0x0000003f1e577210 */ /* 0x000fe4000073e4ff */
[----:B------:R-:W-:Y:S01]  /*42f0*/  IADD3.X R58, P0, R13, R58, RZ, P2, !PT ;  /* 0x0000003a0d3a7210 */ /* 0x000fe2000171e4ff */
[----:B------:R-:W-:Y:S01]  /*4300*/  IMAD.WIDE.U32 R12, R41, R49, RZ ;  /* 0x00000031290c7225 */ /* 0x000fe200078e00ff */
[----:B------:R-:W-:Y:S02]  /*4310*/  IADD3.X R32, P2, R32, R65, RZ, P1, !PT ;  /* 0x0000004120207210 */ /* 0x000fe40000f5e4ff */
[----:B------:R-:W-:Y:S01]  /*4320*/  IADD3 R71, P1, R19, R62, RZ ;  /* 0x0000003e13477210 */ /* 0x000fe20007f3e0ff */
[----:B------:R-:W-:Y:S01]  /*4330*/  IMAD.WIDE.U32 R64, R38, R49, RZ ;  /* 0x0000003126407225 */ /* 0x000fe200078e00ff */
[----:B------:R-:W-:-:S02]  /*4340*/  IADD3 R11, -R11, 0x40, RZ ;  /* 0x000000400b0b7810 */ /* 0x000fc40007ffe1ff */
[----:B------:R-:W-:Y:S01]  /*4350*/  IADD3.X R84, P1, R66, R53, RZ, P1, !PT ;  /* 0x0000003542547210 */ /* 0x000fe20000f3e4ff */
[----:B------:R-:W-:Y:S01]  /*4360*/  IMAD.X R19, R72, 0x1, R69, P2 ;  /* 0x0000000148137824 */ /* 0x000fe200010e0645 */
[----:B------:R-:W-:Y:S01]  /*4370*/  IADD3 R60, P2, R13, R80, RZ ;  /* 0x000000500d3c7210 */ /* 0x000fe20007f5e0ff */
[----:B------:R-:W-:Y:S01]  /*4380*/  IMAD.WIDE.U32 R62, R23, R42, RZ ;  /* 0x0000002a173e7225 */ /* 0x000fe200078e00ff */
[----:B------:R-:W-:Y:S02]  /*4390*/  IADD3.X R69, P1, R68, R15, RZ, P1, !PT ;  /* 0x0000000f44457210 */ /* 0x000fe40000f3e4ff */
[----:B------:R-:W-:Y:S01]  /*43a0*/  IADD3.X R64, P2, R64, R81, RZ, P2, !PT ;  /* 0x0000005140407210 */ /* 0x000fe2000175e4ff */
[----:B------:R-:W-:Y:S01]  /*43b0*/  IMAD.MOV.U32 R14, RZ, RZ, -0x1 ;  /* 0xffffffffff0e7424 */ /* 0x000fe200078e00ff */
[----:B------:R-:W-:Y:S01]  /*43c0*/  IADD3.X R62, P0, R62, R59, RZ, P0, !PT ;  /* 0x0000003b3e3e7210 */ /* 0x000fe2000071e4ff */
[----:B------:R-:W-:Y:S01]  /*43d0*/  IMAD.WIDE.U32 R82, R36, R49, RZ ;  /* 0x0000003124527225 */ /* 0x000fe200078e00ff */
[----:B------:R-:W-:-:S02]  /*43e0*/  IADD3.X R66, P2, R65, R78, RZ, P2, !PT ;  /* 0x0000004e41427210 */ /* 0x000fc4000175e4ff */
[----:B------:R-:W-:Y:S01]  /*43f0*/  SHF.L.U64.HI R10, R14, R11, 0xffffffff ;  /* 0xffffffff0e0a7419 */ /* 0x000fe2000001020b */
[----:B------:R-:W-:Y:S01]  /*4400*/  IMAD.WIDE.U32 R30, R24, R42, RZ ;  /* 0x0000002a181e7225 */ /* 0x000fe200078e00ff */
[----:B------:R-:W-:Y:S02]  /*4410*/  IADD3.X R68, P2, R82, R79, RZ, P2, !PT ;  /* 0x0000004f52447210 */ /* 0x000fe4000175e4ff */
[----:B------:R-:W-:Y:S01]  /*4420*/  SHF.L.U32 R11, R14, R11, RZ ;  /* 0x0000000b0e0b7219 */ /* 0x000fe200000006ff */
        /* <DEDUP_REMOVED lines=8> */
[----:B------:R-:W-:Y:S01]  /*44b0*/  SHF.R.W.U32 R13, R86, 0x1e, R67 ;  /* 0x0000001e560d7819 */ /* 0x000fe20000001e43 */
[----:B------:R-:W-:Y:S01]  /*44c0*/  IMAD.MOV.U32 R72, RZ, RZ, R28 ;  /* 0x000000ffff487224 */ /* 0x000fe200078e001c */
[----:B------:R-:W-:Y:S02]  /*44d0*/  SHF.R.W.U32 R14, R67, 0x1e, R92 ;  /* 0x0000001e430e7819 */ /* 0x000fe40000001e5c */
[----:B------:R-:W-:Y:S02]  /*44e0*/  IADD3.X R45, P2, R78, R81, RZ, P2, !PT ;  /* 0x000000514e2d7210 */ /* 0x000fe4000175e4ff */
[----:B------:R-:W-:-:S02]  /*44f0*/  IADD3.X R78, P1, R73, R48, RZ, P1, !PT ;  /* 0x00000030494e7210 */ /* 0x000fc40000f3e4ff */
[----:B------:R-:W-:Y:S02]  /*4500*/  SHF.R.W.U32 R28, R92, 0x1e, R85 ;  /* 0x0000001e5c1c7819 */ /* 0x000fe40000001e55 */
[----:B------:R-:W-:Y:S02]  /*4510*/  LOP3.LUT R31, R14, R13, R27, 0xfe, !PT ;  /* 0x0000000d0e1f7212 */ /* 0x000fe400078efe1b */
[----:B------:R-:W-:Y:S02]  /*4520*/  SHF.R.W.U32 R29, R85, 0x1e, R94 ;  /* 0x0000001e551d7819 */ /* 0x000fe40000001e5e */
[----:B------:R-:W-:Y:S01]  /*4530*/  IADD3.X R57, P1, R75, R50, RZ, P1, !PT ;  /* 0x000000324b397210 */ /* 0x000fe20000f3e4ff */
[----:B------:R-:W-:Y:S01]  /*4540*/  IMAD.WIDE.U32 R74, R22, R49, RZ ;  /* 0x00000031164a7225 */ /* 0x000fe200078e00ff */
[----:B------:R-:W-:Y:S02]  /*4550*/  LOP3.LUT R48, R29, R31, R28, 0xfe, !PT ;  /* 0x0000001f1d307212 */ /* 0x000fe400078efe1c */
[----:B------:R-:W-:-:S02]  /*4560*/  SHF.R.W.U32 R30, R94, 0x1e, R87 ;  /* 0x0000001e5e1e7819 */ /* 0x000fc40000001e57 */
[----:B------:R-:W-:Y:S02]  /*4570*/  SHF.R.W.U32 R31, R87, 0x1e, R32 ;  /* 0x0000001e571f7819 */ /* 0x000fe40000001e20 */
[----:B------:R-:W-:Y:S01]  /*4580*/  IADD3.X R55, P1, R76, R51, RZ, P1, !PT ;  /* 0x000000334c377210 */ /* 0x000fe20000f3e4ff */
[----:B------:R-:W-:Y:S01]  /*4590*/  IMAD.WIDE.U32 R50, R20, R42, RZ ;  /* 0x0000002a14327225 */ /* 0x000fe200078e00ff */
[----:B------:R-:W-:Y:S02]  /*45a0*/  LOP3.LUT R59, R31, R48, R30, 0xfe, !PT ;  /* 0x000000301f3b7212 */ /* 0x000fe400078efe1e */
[----:B------:R-:W-:Y:S01]  /*45b0*/  IADD3.X R48, P2, R79, R74, RZ, P2, !PT ;  /* 0x0000004a4f307210 */ /* 0x000fe2000175e4ff */
[----:B------:R-:W-:Y:S01]  /*45c0*/  IMAD.X R52, R77, 0x1, R52, P1 ;  /* 0x000000014d347824 */ /* 0x000fe200008e0634 */
[----:B------:R-:W-:Y:S02]  /*45d0*/  SHF.R.S32.HI R74, RZ, 0x1e, R44 ;  /* 0x0000001eff4a7819 */ /* 0x000fe4000001142c */
[----:B------:R-:W-:-:S02]  /*45e0*/  IADD3.X R15, P0, R15, R50, RZ, P0, !PT ;  /* 0x000000320f0f7210 */ /* 0x000fc4000071e4ff */
[----:B------:R-:W-:Y:S01]  /*45f0*/  SHF.R.S32.HI R87, RZ, 0x1e, R43 ;  /* 0x0000001eff577819 */ /* 0x000fe2000001142b */
[----:B------:R-:W-:Y:S01]  /*4600*/  IMAD.X R43, R74, R49, R75, P2 ;  /* 0x000000314a2b7224 */ /* 0x000fe200010e064b */
[----:B------:R-:W-:Y:S02]  /*4610*/  SHF.R.W.U32 R32, R32, 0x1e, R19 ;  /* 0x0000001e20207819 */ /* 0x000fe40000001e13 */
        /* <DEDUP_REMOVED lines=23> */
.L_x_374:
[----:B------:R-:W-:Y:S05]  /*4790*/  BSYNC B1 ;  /* 0x0000000000017941 */ /* 0x000fea0003800000 */
.L_x_373:
        /* <DEDUP_REMOVED lines=20> */
.L_x_376:
[----:B------:R-:W-:Y:S05]  /*48e0*/  BSYNC B1 ;  /* 0x0000000000017941 */ /* 0x000fea0003800000 */
.L_x_375:
        /* <DEDUP_REMOVED lines=10> */
[----:B------:R-:W-:-:S04]  /*4990*/  IMAD.WIDE.U32 R40, R39, R46, RZ ;  /* 0x0000002e27287225 */ /* 0x000fc800078e00ff */
        /* <DEDUP_REMOVED lines=47> */
.L_x_379:
[----:B------:R-:W-:Y:S05]  /*4c90*/  BSYNC B1 ;  /* 0x0000000000017941 */ /* 0x000fea0003800000 */
.L_x_378:
        /* <DEDUP_REMOVED lines=22> */
.L_x_381:
[----:B------:R-:W-:Y:S05]  /*4e00*/  BSYNC B1 ;  /* 0x0000000000017941 */ /* 0x000fea0003800000 */
.L_x_380:
        /* <DEDUP_REMOVED lines=18> */
[----:B------:R-:W-:Y:S02]  /*4f30*/  LOP3.LUT R23, RZ, R23, RZ, 0x33, !PT ;  /* 0x00000017ff177212 */ /* 0x000fe400078e33ff */
[----:B------:R-:W-:Y:S02]  /*4f40*/  IADD3.X R11, P4, RZ, R11, RZ, P4, !PT ;  /* 0x0000000bff0b7210 */ /* 0x000fe4000279e4ff */
[----:B------:R-:W-:Y:S02]  /*4f50*/  LOP3.LUT R10, RZ, R10, RZ, 0x33, !PT ;  /* 0x0000000aff0a7212 */ /* 0x000fe400078e33ff */
[----:B------:R-:W-:-:S02]  /*4f60*/  SEL R12, RZ, 0x1, !P6 ;  /* 0x00000001ff0c7807 */ /* 0x000fc40007000000 */
[----:B------:R-:W-:Y:S02]  /*4f70*/  IADD3.X R36, P2, RZ, R23, RZ, P2, !PT ;  /* 0x00000017ff247210 */ /* 0x000fe4000175e4ff */
[----:B------:R-:W-:Y:S02]  /*4f80*/  IADD3 R39, P3, R51, R40, RZ ;  /* 0x0000002833277210 */ /* 0x000fe40007f7e0ff */
[----:B------:R-:W-:Y:S02]  /*4f90*/  IADD3.X R23, P0, R11, R54, RZ, P0, !PT ;  /* 0x000000360b177210 */ /* 0x000fe4000071e4ff */
[----:B------:R-:W-:Y:S02]  /*4fa0*/  IADD3.X R11, P5, RZ, R10, RZ, P4, !PT ;  /* 0x0000000aff0b7210 */ /* 0x000fe400027be4ff */
[----:B------:R-:W-:Y:S02]  /*4fb0*/  LOP3.LUT R12, RZ, R12, RZ, 0x33, !PT ;  /* 0x0000000cff0c7212 */ /* 0x000fe400078e33ff */
[----:B------:R-:W-:-:S02]  /*4fc0*/  IADD3 R26, P4, R39, R26, RZ ;  /* 0x0000001a271a7210 */ /* 0x000fc40007f9e0ff */
[----:B------:R-:W-:Y:S02]  /*4fd0*/  IADD3.X R39, P0, R11, R56, RZ, P0, !PT ;  /* 0x000000380b277210 */ /* 0x000fe4000071e4ff */
[----:B------:R-:W-:Y:S02]  /*4fe0*/  IADD3.X R36, P3, R36, R49, RZ, P3, !PT ;  /* 0x0000003124247210 */ /* 0x000fe40001f7e4ff */
[----:B------:R-:W-:Y:S02]  /*4ff0*/  IADD3.X R12, P2, RZ, R12, RZ, P2, !PT ;  /* 0x0000000cff0c7210 */ /* 0x000fe4000175e4ff */
[----:B------:R-:W-:Y:S02]  /*5000*/  IADD3.X R11, P5, RZ, -0x1, RZ, P5, !PT ;  /* 0xffffffffff0b7810 */ /* 0x000fe40002fbe4ff */
[----:B------:R-:W-:Y:S02]  /*5010*/  IADD3.X R49, P1, R23, R60, RZ, P1, !PT ;  /* 0x0000003c17317210 */ /* 0x000fe40000f3e4ff */
[----:B------:R-:W-:-:S02]  /*5020*/  IADD3.X R12, P3, R12, R73, RZ, P3, !PT ;  /* 0x000000490c0c7210 */ /* 0x000fc40001f7e4ff */
[----:B------:R-:W-:Y:S02]  /*5030*/  IADD3.X R51, P4, R36, R37, RZ, P4, !PT ;  /* 0x0000002524337210 */ /* 0x000fe4000279e4ff */
[----:B------:R-:W-:Y:S02]  /*5040*/  IADD3.X R23, P0, R11, R58, RZ, P0, !PT ;  /* 0x0000003a0b177210 */ /* 0x000fe4000071e4ff */
[----:B------:R-:W-:Y:S02]  /*5050*/  IADD3.X R64, P1, R39, R64, RZ, P1, !PT ;  /* 0x0000004027407210 */ /* 0x000fe40000f3e4ff */
[----:B------:R-:W-:Y:S02]  /*5060*/  IADD3.X R10, P2, RZ, -0x1, RZ, P2, !PT ;  /* 0xffffffffff0a7810 */ /* 0x000fe4000175e4ff */
[----:B------:R-:W-:Y:S02]  /*5070*/  IADD3.X R11, P5, RZ, -0x1, RZ, P5, !PT ;  /* 0xffffffffff0b7810 */ /* 0x000fe40002fbe4ff */
[----:B------:R-:W-:-:S02]  /*5080*/  IADD3.X R36, P4, R12, R33, RZ, P4, !PT ;  /* 0x000000210c247210 */ /* 0x000fc4000279e4ff */
[----:B------:R-:W-:Y:S02]  /*5090*/  IADD3.X R75, P3, R10, R75, RZ, P3, !PT ;  /* 0x0000004b0a4b7210 */ /* 0x000fe40001f7e4ff */
[----:B------:R-:W-:Y:S02]  /*50a0*/  IADD3.X R23, P1, R23, R66, RZ, P1, !PT ;  /* 0x0000004217177210 */ /* 0x000fe40000f3e4ff */
[----:B------:R-:W-:Y:S02]  /*50b0*/  IADD3.X R12, P2, RZ, -0x1, RZ, P2, !PT ;  /* 0xffffffffff0c7810 */ /* 0x000fe4000175e4ff */
[----:B------:R-:W-:Y:S02]  /*50c0*/  IADD3.X R11, P0, R11, R62, RZ, P0, !PT ;  /* 0x0000003e0b0b7210 */ /* 0x000fe4000071e4ff */
        /* <DEDUP_REMOVED lines=43> */
.L_x_377:
[----:B------:R-:W-:Y:S05]  /*5380*/  BSYNC B0 ;  /* 0x0000000000007941 */ /* 0x000fea0003800000 */
.L_x_361:
[----:B------:R-:W-:Y:S01]  /*5390*/  IMAD.IADD R13, R72, 0x1, R12 ;  /* 0x00000001480d7824 */ /* 0x000fe200078e020c */
[----:B------:R-:W-:Y:S03]  /*53a0*/  BSSY B0, `(.L_x_383) ;  /* 0x0000042000007945 */ /* 0x000fe60003800000 */
[----:B------:R-:W-:-:S05]  /*53b0*/  IMAD R13, R13, -0x2ddacacf, RZ ;  /* 0xd22535310d0d7824 */ /* 0x000fca00078e02ff */
[----:B------:R-:W-:-:S05]  /*53c0*/  LOP3.LUT R13, R13, 0x3fffffff, RZ, 0xc0, !PT ;  /* 0x3fffffff0d0d7812 */ /* 0x000fca00078ec0ff */
[----:B------:R-:W-:-:S05]  /*53d0*/  IMAD.WIDE.U32 R18, R13, 0x3d1, RZ ;  /* 0x000003d10d127825 */ /* 0x000fca00078e00ff */
[----:B------:R-:W-:Y:S01]  /*53e0*/  IADD3 R14, P1, R13, R19, RZ ;  /* 0x000000130d0e7210 */ /* 0x000fe20007f3e0ff */
[----:B------:R-:W-:Y:S01]  /*53f0*/  IMAD.MOV R19, RZ, RZ, -R18 ;  /* 0x000000ffff137224 */ /* 0x000fe200078e0a12 */
        /* <DEDUP_REMOVED lines=29> */
[----:B------:R-:W-:Y:S02]  /*55d0*/  LEA R12, R7, 0xfffff844, 0x1 ;  /* 0xfffff844070c7811 */ /* 0x000fe400078e08ff */
[----:B------:R-:W-:Y:S01]  /*55e0*/  SHF.R.W.U32 R28, R25, 0x1e, R24 ;  /* 0x0000001e191c7819 */ /* 0x000fe20000001e18 */
[----:B------:R-:W-:Y:S01]  /*55f0*/  IMAD.X R42, R42, 0x1, R43, P2 ;  /* 0x000000012a2a7824 */ /* 0x000fe200010e062b */
[----:B------:R-:W-:Y:S01]  /*5600*/  SHF.R.W.U32 R27, R23, 0x1e, R22 ;  /* 0x0000001e171b7819 */ /* 0x000fe20000001e16 */
[----:B------:R-:W-:Y:S01]  /*5610*/  IMAD R13, R12, UR5, RZ ;  /* 0x000000050c0d7c24 */ /* 0x000fe2000f8e02ff */
[----:B------:R-:W-:Y:S02]  /*5620*/  SHF.R.W.U32 R19, R53, 0x1e, R14 ;  /* 0x0000001e35137819 */ /* 0x000fe40000001e0e */
[----:B------:R-:W-:Y:S02]  /*5630*/  SHF.R.W.U32 R18, R14, 0x1e, R15 ;  /* 0x0000001e0e127819 */ /* 0x000fe40000001e0f */
[----:B------:R-:W-:-:S02]  /*5640*/  SHF.R.W.U32 R26, R26, 0x1e, R25 ;  /* 0x0000001e1a1a7819 */ /* 0x000fc40000001e19 */
        /* <DEDUP_REMOVED lines=23> */
.L_x_384:
[----:B------:R-:W-:Y:S05]  /*57c0*/  BSYNC B0 ;  /* 0x0000000000007941 */ /* 0x000fea0003800000 */
.L_x_383:
[----:B------:R-:W-:Y:S01]  /*57d0*/  ISETP.GT.AND P0, PT, R14, -0x1, PT ;  /* 0xffffffff0e00780c */ /* 0x000fe20003f04270 */
[----:B------:R-:W-:Y:S01]  /*57e0*/  BSSY B0, `(.L_x_385) ;  /* 0x000000e000007945 */ /* 0x000fe20003800000 */
[----:B------:R-:W-:-:S11]  /*57f0*/  IADD3 R12, P1, R13, R17, RZ ;  /* 0x000000110d0c7210 */ /* 0x000fd60007f3e0ff */
[----:B------:R-:W-:Y:S05]  /*5800*/  @P0 BRA `(.L_x_386) ;  /* 0x000000b000000947 */ /* 0x000fea0003800000 */
.L_x_387:
        /* <DEDUP_REMOVED lines=11> */
.L_x_386:
[----:B------:R-:W-:Y:S05]  /*58c0*/  BSYNC B0 ;  /* 0x0000000000007941 */ /* 0x000fea0003800000 */
.L_x_385:
[----:B------:R-:W-:Y:S01]  /*58d0*/  ISETP.GE.AND P0, PT, R14, 0x1, PT ;  /* 0x000000010e00780c */ /* 0x000fe20003f06270 */
[----:B------:R-:W-:Y:S01]  /*58e0*/  BSSY B0, `(.L_x_388) ;  /* 0x000000e000007945 */ /* 0x000fe20003800000 */
[----:B------:R-:W-:-:S11]  /*58f0*/  IADD3 R13, P2, R13, R8, RZ ;  /* 0x000000080d0d7210 */ /* 0x000fd60007f5e0ff */
[----:B------:R-:W-:Y:S05]  /*5900*/  @!P0 BRA `(.L_x_389) ;  /* 0x000000b000008947 */ /* 0x000fea0003800000 */
.L_x_390:
        /* <DEDUP_REMOVED lines=11> */
.L_x_389:
[----:B------:R-:W-:Y:S05]  /*59c0*/  BSYNC B0 ;  /* 0x0000000000007941 */ /* 0x000fea0003800000 */
.L_x_388:
[----:B------:R-:W-:Y:S02]  /*59d0*/  IMAD.X R15, RZ, RZ, R16, P1 ;  /* 0x000000ffff0f7224 */ /* 0x000fe400008e0610 */
[----:B------:R-:W-:Y:S02]  /*59e0*/  IMAD.MOV.U32 R14, RZ, RZ, 0x17 ;  /* 0x00000017ff0e7424 */ /* 0x000fe400078e00ff */
[----:B------:R-:W-:Y:S02]  /*59f0*/  IMAD.X R16, RZ, RZ, R9, P2 ;  /* 0x000000ffff107224 */ /* 0x000fe400010e0609 */
[----:B------:R-:W-:Y:S02]  /*5a00*/  IMAD.MOV.U32 R17, RZ, RZ, R19 ;  /* 0x000000ffff117224 */ /* 0x000fe400078e0013 */
.L_x_396:
[----:B------:R-:W-:-:S04]  /*5a10*/  IMAD R19, R3, R14, RZ ;  /* 0x0000000e03137224 */ /* 0x000fc800078e02ff */
[----:B0-----:R-:W-:-:S05]  /*5a20*/  IMAD.WIDE.U32 R92, R19, 0x8, R88 ;  /* 0x00000008135c7825 */ /* 0x001fca00078e0058 */
[----:B-1----:R-:W2:Y:S01]  /*5a30*/  LDG.E.128 R32, [R92.64] ;  /* 0x000000065c207981 */ /* 0x002ea2000c1e1d00 */
[----:B------:R-:W-:-:S05]  /*5a40*/  IADD3 R20, P0, R19, R8, RZ ;  /* 0x0000000813147210 */ /* 0x000fca0007f1e0ff */
[----:B------:R-:W-:Y:S01]  /*5a50*/  IMAD.X R21, RZ, RZ, R9, P0 ;  /* 0x000000ffff157224 */ /* 0x000fe200000e0609 */
[----:B------:R-:W-:-:S04]  /*5a60*/  LEA R94, P0, R20, c[0x0][0x178], 0x3 ;  /* 0x00005e00145e7a11 */ /* 0x000fc800078018ff */
[----:B------:R-:W-:Y:S01]  /*5a70*/  LEA.HI.X R95, R20, c[0x0][0x17c], R21, 0x3, P0 ;  /* 0x00005f00145f7a11 */ /* 0x000fe200000f1c15 */
[----:B------:R-:W-:-:S04]  /*5a80*/  IMAD.MOV.U32 R21, RZ, RZ, 0x1 ;  /* 0x00000001ff157424 */ /* 0x000fc800078e00ff */
[----:B------:R-:W3:Y:S01]  /*5a90*/  LDG.E.128 R36, [R94.64] ;  /* 0x000000065e247981 */ /* 0x000ee2000c1e1d00 */
[----:B------:R-:W-:Y:S01]  /*5aa0*/  SHF.L.U32 R23, R21, R14, RZ ;  /* 0x0000000e15177219 */ /* 0x000fe200000006ff */
[----:B------:R-:W-:Y:S02]  /*5ab0*/  IMAD.MOV.U32 R30, RZ, RZ, c[0x0][0x18] ;  /* 0x00000600ff1e7624 */ /* 0x000fe400078e00ff */
[----:B------:R-:W-:Y:S01]  /*5ac0*/  IMAD.MOV.U32 R31, RZ, RZ, c[0x0][0x1c] ;  /* 0x00000700ff1f7624 */ /* 0x000fe200078e00ff */
[----:B------:R-:W-:-:S04]  /*5ad0*/  LOP3.LUT P6, RZ, R23, R6, RZ, 0xc0, !PT ;  /* 0x0000000617ff7212 */ /* 0x000fc800078cc0ff */
[----:B------:R-:W-:Y:S02]  /*5ae0*/  SEL R30, R30, c[0x0][0x50], !P6 ;  /* 0x000014001e1e7a07 */ /* 0x000fe40007000000 */
[----:B------:R-:W-:Y:S01]  /*5af0*/  SEL R31, R31, c[0x0][0x54], !P6 ;  /* 0x000015001f1f7a07 */ /* 0x000fe20007000000 */
[----:B--2---:R-:W-:-:S04]  /*5b00*/  IMAD.MOV.U32 R20, RZ, RZ, R32 ;  /* 0x000000ffff147224 */ /* 0x004fc800078e0020 */
[----:B------:R-:W-:-:S05]  /*5b10*/  IMAD.SHL.U32 R25, R20, 0x8, RZ ;  /* 0x0000000814197824 */ /* 0x000fca00078e00ff */
[----:B------:R-:W-:-:S05]  /*5b20*/  LOP3.LUT R25, R25, 0xff8, RZ, 0xc0, !PT ;  /* 0x00000ff819197812 */ /* 0x000fca00078ec0ff */
[----:B------:R-:W-:-:S05]  /*5b30*/  IMAD.WIDE.U32 R30, R25, 0x8, R30 ;  /* 0x00000008191e7825 */ /* 0x000fca00078e001e */
[----:B------:R-:W2:Y:S01]  /*5b40*/  LD.E.128 R40, [R30.64+0x20] ;  /* 0x000020061e287980 */ /* 0x000ea2000c101d00 */
[----:B------:R-:W-:Y:S02]  /*5b50*/  IADD3 R25, R19, 0x200, RZ ;  /* 0x0000020013197810 */ /* 0x000fe40007ffe0ff */
[----:B---3--:R-:W-:Y:S01]  /*5b60*/  LOP3.LUT R52, R36, 0x1, RZ, 0xc0, !PT ;  /* 0x0000000124347812 */ /* 0x008fe200078ec0ff */
[----:B------:R0:W5:Y:S01]  /*5b70*/  LD.E.128 R48, [R30.64+0x30] ;  /* 0x000030061e307980 */ /* 0x000162000c101d00 */
[----:B------:R-:W-:-:S03]  /*5b80*/  IADD3 R44, P0, R25, R8, RZ ;  /* 0x00000008192c7210 */ /* 0x000fc60007f1e0ff */
[----:B------:R0:W5:Y:S02]  /*5b90*/  LD.E.128 R56, [R30.64] ;  /* 0x000000061e387980 */ /* 0x000164000c101d00 */
[----:B------:R-:W-:Y:S01]  /*5ba0*/  IMAD.X R45, RZ, RZ, R9, P0 ;  /* 0x000000ffff2d7224 */ /* 0x000fe200000e0609 */
[C---:B------:R-:W-:Y:S01]  /*5bb0*/  LEA R96, P0, R44.reuse, c[0x0][0x178], 0x3 ;  /* 0x00005e002c607a11 */ /* 0x040fe200078018ff */
[----:B------:R0:W5:Y:S03]  /*5bc0*/  LD.E.128 R60, [R30.64+0x10] ;  /* 0x000010061e3c7980 */ /* 0x000166000c101d00 */
[----:B------:R-:W-:Y:S02]  /*5bd0*/  LEA.HI.X R97, R44, c[0x0][0x17c], R45, 0x3, P0 ;  /* 0x00005f002c617a11 */ /* 0x000fe400000f1c2d */
[----:B------:R-:W-:Y:S01]  /*5be0*/  ISETP.NE.U32.AND P0, PT, R52, 0x1, PT ;  /* 0x000000013400780c */ /* 0x000fe20003f05070 */
[----:B------:R-:W-:-:S02]  /*5bf0*/  IMAD.WIDE.U32 R98, R25, 0x8, R88 ;  /* 0x0000000819627825 */ /* 0x000fc400078e0058 */
[----:B------:R0:W5:Y:S01]  /*5c00*/  LDG.E.128 R44, [R96.64] ;  /* 0x00000006602c7981 */ /* 0x000162000c1e1d00 */
[----:B------:R-:W-:-:S13]  /*5c10*/  ISETP.NE.U32.AND.EX P0, PT, RZ, RZ, PT, P0 ;  /* 0x000000ffff00720c */ /* 0x000fda0003f05100 */
[----:B--2---:R-:W-:Y:S02]  /*5c20*/  @!P0 IADD3 R40, P1, -R40, -0x3d1, RZ ;  /* 0xfffffc2f28288810 */ /* 0x004fe40007f3e1ff */
[----:B------:R-:W-:Y:S02]  /*5c30*/  @!P0 LOP3.LUT R52, RZ, R42, RZ, 0x33, !PT ;  /* 0x0000002aff348212 */ /* 0x000fe400078e33ff */
[----:B------:R-:W-:-:S04]  /*5c40*/  @!P0 IADD3.X R41, P1, ~R41, -0x2, RZ, P1, !PT ;  /* 0xfffffffe29298810 */ /* 0x000fc80000f3e5ff */
[----:B------:R-:W-:Y:S02]  /*5c50*/  @!P0 IADD3.X R42, P1, R52, -0x1, RZ, P1, !PT ;  /* 0xffffffff342a8810 */ /* 0x000fe40000f3e4ff */
[----:B------:R0:W5:Y:S01]  /*5c60*/  LDG.E.128 R52, [R98.64] ;  /* 0x0000000662347981 */ /* 0x000162000c1e1d00 */
[----:B------:R-:W-:Y:S01]  /*5c70*/  ISETP.NE.AND P2, PT, R14, RZ, PT ;  /* 0x000000ff0e00720c */ /* 0x000fe20003f45270 */
[----:B------:R-:W-:Y:S01]  /*5c80*/  IMAD.MOV.U32 R74, RZ, RZ, R18 ;  /* 0x000000ffff4a7224 */ /* 0x000fe200078e0012 */
[----:B------:R-:W-:Y:S01]  /*5c90*/  @!P0 LOP3.LUT R81, RZ, R43, RZ, 0x33, !PT ;  /* 0x0000002bff518212 */ /* 0x000fe200078e33ff */
[----:B------:R-:W-:Y:S02]  /*5ca0*/  IMAD.MOV.U32 R75, RZ, RZ, R29 ;  /* 0x000000ffff4b7224 */ /* 0x000fe400078e001d */
[----:B------:R-:W-:Y:S02]  /*5cb0*/  IMAD.MOV.U32 R83, RZ, RZ, R22 ;  /* 0x000000ffff537224 */ /* 0x000fe400078e0016 */
[----:B------:R-:W-:-:S02]  /*5cc0*/  IMAD.MOV.U32 R79, RZ, RZ, R17 ;  /* 0x000000ffff4f7224 */ /* 0x000fc400078e0011 */
[----:B------:R-:W-:Y:S02]  /*5cd0*/  IMAD.MOV.U32 R71, RZ, RZ, R24 ;  /* 0x000000ffff477224 */ /* 0x000fe400078e0018 */
[----:B------:R-:W-:Y:S02]  /*5ce0*/  IMAD.MOV.U32 R85, RZ, RZ, R27 ;  /* 0x000000ffff557224 */ /* 0x000fe400078e001b */
[----:B------:R-:W-:Y:S02]  /*5cf0*/  IMAD.MOV.U32 R73, RZ, RZ, R26 ;  /* 0x000000ffff497224 */ /* 0x000fe400078e001a */
[----:B------:R-:W-:Y:S01]  /*5d00*/  IMAD.MOV.U32 R101, RZ, RZ, R28 ;  /* 0x000000ffff657224 */ /* 0x000fe200078e001c */
[----:B------:R-:W-:Y:S05]  /*5d10*/  @!P2 BRA `(.L_x_391) ;  /* 0x00001fa00000a947 */ /* 0x000fea0003800000 */
[----:B0-----:R-:W-:Y:S01]  /*5d20*/  IADD3 R30, R14, -0x1, RZ ;  /* 0xffffffff0e1e7810 */ /* 0x001fe20007ffe0ff */
[----:B------:R-:W-:Y:S02]  /*5d30*/  IMAD.MOV.U32 R64, RZ, RZ, R90 ;  /* 0x000000ffff407224 */ /* 0x000fe400078e005a */
[----:B------:R-:W-:-:S02]  /*5d40*/  IMAD.MOV.U32 R65, RZ, RZ, R91 ;  /* 0x000000ffff417224 */ /* 0x000fc400078e005b */
[----:B------:R-:W-:-:S04]  /*5d50*/  IMAD R30, R30, c[0x0][0xc], RZ ;  /* 0x000003001e1e7a24 */ /* 0x000fc800078e02ff */
[----:B------:R-:W-:-:S04]  /*5d60*/  IMAD.SHL.U32 R31, R30, 0x400, RZ ;  /* 0x000004001e1f7824 */ /* 0x000fc800078e00ff */
[C---:B------:R-:W-:Y:S01]  /*5d70*/  IMAD.WIDE.U32 R68, R31.reuse, 0x8, R64 ;  /* 0x000000081f447825 */ /* 0x040fe200078e0040 */
[----:B------:R-:W-:-:S05]  /*5d80*/  IADD3 R31, R31, 0x200, RZ ;  /* 0x000002001f1f7810 */ /* 0x000fca0007ffe0ff */
[----:B------:R-:W2:Y:S01]  /*5d90*/  LDG.E.128 R68, [R68.64] ;  /* 0x0000000644447981 */ /* 0x000ea2000c1e1d00 */
[----:B------:R-:W-:-:S06]  /*5da0*/  IMAD.WIDE.U32 R64, R31, 0x8, R64 ;  /* 0x000000081f407825 */ /* 0x000fcc00078e0040 */
[----:B------:R-:W3:Y:S01]  /*5db0*/  LDG.E.128 R64, [R64.64] ;  /* 0x0000000640407981 */ /* 0x000ee2000c1e1d00 */
[----:B-----5:R-:W-:-:S04]  /*5dc0*/  IADD3 R119, P2, R32, -R56, RZ ;  /* 0x8000003820777210 */ /* 0x020fc80007f5e0ff */
        /* <DEDUP_REMOVED lines=10> */
[----:B------:R-:W-:-:S04]  /*5e70*/  @!P2 IADD3.X R107, P4, R107, -0x1, RZ, P4, !PT ;  /* 0xffffffff6b6ba810 */ /* 0x000fc8000279e4ff */
[----:B------:R-:W-:Y:S01]  /*5e80*/  @!P2 IADD3.X R31, P4, R31, -0x1, RZ, P4, !PT ;  /* 0xffffffff1f1fa810 */ /* 0x000fe2000279e4ff */
[----:B------:R-:W-:-:S03]  /*5e90*/  IMAD.WIDE.U32 R108, R26, R107, RZ ;  /* 0x0000006b1a6c7225 */ /* 0x000fc600078e00ff */
[----:B------:R-:W-:Y:S01]  /*5ea0*/  @!P2 IADD3.X R157, P4, R157, -0x1, RZ, P4, !PT ;  /* 0xffffffff9d9da810 */ /* 0x000fe2000279e4ff */
[----:B------:R-:W-:-:S03]  /*5eb0*/  IMAD.WIDE.U32 R84, R24, R107, RZ ;  /* 0x0000006b18547225 */ /* 0x000fc600078e00ff */
[----:B------:R-:W-:Y:S01]  /*5ec0*/  @!P2 IADD3.X R131, P4, R131, -0x1, RZ, P4, !PT ;  /* 0xffffffff8383a810 */ /* 0x000fe2000279e4ff */
[----:B------:R-:W-:-:S03]  /*5ed0*/  IMAD.WIDE.U32 R150, R27, R157, RZ ;  /* 0x0000009d1b967225 */ /* 0x000fc600078e00ff */
[----:B------:R-:W-:Y:S01]  /*5ee0*/  @!P2 IADD3.X R147, P4, R147, -0x1, RZ, P4, !PT ;  /* 0xffffffff9393a810 */ /* 0x000fe2000279e4ff */
[----:B------:R-:W-:-:S03]  /*5ef0*/  IMAD.WIDE.U32 R158, R28, R131, RZ ;  /* 0x000000831c9e7225 */ /* 0x000fc600078e00ff */
[----:B------:R-:W-:Y:S01]  /*5f00*/  @!P2 IADD3.X R77, R77, -0x1, RZ, P4, !PT ;  /* 0xffffffff4d4da810 */ /* 0x000fe200027fe4ff */
[----:B------:R-:W-:-:S04]  /*5f10*/  IMAD.WIDE.U32 R154, R24, R131, RZ ;  /* 0x00000083189a7225 */ /* 0x000fc800078e00ff */
[----:B--2---:R-:W-:-:S04]  /*5f20*/  IMAD.WIDE.U32 R102, R68, R24, RZ ;  /* 0x0000001844667225 */ /* 0x004fc800078e00ff */
[----:B------:R-:W-:-:S04]  /*5f30*/  IMAD.WIDE.U32 R72, R69, R24, RZ ;  /* 0x0000001845487225 */ /* 0x000fc800078e00ff */
[----:B------:R-:W-:Y:S01]  /*5f40*/  IMAD.WIDE.U32 R74, R70, R24, RZ ;  /* 0x00000018464a7225 */ /* 0x000fe200078e00ff */
[----:B------:R-:W-:-:S03]  /*5f50*/  IADD3 R117, P3, R103, R72, RZ ;  /* 0x0000004867757210 */ /* 0x000fc60007f7e0ff */
[----:B------:R-:W-:Y:S01]  /*5f60*/  IMAD.WIDE.U32 R78, R71, R24, RZ ;  /* 0x00000018474e7225 */ /* 0x000fe200078e00ff */
[----:B------:R-:W-:-:S03]  /*5f70*/  IADD3.X R129, P3, R73, R74, RZ, P3, !PT ;  /* 0x0000004a49817210 */ /* 0x000fc60001f7e4ff */
[----:B---3--:R-:W-:Y:S01]  /*5f80*/  IMAD.WIDE.U32 R142, R64, R24, RZ ;  /* 0x00000018408e7225 */ /* 0x008fe200078e00ff */
        /* <DEDUP_REMOVED lines=13> */
[----:B------:R-:W-:Y:S01]  /*6060*/  IMAD.X R86, RZ, RZ, R87, P3 ;  /* 0x000000ffff567224 */ /* 0x000fe200018e0657 */
[----:B------:R-:W-:Y:S01]  /*6070*/  IADD3 R105, P3, R105, R74, RZ ;  /* 0x0000004a69697210 */ /* 0x000fe20007f7e0ff */
[----:B------:R-:W-:-:S04]  /*6080*/  IMAD.WIDE.U32 R82, R70, R26, RZ ;  /* 0x0000001a46527225 */ /* 0x000fc800078e00ff */
        /* <DEDUP_REMOVED lines=23> */
[----:B------:R-:W-:-:S04]  /*6200*/  IMAD.WIDE.U32 R114, R68, R22, RZ ;  /* 0x0000001644727225 */ /* 0x000fc800078e00ff */
[----:B------:R-:W-:-:S04]  /*6210*/  IMAD.WIDE.U32 R110, R69, R22, RZ ;  /* 0x00000016456e7225 */ /* 0x000fc800078e00ff */
[----:B------:R-:W-:Y:S01]  /*6220*/  IMAD.X R72, RZ, RZ, R75, P5 ;  /* 0x000000ffff487224 */ /* 0x000fe200028e064b */
[----:B------:R-:W-:Y:S01]  /*6230*/  IADD3 R109, P5, R101, R106, RZ ;  /* 0x0000006a656d7210 */ /* 0x000fe20007fbe0ff */
[----:B------:R-:W-:-:S04]  /*6240*/  IMAD.WIDE.U32 R78, R24, R119, RZ ;  /* 0x00000077184e7225 */ /* 0x000fc800078e00ff */
[----:B------:R-:W-:Y:S01]  /*6250*/  IMAD.X R76, RZ, RZ, R73, P3 ;  /* 0x000000ffff4c7224 */ /* 0x000fe200018e0649 */
        /* <DEDUP_REMOVED lines=27> */
[----:B------:R-:W-:Y:S01]  /*6410*/  IMAD.X R119, RZ, RZ, R75, P3 ;  /* 0x000000ffff777224 */ /* 0x000fe200018e064b */
[----:B------:R-:W-:Y:S01]  /*6420*/  IADD3 R75, P3, R107, R78, RZ ;  /* 0x0000004e6b4b7210 */ /* 0x000fe20007f7e0ff */
[----:B------:R-:W-:-:S03]  /*6430*/  IMAD.WIDE.U32 R110, R70, R28, RZ ;  /* 0x0000001c466e7225 */ /* 0x000fc600078e00ff */
        /* <DEDUP_REMOVED lines=18> */
[----:B------:R-:W-:-:S03]  /*6560*/  IMAD.WIDE.U32 R110, R70, R27, RZ ;  /* 0x0000001b466e7225 */ /* 0x000fc600078e00ff */
[----:B------:R-:W-:Y:S01]  /*6570*/  IADD3.X R76, P5, R76, R107, RZ, P5, !PT ;  /* 0x0000006b4c4c7210 */ /* 0x000fe20002fbe4ff */
[----:B------:R-:W-:-:S03]  /*6580*/  IMAD.WIDE.U32 R106, R69, R27, RZ ;  /* 0x0000001b456a7225 */ /* 0x000fc600078e00ff */
[----:B------:R-:W-:Y:S01]  /*6590*/  IADD3.X R83, RZ, RZ, R79, P5, P3 ;  /* 0x000000ffff537210 */ /* 0x000fe20002fe644f */
[-C--:B------:R-:W-:Y:S01]  /*65a0*/  IMAD.WIDE.U32 R78, R71, R27.reuse, RZ ;  /* 0x0000001b474e7225 */ /* 0x080fe200078e00ff */
[----:B------:R-:W-:Y:S02]  /*65b0*/  IADD3 R106, P3, R121, R106, RZ ;  /* 0x0000006a796a7210 */ /* 0x000fe40007f7e0ff */
[----:B------:R-:W-:Y:S01]  /*65c0*/  IADD3 R120, P5, R117, R120, RZ ;  /* 0x0000007875787210 */ /* 0x000fe20007fbe0ff */
        /* <DEDUP_REMOVED lines=50> */
[----:B------:R-:W-:-:S03]  /*68f0*/  IMAD.WIDE.U32 R78, R24, R113, RZ ;  /* 0x00000071184e7225 */ /* 0x000fc600078e00ff */
[----:B------:R-:W-:Y:S01]  /*6900*/  IADD3.X R115, P3, R115, R106, RZ, P3, !PT ;  /* 0x0000006a73737210 */ /* 0x000fe20001f7e4ff */
[----:B------:R-:W-:Y:S01]  /*6910*/  IMAD.WIDE.U32 R162, R65, R18, RZ ;  /* 0x0000001241a27225 */ /* 0x000fe200078e00ff */
[----:B------:R-:W-:-:S03]  /*6920*/  IADD3.X R109, P5, R107, R78, RZ, P5, !PT ;  /* 0x0000004e6b6d7210 */ /* 0x000fc60002fbe4ff */
[----:B------:R-:W-:Y:S01]  /*6930*/  IMAD.WIDE.U32 R106, R27, R113, RZ ;  /* 0x000000711b6a7225 */ /* 0x000fe200078e00ff */
[----:B------:R-:W-:-:S04]  /*6940*/  IADD3.X R82, P3, R82, R109, RZ, P3, !PT ;  /* 0x0000006d52527210 */ /* 0x000fc80001f7e4ff */
[----:B------:R-:W-:Y:S01]  /*6950*/  IADD3.X R106, P5, R79, R106, RZ, P5, !PT ;  /* 0x0000006a4f6a7210 */ /* 0x000fe20002fbe4ff */
[----:B------:R-:W-:-:S03]  /*6960*/  IMAD.WIDE.U32 R78, R22, R113, RZ ;  /* 0x00000071164e7225 */ /* 0x000fc600078e00ff */
[----:B------:R-:W-:Y:S02]  /*6970*/  IADD3.X R73, P3, R73, R106, RZ, P3, !PT ;  /* 0x0000006a49497210 */ /* 0x000fe40001f7e4ff */
[----:B------:R-:W-:Y:S01]  /*6980*/  IADD3.X R78, P5, R107, R78, RZ, P5, !PT ;  /* 0x0000004e6b4e7210 */ /* 0x000fe20002fbe4ff */
[----:B------:R-:W-:-:S03]  /*6990*/  IMAD.WIDE.U32 R106, R17, R113, RZ ;  /* 0x00000071116a7225 */ /* 0x000fc600078e00ff */
[----:B------:R-:W-:Y:S02]  /*69a0*/  IADD3.X R125, P3, R125, R78, RZ, P3, !PT ;  /* 0x0000004e7d7d7210 */ /* 0x000fe40001f7e4ff */
[----:B------:R-:W-:Y:S01]  /*69b0*/  IADD3.X R106, P5, R79, R106, RZ, P5, !PT ;  /* 0x0000006a4f6a7210 */ /* 0x000fe20002fbe4ff */
[----:B------:R-:W-:-:S03]  /*69c0*/  IMAD.WIDE.U32 R78, R18, R113, RZ ;  /* 0x00000071124e7225 */ /* 0x000fc600078e00ff */
[----:B------:R-:W-:Y:S01]  /*69d0*/  IADD3.X R123, P3, R123, R106, RZ, P3, !PT ;  /* 0x0000006a7b7b7210 */ /* 0x000fe20001f7e4ff */
[----:B------:R-:W-:Y:S01]  /*69e0*/  IMAD.WIDE.U32 R112, R26, R131, RZ ;  /* 0x000000831a707225 */ /* 0x000fe200078e00ff */
[----:B------:R-:W-:-:S04]  /*69f0*/  IADD3.X R107, P5, R107, R78, RZ, P5, !PT ;  /* 0x0000004e6b6b7210 */ /* 0x000fc80002fbe4ff */
[----:B------:R-:W-:Y:S01]  /*6a00*/  IADD3.X R122, P3, R122, R107, RZ, P3, !PT ;  /* 0x0000006b7a7a7210 */ /* 0x000fe20001f7e4ff */
[----:B------:R-:W-:Y:S01]  /*6a10*/  IMAD.WIDE.U32 R106, R26, R31, RZ ;  /* 0x0000001f1a6a7225 */ /* 0x000fe200078e00ff */
[----:B------:R-:W-:-:S04]  /*6a20*/  IADD3.X R79, P5, R79, R110, RZ, P5, !PT ;  /* 0x0000006e4f4f7210 */ /* 0x000fc80002fbe4ff */
[----:B------:R-:W-:Y:S01]  /*6a30*/  IADD3.X R74, P3, R74, R79, RZ, P3, !PT ;  /* 0x0000004f4a4a7210 */ /* 0x000fe20001f7e4ff */
[----:B------:R-:W-:-:S03]  /*6a40*/  IMAD.WIDE.U32 R78, R28, R31, RZ ;  /* 0x0000001f1c4e7225 */ /* 0x000fc600078e00ff */
[----:B------:R-:W-:Y:S02]  /*6a50*/  IADD3.X R109, RZ, RZ, R111, P3, P5 ;  /* 0x000000ffff6d7210 */ /* 0x000fe40001fea46f */
[----:B------:R-:W-:Y:S02]  /*6a60*/  IADD3 R133, P3, R133, R106, RZ ;  /* 0x0000006a85857210 */ /* 0x000fe40007f7e0ff */
[----:B------:R-:W-:Y:S01]  /*6a70*/  IADD3 R111, P5, R107, R78, RZ ;  /* 0x0000004e6b6f7210 */ /* 0x000fe20007fbe0ff */
[----:B------:R-:W-:-:S03]  /*6a80*/  IMAD.WIDE.U32 R106, R24, R31, RZ ;  /* 0x0000001f186a7225 */ /* 0x000fc600078e00ff */
[----:B------:R-:W-:Y:S02]  /*6a90*/  IADD3.X R118, P3, R118, R111, RZ, P3, !PT ;  /* 0x0000006f76767210 */ /* 0x000fe40001f7e4ff */
[----:B------:R-:W-:Y:S01]  /*6aa0*/  IADD3.X R111, P5, R79, R106, RZ, P5, !PT ;  /* 0x0000006a4f6f7210 */ /* 0x000fe20002fbe4ff */
[----:B------:R-:W-:-:S03]  /*6ab0*/  IMAD.WIDE.U32 R78, R27, R31, RZ ;  /* 0x0000001f1b4e7225 */ /* 0x000fc600078e00ff */
[----:B------:R-:W-:Y:S01]  /*6ac0*/  IADD3.X R80, P3, R80, R111, RZ, P3, !PT ;  /* 0x0000006f50507210 */ /* 0x000fe20001f7e4ff */
[----:B------:R-:W-:Y:S01]  /*6ad0*/  IMAD.WIDE.U32 R110, R17, R31, RZ ;  /* 0x0000001f116e7225 */ /* 0x000fe200078e00ff */
[----:B------:R-:W-:-:S03]  /*6ae0*/  IADD3.X R78, P5, R107, R78, RZ, P5, !PT ;  /* 0x0000004e6b4e7210 */ /* 0x000fc60002fbe4ff */
[----:B------:R-:W-:Y:S01]  /*6af0*/  IMAD.WIDE.U32 R106, R22, R31, RZ ;  /* 0x0000001f166a7225 */ /* 0x000fe200078e00ff */
[----:B------:R-:W-:-:S04]  /*6b00*/  IADD3.X R78, P3, R103, R78, RZ, P3, !PT ;  /* 0x0000004e674e7210 */ /* 0x000fc80001f7e4ff */
[----:B------:R-:W-:-:S04]  /*6b10*/  IADD3.X R106, P5, R79, R106, RZ, P5, !PT ;  /* 0x0000006a4f6a7210 */ /* 0x000fc80002fbe4ff */
[----:B------:R-:W-:Y:S02]  /*6b20*/  IADD3.X R79, P3, R85, R106, RZ, P3, !PT ;  /* 0x0000006a554f7210 */ /* 0x000fe40001f7e4ff */
[----:B------:R-:W-:Y:S01]  /*6b30*/  IADD3.X R110, P5, R107, R110, RZ, P5, !PT ;  /* 0x0000006e6b6e7210 */ /* 0x000fe20002fbe4ff */
[----:B------:R-:W-:-:S03]  /*6b40*/  IMAD.WIDE.U32 R106, R18, R31, RZ ;  /* 0x0000001f126a7225 */ /* 0x000fc600078e00ff */
[----:B------:R-:W-:Y:S02]  /*6b50*/  IADD3.X R127, P3, R127, R110, RZ, P3, !PT ;  /* 0x0000006e7f7f7210 */ /* 0x000fe40001f7e4ff */
[----:B------:R-:W-:Y:S01]  /*6b60*/  IADD3.X R85, P5, R111, R106, RZ, P5, !PT ;  /* 0x0000006a6f557210 */ /* 0x000fe20002fbe4ff */
[----:B------:R-:W-:-:S03]  /*6b70*/  IMAD.WIDE.U32 R110, R29, R31, RZ ;  /* 0x0000001f1d6e7225 */ /* 0x000fc600078e00ff */
[----:B------:R-:W-:Y:S02]  /*6b80*/  IADD3.X R128, P3, R128, R85, RZ, P3, !PT ;  /* 0x0000005580807210 */ /* 0x000fe40001f7e4ff */
[----:B------:R-:W-:-:S04]  /*6b90*/  IADD3.X R107, P5, R107, R110, RZ, P5, !PT ;  /* 0x0000006e6b6b7210 */ /* 0x000fc80002fbe4ff */
[----:B------:R-:W-:Y:S01]  /*6ba0*/  IADD3.X R72, P3, R72, R107, RZ, P3, !PT ;  /* 0x0000006b48487210 */ /* 0x000fe20001f7e4ff */
[----:B------:R-:W-:-:S03]  /*6bb0*/  IMAD.WIDE.U32 R106, R26, R157, RZ ;  /* 0x0000009d1a6a7225 */ /* 0x000fc600078e00ff */
[----:B------:R-:W-:Y:S01]  /*6bc0*/  IADD3.X R85, RZ, RZ, R111, P3, P5 ;  /* 0x000000ffff557210 */ /* 0x000fe20001fea46f */
[----:B------:R-:W-:Y:S01]  /*6bd0*/  IMAD.WIDE.U32 R110, R24, R157, RZ ;  /* 0x0000009d186e7225 */ /* 0x000fe200078e00ff */
[----:B------:R-:W-:Y:S02]  /*6be0*/  IADD3 R103, P3, R107, R116, RZ ;  /* 0x000000746b677210 */ /* 0x000fe40007f7e0ff */
        /* <DEDUP_REMOVED lines=68> */
[----:B------:R-:W-:Y:S02]  /*7030*/  IADD3.X R66, RZ, RZ, R117, P2, P5 ;  /* 0x000000ffff427210 */ /* 0x000fe400017ea475 */
[----:B------:R-:W-:Y:S01]  /*7040*/  IADD3.X R155, P2, R155, R116, RZ, P4, !PT ;  /* 0x000000749b9b7210 */ /* 0x000fe2000275e4ff */
[----:B------:R-:W-:-:S03]  /*7050*/  IMAD.WIDE.U32 R64, R28, R147, RZ ;  /* 0x000000931c407225 */ /* 0x000fc600078e00ff */
[----:B------:R-:W-:Y:S01]  /*7060*/  IADD3.X R67, RZ, RZ, R67, P2, P3 ;  /* 0x000000ffff437210 */ /* 0x000fe200017e6443 */
[----:B------:R-:W-:Y:S01]  /*7070*/  IMAD.WIDE.U32 R116, R24, R147, RZ ;  /* 0x0000009318747225 */ /* 0x000fe200078e00ff */
[----:B------:R-:W-:-:S03]  /*7080*/  IADD3 R69, P4, R69, R64, RZ ;  /* 0x0000004045457210 */ /* 0x000fc60007f9e0ff */
[-C--:B------:R-:W-:Y:S01]  /*7090*/  IMAD.WIDE.U32 R158, R28, R77.reuse, RZ ;  /* 0x0000004d1c9e7225 */ /* 0x080fe200078e00ff */
[----:B------:R-:W-:Y:S02]  /*70a0*/  IADD3.X R26, P4, R65, R116, RZ, P4, !PT ;  /* 0x00000074411a7210 */ /* 0x000fe4000279e4ff */
[----:B------:R-:W-:Y:S01]  /*70b0*/  IADD3 R69, P5, R69, R156, RZ ;  /* 0x0000009c45457210 */ /* 0x000fe20007fbe0ff */
[----:B------:R-:W-:Y:S01]  /*70c0*/  IMAD.WIDE.U32 R64, R24, R77, RZ ;  /* 0x0000004d18407225 */ /* 0x000fe200078e00ff */
[----:B------:R-:W-:-:S03]  /*70d0*/  IADD3 R131, P2, R157, R158, RZ ;  /* 0x0000009e9d837210 */ /* 0x000fc60007f5e0ff */
[----:B------:R-:W-:Y:S01]  /*70e0*/  IMAD.WIDE.U32 R156, R27, R147, RZ ;  /* 0x000000931b9c7225 */ /* 0x000fe200078e00ff */
[----:B------:R-:W-:Y:S02]  /*70f0*/  IADD3.X R24, P5, R26, R131, RZ, P5, !PT ;  /* 0x000000831a187210 */ /* 0x000fe40002fbe4ff */
[----:B------:R-:W-:Y:S01]  /*7100*/  IADD3.X R28, P2, R159, R64, RZ, P2, !PT ;  /* 0x000000409f1c7210 */ /* 0x000fe2000175e4ff */
[----:B------:R-:W-:Y:S01]  /*7110*/  IMAD.WIDE.U32 R26, R27, R77, RZ ;  /* 0x0000004d1b1a7225 */ /* 0x000fe200078e00ff */
[----:B------:R-:W-:Y:S02]  /*7120*/  IADD3.X R131, P3, R117, R156, RZ, P4, !PT ;  /* 0x0000009c75837210 */ /* 0x000fe4000277e4ff */
        /* <DEDUP_REMOVED lines=18> */
[-C--:B------:R-:W-:Y:S01]  /*7250*/  IMAD.WIDE.U32 R160, R18, R77.reuse, RZ ;  /* 0x0000004d12a07225 */ /* 0x080fe200078e00ff */
[----:B------:R-:W-:Y:S02]  /*7260*/  IADD3.X R18, P3, R159, R64, RZ, P3, !PT ;  /* 0x000000409f127210 */ /* 0x000fe40001f7e4ff */
[----:B------:R-:W-:Y:S02]  /*7270*/  IADD3.X R17, P5, R17, R156, RZ, P5, !PT ;  /* 0x0000009c11117210 */ /* 0x000fe40002fbe4ff */
[----:B------:R-:W-:Y:S01]  /*7280*/  IADD3.X R117, P2, R27, R160, RZ, P2, !PT ;  /* 0x000000a01b757210 */ /* 0x000fe2000175e4ff */
[----:B------:R-:W-:-:S03]  /*7290*/  IMAD.WIDE.U32 R26, R29, R77, RZ ;  /* 0x0000004d1d1a7225 */ /* 0x000fc600078e00ff */
[----:B------:R-:W-:Y:S01]  /*72a0*/  IADD3.X R18, P5, R18, R117, RZ, P5, !PT ;  /* 0x0000007512127210 */ /* 0x000fe20002fbe4ff */
[----:B------:R-:W-:Y:S01]  /*72b0*/  IMAD.X R29, RZ, RZ, R65, P3 ;  /* 0x000000ffff1d7224 */ /* 0x000fe200018e0641 */
[----:B------:R-:W-:Y:S02]  /*72c0*/  IADD3.X R140, P3, R149, R140, RZ, P4, !PT ;  /* 0x0000008c958c7210 */ /* 0x000fe4000277e4ff */
[----:B------:R-:W-:Y:S02]  /*72d0*/  IADD3 R114, P4, R114, R129, RZ ;  /* 0x0000008172727210 */ /* 0x000fe40007f9e0ff */
[----:B------:R-:W-:Y:S02]  /*72e0*/  IADD3.X R84, P3, R145, R84, RZ, P3, !PT ;  /* 0x0000005491547210 */ /* 0x000fe40001f7e4ff */
[----:B------:R-:W-:Y:S02]  /*72f0*/  IADD3.X R143, P4, R143, R140, RZ, P4, !PT ;  /* 0x0000008c8f8f7210 */ /* 0x000fe4000279e4ff */
[----:B------:R-:W-:-:S02]  /*7300*/  IADD3.X R160, P2, R161, R26, RZ, P2, !PT ;  /* 0x0000001aa1a07210 */ /* 0x000fc4000175e4ff */
[----:B------:R-:W-:Y:S02]  /*7310*/  IADD3.X R26, P3, R142, R75, RZ, P3, !PT ;  /* 0x0000004b8e1a7210 */ /* 0x000fe40001f7e4ff */
[----:B------:R-:W-:Y:S02]  /*7320*/  IADD3.X R141, P4, R141, R84, RZ, P4, !PT ;  /* 0x000000548d8d7210 */ /* 0x000fe4000279e4ff */
[----:B------:R-:W-:Y:S02]  /*7330*/  IADD3.X R29, P5, R29, R160, RZ, P5, !PT ;  /* 0x000000a01d1d7210 */ /* 0x000fe40002fbe4ff */
[----:B------:R-:W-:Y:S02]  /*7340*/  IADD3.X R139, P3, R139, R76, RZ, P3, !PT ;  /* 0x0000004c8b8b7210 */ /* 0x000fe40001f7e4ff */
[----:B------:R-:W-:Y:S02]  /*7350*/  IADD3.X R26, P4, R137, R26, RZ, P4, !PT ;  /* 0x0000001a891a7210 */ /* 0x000fe4000279e4ff */
[----:B------:R-:W-:-:S02]  /*7360*/  IADD3.X R75, RZ, RZ, R27, P5, P2 ;  /* 0x000000ffff4b7210 */ /* 0x000fc40002fe441b */
[----:B------:R-:W-:Y:S02]  /*7370*/  IADD3 R112, P5, R112, R141, RZ ;  /* 0x0000008d70707210 */ /* 0x000fe40007fbe0ff */
[----:B------:R-:W-:Y:S02]  /*7380*/  IADD3.X R138, P2, R138, R83, RZ, P3, !PT ;  /* 0x000000538a8a7210 */ /* 0x000fe40001f5e4ff */
[----:B------:R-:W-:Y:S02]  /*7390*/  IADD3.X R27, P3, R136, R139, RZ, P4, !PT ;  /* 0x0000008b881b7210 */ /* 0x000fe4000277e4ff */
[----:B------:R-:W-:Y:S02]  /*73a0*/  IADD3.X R31, P4, R31, R26, RZ, P5, !PT ;  /* 0x0000001a1f1f7210 */ /* 0x000fe40002f9e4ff */
[----:B------:R-:W-:Y:S02]  /*73b0*/  IADD3.X R105, P2, RZ, R105, RZ, P2, !PT ;  /* 0x00000069ff697210 */ /* 0x000fe4000175e4ff */
[----:B------:R-:W-:-:S02]  /*73c0*/  IADD3.X R26, P3, R135, R138, RZ, P3, !PT ;  /* 0x0000008a871a7210 */ /* 0x000fc40001f7e4ff */
[----:B------:R-:W-:Y:S01]  /*73d0*/  IADD3.X R154, P4, R154, R27, RZ, P4, !PT ;  /* 0x0000001b9a9a7210 */ /* 0x000fe2000279e4ff */
[----:B------:R-:W-:Y:S01]  /*73e0*/  IMAD.X R101, RZ, RZ, R101, P2 ;  /* 0x000000ffff657224 */ /* 0x000fe200010e0665 */
[----:B------:R-:W-:Y:S02]  /*73f0*/  IADD3.X R27, P3, R132, R105, RZ, P3, !PT ;  /* 0x00000069841b7210 */ /* 0x000fe40001f7e4ff */
[----:B------:R-:W-:Y:S01]  /*7400*/  IADD3.X R153, P2, R153, R26, RZ, P4, !PT ;  /* 0x0000001a99997210 */ /* 0x000fe2000275e4ff */
[----:B------:R-:W-:Y:S01]  /*7410*/  IMAD.WIDE.U32 R64, R154, 0x3d1, RZ ;  /* 0x000003d19a407825 */ /* 0x000fe200078e00ff */
[----:B------:R-:W-:Y:S02]  /*7420*/  IADD3.X R130, P3, R130, R101, RZ, P3, !PT ;  /* 0x0000006582827210 */ /* 0x000fe40001f7e4ff */
[----:B------:R-:W-:Y:S02]  /*7430*/  IADD3 R115, P5, R108, R115, RZ ;  /* 0x000000736c737210 */ /* 0x000fe40007fbe0ff */
[----:B------:R-:W-:Y:S01]  /*7440*/  IADD3.X R152, P2, R152, R27, RZ, P2, !PT ;  /* 0x0000001b98987210 */ /* 0x000fe2000175e4ff */
[----:B------:R-:W-:Y:S01]  /*7450*/  IMAD.WIDE.U32 R26, R153, 0x3d1, RZ ;  /* 0x000003d1991a7825 */ /* 0x000fe200078e00ff */
[----:B------:R-:W-:-:S02]  /*7460*/  IADD3.X R119, P3, RZ, R119, RZ, P3, !PT ;  /* 0x00000077ff777210 */ /* 0x000fc40001f7e4ff */
[----:B------:R-:W-:Y:S01]  /*7470*/  IADD3.X R133, P5, R133, R82, RZ, P5, !PT ;  /* 0x0000005285857210 */ /* 0x000fe20002fbe4ff */
[----:B------:R-:W-:Y:S01]  /*7480*/  IMAD.WIDE.U32 R76, R152, 0x3d1, RZ ;  /* 0x000003d1984c7825 */ /* 0x000fe200078e00ff */
[----:B------:R-:W-:Y:S02]  /*7490*/  IADD3.X R71, P2, R71, R130, RZ, P2, !PT ;  /* 0x0000008247477210 */ /* 0x000fe4000175e4ff */
[----:B------:R-:W-:Y:S01]  /*74a0*/  IADD3 R65, P4, R65, R26, RZ ;  /* 0x0000001a41417210 */ /* 0x000fe20007f9e0ff */
[----:B------:R-:W-:Y:S01]  /*74b0*/  IMAD.X R121, RZ, RZ, R121, P3 ;  /* 0x000000ffff797224 */ /* 0x000fe200018e0679 */
[----:B------:R-:W-:Y:S01]  /*74c0*/  IADD3.X R73, P5, R118, R73, RZ, P5, !PT ;  /* 0x0000004976497210 */ /* 0x000fe20002fbe4ff */
[----:B------:R-:W-:Y:S01]  /*74d0*/  IMAD.WIDE.U32 R82, R71, 0x3d1, RZ ;  /* 0x000003d147527825 */ /* 0x000fe200078e00ff */
[----:B------:R-:W-:Y:S02]  /*74e0*/  IADD3.X R148, P2, R148, R119, RZ, P2, !PT ;  /* 0x0000007794947210 */ /* 0x000fe4000175e4ff */
[----:B------:R-:W-:-:S02]  /*74f0*/  IADD3.X R84, P4, R27, R76, RZ, P4, !PT ;  /* 0x0000004c1b547210 */ /* 0x000fc4000279e4ff */
[----:B------:R-:W-:Y:S01]  /*7500*/  IADD3.X R102, P5, R80, R125, RZ, P5, !PT ;  /* 0x0000007d50667210 */ /* 0x000fe20002fbe4ff */
[----:B------:R-:W-:Y:S01]  /*7510*/  IMAD.WIDE.U32 R26, R148, 0x3d1, RZ ;  /* 0x000003d1941a7825 */ /* 0x000fe200078e00ff */
[----:B------:R-:W-:Y:S02]  /*7520*/  IADD3.X R146, P2, R146, R121, RZ, P2, !PT ;  /* 0x0000007992927210 */ /* 0x000fe4000175e4ff */
[----:B------:R-:W-:Y:S02]  /*7530*/  IADD3 R106, P3, R106, R73, RZ ;  /* 0x000000496a6a7210 */ /* 0x000fe40007f7e0ff */
[----:B------:R-:W-:Y:S01]  /*7540*/  IADD3.X R73, P4, R77, R82, RZ, P4, !PT ;  /* 0x000000524d497210 */ /* 0x000fe2000279e4ff */
[----:B------:R-:W-:Y:S01]  /*7550*/  IMAD.WIDE.U32 R76, R146, 0x3d1, RZ ;  /* 0x000003d1924c7825 */ /* 0x000fe200078e00ff */
[----:B------:R-:W-:Y:S02]  /*7560*/  IADD3.X R80, P5, R78, R123, RZ, P5, !PT ;  /* 0x0000007b4e507210 */ /* 0x000fe40002fbe4ff */
        /* <DEDUP_REMOVED lines=13> */
[----:B------:R-:W-:Y:S02]  /*7640*/  IADD3.X R72, P5, RZ, R72, RZ, P5, !PT ;  /* 0x00000048ff487210 */ /* 0x000fe40002fbe4ff */
[----:B------:R-:W-:Y:S01]  /*7650*/  IADD3.X R126, P3, R126, R101, RZ, P3, !PT ;  /* 0x000000657e7e7210 */ /* 0x000fe20001f7e4ff */
[----:B------:R-:W-:Y:S01]  /*7660*/  IMAD.X R26, RZ, RZ, R27, P4 ;  /* 0x000000ffff1a7224 */ /* 0x000fe200020e061b */
[----:B------:R-:W-:Y:S01]  /*7670*/  IADD3 R65, P2, R65, R154, RZ ;  /* 0x0000009a41417210 */ /* 0x000fe20007f5e0ff */
[----:B------:R-:W-:Y:S01]  /*7680*/  IMAD.X R74, RZ, RZ, R85, P5 ;  /* 0x000000ffff4a7224 */ /* 0x000fe200028e0655 */
[----:B------:R-:W-:-:S02]  /*7690*/  IADD3 R64, P4, R104, R64, RZ ;  /* 0x0000004068407210 */ /* 0x000fc40007f9e0ff */
[----:B------:R-:W-:Y:S02]  /*76a0*/  IADD3 R68, P5, R68, R107, RZ ;  /* 0x0000006b44447210 */ /* 0x000fe40007fbe0ff */
[----:B------:R-:W-:Y:S02]  /*76b0*/  IADD3.X R79, P3, R113, R76, RZ, P3, !PT ;  /* 0x0000004c714f7210 */ /* 0x000fe40001f7e4ff */
[----:B------:R-:W-:Y:S02]  /*76c0*/  IADD3.X R153, P2, R84, R153, RZ, P2, !PT ;  /* 0x0000009954997210 */ /* 0x000fe4000175e4ff */
        /* <DEDUP_REMOVED lines=15> */
[----:B------:R-:W-:-:S02]  /*77c0*/  IADD3.X R24, P3, RZ, R70, RZ, P3, !PT ;  /* 0x00000046ff187210 */ /* 0x000fc40001f7e4ff */
[----:B------:R-:W-:Y:S02]  /*77d0*/  IADD3.X R65, P2, R77, R146, RZ, P2, !PT ;  /* 0x000000924d417210 */ /* 0x000fe4000175e4ff */
[----:B------:R-:W-:Y:S01]  /*77e0*/  IADD3.X R143, P4, R148, R143, RZ, P4, !PT ;  /* 0x0000008f948f7210 */ /* 0x000fe2000279e4ff */
[----:B------:R-:W-:Y:S01]  /*77f0*/  IMAD.X R83, RZ, RZ, R66, P3 ;  /* 0x000000ffff537224 */ /* 0x000fe200018e0642 */
[----:B------:R-:W-:Y:S02]  /*7800*/  IADD3.X R85, P5, R116, R85, RZ, P5, !PT ;  /* 0x0000005574557210 */ /* 0x000fe40002fbe4ff */
[----:B------:R-:W-:Y:S02]  /*7810*/  IADD3.X R70, P2, R78, R155, RZ, P2, !PT ;  /* 0x0000009b4e467210 */ /* 0x000fe4000175e4ff */
[----:B------:R-:W-:Y:S02]  /*7820*/  IADD3.X RZ, P3, R65, R112, RZ, P4, !PT ;  /* 0x0000007041ff7210 */ /* 0x000fe4000277e4ff */
[----:B------:R-:W-:-:S02]  /*7830*/  IADD3.X R24, P5, R17, R24, RZ, P5, !PT ;  /* 0x0000001811187210 */ /* 0x000fc40002fbe4ff */
[----:B------:R-:W-:Y:S01]  /*7840*/  IADD3.X R67, P2, R26, R67, RZ, P2, !PT ;  /* 0x000000431a437210 */ /* 0x000fe2000175e4ff */
[----:B------:R-:W-:Y:S01]  /*7850*/  IMAD.WIDE.U32 R26, R79, 0x3d1, RZ ;  /* 0x000003d14f1a7825 */ /* 0x000fe200078e00ff */
[----:B------:R-:W-:Y:S02]  /*7860*/  IADD3.X RZ, P3, R70, R31, RZ, P3, !PT ;  /* 0x0000001f46ff7210 */ /* 0x000fe40001f7e4ff */
[----:B------:R-:W-:Y:S02]  /*7870*/  IADD3.X R83, P5, R18, R83, RZ, P5, !PT ;  /* 0x0000005312537210 */ /* 0x000fe40002fbe4ff */
[----:B------:R-:W-:Y:S01]  /*7880*/  IADD3.X R78, P3, RZ, R67, RZ, P3, !PT ;  /* 0x00000043ff4e7210 */ /* 0x000fe20001f7e4ff */
[----:B------:R-:W-:Y:S01]  /*7890*/  IMAD.WIDE.U32 R66, R22, 0x3d1, RZ ;  /* 0x000003d116427825 */ /* 0x000fe200078e00ff */
[----:B------:R-:W-:Y:S02]  /*78a0*/  SEL R17, RZ, 0x1, !P2 ;  /* 0x00000001ff117807 */ /* 0x000fe40005000000 */
[----:B------:R-:W-:-:S02]  /*78b0*/  IADD3 R18, P2, R27, R72, RZ ;  /* 0x000000481b127210 */ /* 0x000fc40007f5e0ff */
[----:B------:R-:W-:Y:S01]  /*78c0*/  IADD3.X R77, P5, RZ, R29, RZ, P5, !PT ;  /* 0x0000001dff4d7210 */ /* 0x000fe20002fbe4ff */
[----:B------:R-:W-:Y:S01]  /*78d0*/  IMAD.WIDE.U32 R28, R85, 0x3d1, RZ ;  /* 0x000003d1551c7825 */ /* 0x000fe200078e00ff */
[----:B------:R-:W-:-:S03]  /*78e0*/  IADD3.X R72, P2, R73, R66, RZ, P2, !PT ;  /* 0x0000004249487210 */ /* 0x000fc6000175e4ff */
[----:B------:R-:W-:Y:S01]  /*78f0*/  IMAD.X R107, RZ, RZ, R17, P3 ;  /* 0x000000ffff6b7224 */ /* 0x000fe200018e0611 */
[----:B------:R-:W-:Y:S01]  /*7900*/  IADD3 R71, P3, R18, R79, RZ ;  /* 0x0000004f12477210 */ /* 0x000fe20007f7e0ff */
[----:B------:R-:W-:Y:S01]  /*7910*/  IMAD.X R73, RZ, RZ, R75, P5 ;  /* 0x000000ffff497224 */ /* 0x000fe200028e064b */
[----:B------:R-:W-:Y:S01]  /*7920*/  IADD3 R101, P5, R100, R26, RZ ;  /* 0x0000001a64657210 */ /* 0x000fe20007fbe0ff */
[----:B------:R-:W-:Y:S01]  /*7930*/  IMAD.WIDE.U32 R26, R24, 0x3d1, RZ ;  /* 0x000003d1181a7825 */ /* 0x000fe200078e00ff */
[----:B------:R-:W-:Y:S02]  /*7940*/  IADD3.X R17, P2, R67, R28, RZ, P2, !PT ;  /* 0x0000001c43117210 */ /* 0x000fe4000175e4ff */
[----:B------:R-:W-:Y:S01]  /*7950*/  IADD3.X R72, P3, R72, R105, RZ, P3, !PT ;  /* 0x0000006948487210 */ /* 0x000fe20001f7e4ff */
        /* <DEDUP_REMOVED lines=17> */
[----:B------:R-:W-:Y:S01]  /*7a70*/  IADD3.X R76, P3, R28, R77, RZ, P3, !PT ;  /* 0x0000004d1c4c7210 */ /* 0x000fe20001f7e4ff */
[----:B------:R-:W-:Y:S01]  /*7a80*/  IMAD.X R26, RZ, RZ, R27, P2 ;  /* 0x000000ffff1a7224 */ /* 0x000fe200010e061b */
[----:B------:R-:W-:Y:S01]  /*7a90*/  IADD3.X RZ, P2, R75, R68, RZ, P5, !PT ;  /* 0x000000444bff7210 */ /* 0x000fe20002f5e4ff */
[----:B------:R-:W-:-:S03]  /*7aa0*/  IMAD.WIDE.U32 R28, R78, 0x3d1, RZ ;  /* 0x000003d14e1c7825 */ /* 0x000fc600078e00ff */
[----:B------:R-:W-:Y:S02]  /*7ab0*/  IADD3.X R26, P3, R26, R73, RZ, P3, !PT ;  /* 0x000000491a1a7210 */ /* 0x000fe40001f7e4ff */
[----:B------:R-:W-:Y:S02]  /*7ac0*/  IADD3.X RZ, P2, R76, R69, RZ, P2, !PT ;  /* 0x000000454cff7210 */ /* 0x000fe4000175e4ff */
[----:B------:R-:W-:Y:S02]  /*7ad0*/  SEL R17, RZ, 0x1, !P3 ;  /* 0x00000001ff117807 */ /* 0x000fe40005800000 */
[----:B------:R-:W-:-:S05]  /*7ae0*/  IADD3.X R71, P2, RZ, R26, RZ, P2, !PT ;  /* 0x0000001aff477210 */ /* 0x000fca000175e4ff */
[----:B------:R-:W-:Y:S01]  /*7af0*/  IMAD.X R77, RZ, RZ, R17, P2 ;  /* 0x000000ffff4d7224 */ /* 0x000fe200010e0611 */
[----:B------:R-:W-:Y:S01]  /*7b00*/  IADD3 R17, P2, R29, R66, RZ ;  /* 0x000000421d117210 */ /* 0x000fe20007f5e0ff */
[----:B------:R-:W-:-:S04]  /*7b10*/  IMAD.WIDE.U32 R26, R71, 0x3d1, RZ ;  /* 0x000003d1471a7825 */ /* 0x000fc800078e00ff */
[----:B------:R-:W-:-:S04]  /*7b20*/  IMAD.WIDE.U32 R72, R77, 0x3d1, RZ ;  /* 0x000003d14d487825 */ /* 0x000fc800078e00ff */
[----:B------:R-:W-:Y:S01]  /*7b30*/  IMAD.X R66, RZ, RZ, R67, P2 ;  /* 0x000000ffff427224 */ /* 0x000fe200010e0643 */
[----:B------:R-:W-:Y:S02]  /*7b40*/  IADD3 R18, P3, R27, R72, RZ ;  /* 0x000000481b127210 */ /* 0x000fe40007f7e0ff */
[----:B------:R-:W-:-:S03]  /*7b50*/  IADD3 R17, P2, R17, R78, RZ ;  /* 0x0000004e11117210 */ /* 0x000fc60007f5e0ff */
[----:B------:R-:W-:Y:S01]  /*7b60*/  IMAD.X R72, RZ, RZ, R73, P3 ;  /* 0x000000ffff487224 */ /* 0x000fe200018e0649 */
[----:B------:R-:W-:Y:S02]  /*7b70*/  IADD3 R22, P3, R18, R71, RZ ;  /* 0x0000004712167210 */ /* 0x000fe40007f7e0ff */
[----:B------:R-:W-:Y:S02]  /*7b80*/  IADD3.X R71, P2, R66, R107, RZ, P2, !PT ;  /* 0x0000006b42477210 */ /* 0x000fe4000175e4ff */
[----:B------:R-:W-:Y:S02]  /*7b90*/  IADD3.X R72, P3, R72, R77, RZ, P3, !PT ;  /* 0x0000004d48487210 */ /* 0x000fe40001f7e4ff */
[----:B------:R-:W-:Y:S02]  /*7ba0*/  SEL R18, RZ, 0x1, !P2 ;  /* 0x00000001ff127807 */ /* 0x000fe40005000000 */
[----:B------:R-:W-:Y:S02]  /*7bb0*/  SEL R27, RZ, 0x1, !P3 ;  /* 0x00000001ff1b7807 */ /* 0x000fe40005800000 */
        /* <DEDUP_REMOVED lines=8> */
[----:B------:R-:W-:Y:S02]  /*7c40*/  IADD3.X R83, P2, RZ, R114, RZ, P2, !PT ;  /* 0x00000072ff537210 */ /* 0x000fe4000175e4ff */
[----:B------:R-:W-:Y:S02]  /*7c50*/  IADD3.X R22, P3, RZ, R106, RZ, P3, !PT ;  /* 0x0000006aff167210 */ /* 0x000fe40001f7e4ff */
[----:B------:R-:W-:Y:S02]  /*7c60*/  IADD3.X R79, P2, RZ, R143, RZ, P2, !PT ;  /* 0x0000008fff4f7210 */ /* 0x000fe4000175e4ff */
[----:B------:R-:W-:Y:S02]  /*7c70*/  IADD3.X R17, P3, RZ, R103, RZ, P3, !PT ;  /* 0x00000067ff117210 */ /* 0x000fe40001f7e4ff */
[----:B------:R-:W-:-:S02]  /*7c80*/  IADD3.X R74, P2, P4, R112, RZ, R65, P2, P4 ;  /* 0x000000ff704a7210 */ /* 0x000fc40001448441 */
[----:B------:R-:W-:Y:S02]  /*7c90*/  IADD3.X R18, P3, P5, R68, RZ, R75, P3, P5 ;  /* 0x000000ff44127210 */ /* 0x000fe40001d6a44b */
[----:B------:R-:W-:Y:S02]  /*7ca0*/  IADD3.X R75, R31, RZ, R70, P2, P4 ;  /* 0x000000ff1f4b7210 */ /* 0x000fe400017e8446 */
[----:B------:R-:W-:Y:S02]  /*7cb0*/  IADD3.X R29, R69, RZ, R76, P3, P5 ;  /* 0x000000ff451d7210 */ /* 0x000fe40001fea44c */
.L_x_391:
[----:B0-----:R-:W-:Y:S01]  /*7cc0*/  IADD3 R76, P2, R36, -R40, RZ ;  /* 0x80000028244c7210 */ /* 0x001fe20007f5e0ff */
[----:B------:R-:W-:Y:S01]  /*7cd0*/  BSSY B0, `(.L_x_392) ;  /* 0x0000338000007945 */ /* 0x000fe20003800000 */
[----:B------:R-:W-:Y:S02]  /*7ce0*/  @!P0 IADD3.X R43, P1, R81, -0x1, RZ, P1, !PT ;  /* 0xffffffff512b8810 */ /* 0x000fe40000f3e4ff */
[----:B-----5:R-:W-:Y:S02]  /*7cf0*/  @!P0 LOP3.LUT R30, RZ, R48, RZ, 0x33, !PT ;  /* 0x00000030ff1e8212 */ /* 0x020fe400078e33ff */
[----:B------:R-:W-:-:S02]  /*7d00*/  IADD3.X R77, P2, R37, ~R41, RZ, P2, !PT ;  /* 0x80000029254d7210 */ /* 0x000fc4000175e4ff */
[----:B------:R-:W-:Y:S02]  /*7d10*/  @!P0 IADD3.X R48, P1, R30, -0x1, RZ, P1, !PT ;  /* 0xffffffff1e308810 */ /* 0x000fe40000f3e4ff */
[----:B------:R-:W-:Y:S02]  /*7d20*/  IADD3.X R78, P2, R38, ~R42, RZ, P2, !PT ;  /* 0x8000002a264e7210 */ /* 0x000fe4000175e4ff */
[----:B------:R-:W-:Y:S02]  /*7d30*/  @!P0 LOP3.LUT R30, RZ, R49, RZ, 0x33, !PT ;  /* 0x00000031ff1e8212 */ /* 0x000fe400078e33ff */
[----:B------:R-:W-:Y:S02]  /*7d40*/  IADD3.X R80, P2, R39, ~R43, RZ, P2, !PT ;  /* 0x8000002b27507210 */ /* 0x000fe4000175e4ff */
[----:B------:R-:W-:Y:S02]  /*7d50*/  @!P0 IADD3.X R49, P1, R30, -0x1, RZ, P1, !PT ;  /* 0xffffffff1e318810 */ /* 0x000fe40000f3e4ff */
[----:B------:R-:W-:-:S02]  /*7d60*/  @!P0 LOP3.LUT R30, RZ, R50, RZ, 0x33, !PT ;  /* 0x00000032ff1e8212 */ /* 0x000fc400078e33ff */
[----:B------:R-:W-:Y:S02]  /*7d70*/  IADD3.X R82, P2, R44, ~R48, RZ, P2, !PT ;  /* 0x800000302c527210 */ /* 0x000fe4000175e4ff */
[----:B------:R-:W-:Y:S02]  /*7d80*/  @!P0 IADD3.X R50, P1, R30, -0x1, RZ, P1, !PT ;  /* 0xffffffff1e328810 */ /* 0x000fe40000f3e4ff */
[----:B------:R-:W-:Y:S02]  /*7d90*/  @!P0 LOP3.LUT R30, RZ, R51, RZ, 0x33, !PT ;  /* 0x00000033ff1e8212 */ /* 0x000fe400078e33ff */
[----:B------:R-:W-:Y:S02]  /*7da0*/  IADD3.X R84, P2, R45, ~R49, RZ, P2, !PT ;  /* 0x800000312d547210 */ /* 0x000fe4000175e4ff */
[----:B------:R-:W-:Y:S02]  /*7db0*/  @!P0 IADD3.X R51, R30, -0x1, RZ, P1, !PT ;  /* 0xffffffff1e338810 */ /* 0x000fe40000ffe4ff */
[----:B------:R-:W-:-:S02]  /*7dc0*/  IADD3.X R86, P1, R46, ~R50, RZ, P2, !PT ;  /* 0x800000322e567210 */ /* 0x000fc4000173e4ff */
[----:B------:R-:W-:Y:S02]  /*7dd0*/  LOP3.LUT R20, R20, 0x1ff, RZ, 0xc0, !PT ;  /* 0x000001ff14147812 */ /* 0x000fe400078ec0ff */
[----:B------:R-:W-:-:S13]  /*7de0*/  IADD3.X R100, P1, R47, ~R51, RZ, P1, !PT ;  /* 0x800000332f647210 */ /* 0x000fda0000f3e4ff */
[----:B------:R-:W-:-:S04]  /*7df0*/  @!P1 IADD3 R76, P2, R76, -0x3d1, RZ ;  /* 0xfffffc2f4c4c9810 */ /* 0x000fc80007f5e0ff */
        /* <DEDUP_REMOVED lines=14> */
[----:B------:R-:W-:Y:S01]  /*7ee0*/  @!P1 IADD3.X R100, R100, -0x1, RZ, P3, !PT ;  /* 0xffffffff64649810 */ /* 0x000fe20001ffe4ff */
[----:B------:R-:W-:Y:S01]  /*7ef0*/  IMAD.WIDE.U32 R42, R78, R73, RZ ;  /* 0x000000494e2a7225 */ /* 0x000fe200078e00ff */
[----:B------:R-:W-:-:S02]  /*7f00*/  IADD3 R31, P3, R31, R48, RZ ;  /* 0x000000301f1f7210 */ /* 0x000fc40007f7e0ff */
        /* <DEDUP_REMOVED lines=44> */
[----:B------:R-:W-:-:S03]  /*81d0*/  IADD3.X R115, P4, R43, R68, RZ, P4, !PT ;  /* 0x000000442b737210 */ /* 0x000fc6000279e4ff */
[----:B------:R-:W-:Y:S01]  /*81e0*/  IMAD.X R104, RZ, RZ, R67, P1 ;  /* 0x000000ffff687224 */ /* 0x000fe200008e0643 */
[----:B------:R-:W-:Y:S01]  /*81f0*/  IADD3 R111, P1, R73, R64, RZ ;  /* 0x00000040496f7210 */ /* 0x000fe20007f3e0ff */
[----:B------:R-:W-:-:S03]  /*8200*/  IMAD.WIDE.U32 R42, R76, R83, RZ ;  /* 0x000000534c2a7225 */ /* 0x000fc600078e00ff */
[----:B------:R-:W-:Y:S01]  /*8210*/  IADD3.X R104, P3, R104, R49, RZ, P3, !PT ;  /* 0x0000003168687210 */ /* 0x000fe20001f7e4ff */
[----:B------:R-:W-:Y:S01]  /*8220*/  IMAD.WIDE.U32 R66, R77, R83, RZ ;  /* 0x000000534d427225 */ /* 0x000fe200078e00ff */
[----:B------:R-:W-:Y:S02]  /*8230*/  IADD3.X R112, P5, R112, R111, RZ, P5, !PT ;  /* 0x0000006f70707210 */ /* 0x000fe40002fbe4ff */
[----:B------:R-:W-:Y:S01]  /*8240*/  IADD3.X R105, RZ, RZ, R51, P3, P2 ;  /* 0x000000ffff697210 */ /* 0x000fe20001fe4433 */
[----:B------:R-:W-:Y:S01]  /*8250*/  IMAD.WIDE.U32 R72, R76, R79, RZ ;  /* 0x0000004f4c487225 */ /* 0x000fe200078e00ff */
[----:B------:R-:W-:-:S03]  /*8260*/  IADD3 R43, P2, R43, R66, RZ ;  /* 0x000000422b2b7210 */ /* 0x000fc60007f5e0ff */
[----:B------:R-:W-:Y:S01]  /*8270*/  IMAD.WIDE.U32 R48, R77, R79, RZ ;  /* 0x0000004f4d307225 */ /* 0x000fe200078e00ff */
[----:B------:R-:W-:-:S03]  /*8280*/  IADD3 R43, P3, R43, R72, RZ ;  /* 0x000000482b2b7210 */ /* 0x000fc60007f7e0ff */
        /* <DEDUP_REMOVED lines=49> */
[C---:B------:R-:W-:Y:S01]  /*85a0*/  IMAD.WIDE.U32 R68, R76.reuse, R75, RZ ;  /* 0x0000004b4c447225 */ /* 0x040fe200078e00ff */
[----:B------:R-:W-:Y:S02]  /*85b0*/  IADD3.X R85, P3, R85, R50, RZ, P3, !PT ;  /* 0x0000003255557210 */ /* 0x000fe40001f7e4ff */
[----:B------:R-:W-:Y:S01]  /*85c0*/  IADD3.X R113, P5, R113, R66, RZ, P5, !PT ;  /* 0x0000004271717210 */ /* 0x000fe20002fbe4ff */
[----:B------:R-:W-:Y:S01]  /*85d0*/  IMAD.WIDE.U32 R50, R76, R74, RZ ;  /* 0x0000004a4c327225 */ /* 0x000fe200078e00ff */
[----:B------:R-:W-:-:S02]  /*85e0*/  IADD3.X R107, P3, R107, R48, RZ, P3, !PT ;  /* 0x000000306b6b7210 */ /* 0x000fc40001f7e4ff */
[----:B------:R-:W-:Y:S01]  /*85f0*/  IADD3 R103, P2, R40, R103, RZ ;  /* 0x0000006728677210 */ /* 0x000fe20007f5e0ff */
[-C--:B------:R-:W-:Y:S01]  /*8600*/  IMAD.WIDE.U32 R66, R77, R74.reuse, RZ ;  /* 0x0000004a4d427225 */ /* 0x080fe200078e00ff */
[----:B------:R-:W-:Y:S02]  /*8610*/  IADD3.X R76, RZ, RZ, R65, P5, P1 ;  /* 0x000000ffff4c7210 */ /* 0x000fe40002fe2441 */
[----:B------:R-:W-:Y:S01]  /*8620*/  IADD3.X R65, RZ, RZ, R49, P3, P4 ;  /* 0x000000ffff417210 */ /* 0x000fe20001fe8431 */
        /* <DEDUP_REMOVED lines=26> */
[----:B------:R-:W-:Y:S01]  /*87d0*/  IADD3 R48, P5, R42, R67, RZ ;  /* 0x000000432a307210 */ /* 0x000fe20007fbe0ff */
        /* <DEDUP_REMOVED lines=9> */
[----:B------:R-:W-:Y:S01]  /*8870*/  IMAD.X R76, RZ, RZ, R76, P4 ;  /* 0x000000ffff4c7224 */ /* 0x000fe200020e064c */
[----:B------:R-:W-:Y:S01]  /*8880*/  IADD3.X R81, P2, R40, R81, RZ, P2, !PT ;  /* 0x0000005128517210 */ /* 0x000fe2000175e4ff */
[----:B------:R-:W-:Y:S01]  /*8890*/  IMAD.WIDE.U32 R86, R86, R75, RZ ;  /* 0x0000004b56567225 */ /* 0x000fe200078e00ff */
[----:B------:R-:W-:Y:S02]  /*88a0*/  IADD3.X R40, P5, R110, R109, RZ, P5, !PT ;  /* 0x0000006d6e287210 */ /* 0x000fe40002fbe4ff */
[----:B------:R-:W-:-:S02]  /*88b0*/  IADD3 R50, P4, R50, R111, RZ ;  /* 0x0000006f32327210 */ /* 0x000fc40007f9e0ff */
        /* <DEDUP_REMOVED lines=21> */
[----:B------:R-:W-:Y:S02]  /*8a10*/  IADD3.X R70, P2, RZ, R107, RZ, P2, !PT ;  /* 0x0000006bff467210 */ /* 0x000fe4000175e4ff */
[----:B------:R-:W-:-:S02]  /*8a20*/  IADD3 R43, P1, R43, R66, RZ ;  /* 0x000000422b2b7210 */ /* 0x000fc40007f3e0ff */
[----:B------:R-:W-:Y:S01]  /*8a30*/  IADD3.X R100, RZ, RZ, R101, P5, P3 ;  /* 0x000000ffff647210 */ /* 0x000fe20002fe6465 */
[----:B------:R-:W-:Y:S01]  /*8a40*/  IMAD.X R64, RZ, RZ, R65, P2 ;  /* 0x000000ffff407224 */ /* 0x000fe200010e0641 */
        /* <DEDUP_REMOVED lines=38> */
[----:B------:R-:W-:-:S04]  /*8cb0*/  IADD3 R31, P4, R31, R42, RZ ;  /* 0x0000002a1f1f7210 */ /* 0x000fc80007f9e0ff */
[----:B------:R-:W-:Y:S01]  /*8cc0*/  IADD3 R31, P2, R31, R48, RZ ;  /* 0x000000301f1f7210 */ /* 0x000fe20007f5e0ff */
[----:B------:R-:W-:-:S03]  /*8cd0*/  IMAD.X R42, RZ, RZ, R43, P4 ;  /* 0x000000ffff2a7224 */ /* 0x000fc600020e062b */
[----:B------:R-:W-:Y:S01]  /*8ce0*/  IADD3.X R76, P3, R31, R76, RZ, P3, !PT ;  /* 0x0000004c1f4c7210 */ /* 0x000fe20001f7e4ff */
[----:B------:R-:W-:Y:S01]  /*8cf0*/  IMAD.WIDE.U32 R30, R77, R77, RZ ;  /* 0x0000004d4d1e7225 */ /* 0x000fe200078e00ff */
[----:B------:R-:W-:-:S03]  /*8d00*/  IADD3.X R42, P2, R42, R49, RZ, P2, !PT ;  /* 0x000000312a2a7210 */ /* 0x000fc6000175e4ff */
[----:B------:R-:W-:Y:S01]  /*8d10*/  IMAD.WIDE.U32 R48, R76, R77, RZ ;  /* 0x0000004d4c307225 */ /* 0x000fe200078e00ff */
[----:B------:R-:W-:Y:S02]  /*8d20*/  IADD3.X R69, P3, R42, R69, RZ, P3, !PT ;  /* 0x000000452a457210 */ /* 0x000fe40001f7e4ff */
[----:B------:R-:W-:Y:S01]  /*8d30*/  SEL R68, RZ, 0x1, !P2 ;  /* 0x00000001ff447807 */ /* 0x000fe20005000000 */
[----:B------:R-:W-:Y:S01]  /*8d40*/  IMAD.WIDE.U32 R72, R76, R76, RZ ;  /* 0x0000004c4c487225 */ /* 0x000fe200078e00ff */
[----:B------:R-:W-:Y:S02]  /*8d50*/  IADD3 R31, P4, R48, R31, RZ ;  /* 0x0000001f301f7210 */ /* 0x000fe40007f9e0ff */
[----:B------:R-:W-:Y:S01]  /*8d60*/  IADD3.X R68, P2, R68, R51, RZ, P3, !PT ;  /* 0x0000003344447210 */ /* 0x000fe20001f5e4ff */
[----:B------:R-:W-:Y:S01]  /*8d70*/  IMAD.WIDE.U32 R42, R69, R77, RZ ;  /* 0x0000004d452a7225 */ /* 0x000fe200078e00ff */
[----:B------:R-:W-:Y:S02]  /*8d80*/  IADD3 R31, P3, R48, R31, RZ ;  /* 0x0000001f301f7210 */ /* 0x000fe40007f7e0ff */
[----:B------:R-:W-:Y:S01]  /*8d90*/  IADD3.X R67, P5, RZ, R67, RZ, P2, !PT ;  /* 0x00000043ff437210 */ /* 0x000fe200017be4ff */
[----:B------:R-:W-:Y:S01]  /*8da0*/  IMAD.WIDE.U32 R70, R68, R77, RZ ;  /* 0x0000004d44467225 */ /* 0x000fe200078e00ff */
[----:B------:R-:W-:-:S03]  /*8db0*/  IADD3.X R48, P4, R49, R42, RZ, P4, !PT ;  /* 0x0000002a31307210 */ /* 0x000fc6000279e4ff */
[----:B------:R-:W-:Y:S01]  /*8dc0*/  IMAD.WIDE.U32 R78, R67, R77, RZ ;  /* 0x0000004d434e7225 */ /* 0x000fe200078e00ff */
[----:B------:R-:W-:Y:S02]  /*8dd0*/  IADD3.X R75, P3, R49, R48, RZ, P3, !PT ;  /* 0x00000030314b7210 */ /* 0x000fe40001f7e4ff */
[----:B------:R-:W-:Y:S01]  /*8de0*/  IADD3.X R51, P2, R43, R70, RZ, P4, !PT ;  /* 0x000000462b337210 */ /* 0x000fe2000275e4ff */
[----:B------:R-:W-:Y:S01]  /*8df0*/  IMAD.WIDE.U32 R48, R69, R76, RZ ;  /* 0x0000004c45307225 */ /* 0x000fe200078e00ff */
[----:B------:R-:W-:Y:S02]  /*8e00*/  IADD3.X R66, P4, RZ, R66, RZ, P5, !PT ;  /* 0x00000042ff427210 */ /* 0x000fe40002f9e4ff */
[----:B------:R-:W-:Y:S01]  /*8e10*/  IADD3 R83, P5, R72, R75, RZ ;  /* 0x0000004b48537210 */ /* 0x000fe20007fbe0ff */
[----:B------:R-:W-:Y:S01]  /*8e20*/  IMAD.WIDE.U32 R74, R68, R76, RZ ;  /* 0x0000004c444a7225 */ /* 0x000fe200078e00ff */
[----:B------:R-:W-:Y:S02]  /*8e30*/  IADD3.X R81, P3, R48, R51, RZ, P3, !PT ;  /* 0x0000003330517210 */ /* 0x000fe40001f7e4ff */
[----:B------:R-:W-:-:S02]  /*8e40*/  IADD3.X R65, P1, P4, R50, RZ, R65, P4, P1 ;  /* 0x000000ff32417210 */ /* 0x000fc40002422441 */
[----:B------:R-:W-:Y:S01]  /*8e50*/  IADD3.X R87, P5, R73, R81, RZ, P5, !PT ;  /* 0x0000005149577210 */ /* 0x000fe20002fbe4ff */
[-C--:B------:R-:W-:Y:S01]  /*8e60*/  IMAD.WIDE.U32 R72, R66, R77.reuse, RZ ;  /* 0x0000004d42487225 */ /* 0x080fe200078e00ff */
[----:B------:R-:W-:Y:S02]  /*8e70*/  IADD3.X R51, P2, R71, R78, RZ, P2, !PT ;  /* 0x0000004e47337210 */ /* 0x000fe4000175e4ff */
[----:B------:R-:W-:Y:S01]  /*8e80*/  IADD3.X R64, R40, RZ, R41, P1, P4 ;  /* 0x000000ff28407210 */ /* 0x000fe20000fe8429 */
        /* <DEDUP_REMOVED lines=11> */
[----:B------:R-:W-:Y:S02]  /*8f40*/  IADD3 R105, P4, R48, R101, RZ ;  /* 0x0000006530697210 */ /* 0x000fe40007f9e0ff */
[----:B------:R-:W-:-:S02]  /*8f50*/  IADD3.X R101, P2, R41, R42, RZ, P2, !PT ;  /* 0x0000002a29657210 */ /* 0x000fc4000175e4ff */
[----:B------:R-:W-:Y:S02]  /*8f60*/  IADD3.X R87, P1, R87, R50, RZ, P1, !PT ;  /* 0x0000003257577210 */ /* 0x000fe40000f3e4ff */
[----:B------:R-:W-:Y:S01]  /*8f70*/  IADD3.X R83, P5, R75, R83, RZ, P5, !PT ;  /* 0x000000534b537210 */ /* 0x000fe20002fbe4ff */
[----:B------:R-:W-:Y:S01]  /*8f80*/  IMAD.X R103, RZ, RZ, R43, P2 ;  /* 0x000000ffff677224 */ /* 0x000fe200010e062b */
[----:B------:R-:W-:Y:S01]  /*8f90*/  IADD3.X R109, P4, R49, R87, RZ, P4, !PT ;  /* 0x00000057316d7210 */ /* 0x000fe2000279e4ff */
[-C--:B------:R-:W-:Y:S01]  /*8fa0*/  IMAD.WIDE.U32 R48, R65, R76.reuse, RZ ;  /* 0x0000004c41307225 */ /* 0x080fe200078e00ff */
        /* <DEDUP_REMOVED lines=14> */
[----:B------:R-:W-:Y:S02]  /*9090*/  SEL R107, RZ, 0x1, !P3 ;  /* 0x00000001ff6b7807 */ /* 0x000fe40005800000 */
        /* <DEDUP_REMOVED lines=15> */
[----:B------:R-:W-:Y:S02]  /*9190*/  IADD3.X R103, P1, R74, R103, RZ, P1, !PT ;  /* 0x000000674a677210 */ /* 0x000fe40000f3e4ff */
[----:B------:R-:W-:Y:S02]  /*91a0*/  IADD3 R102, P5, R78, R113, RZ ;  /* 0x000000714e667210 */ /* 0x000fe40007fbe0ff */
[----:B------:R-:W-:Y:S02]  /*91b0*/  IADD3.X R109, P2, R100, R109, RZ, P2, !PT ;  /* 0x0000006d646d7210 */ /* 0x000fe4000175e4ff */
        /* <DEDUP_REMOVED lines=14> */
[----:B------:R-:W-:Y:S02]  /*92a0*/  IADD3.X R111, P2, R101, R105, RZ, P2, !PT ;  /* 0x00000069656f7210 */ /* 0x000fe4000175e4ff */
[----:B------:R-:W-:Y:S01]  /*92b0*/  SEL R106, RZ, 0x1, !P4 ;  /* 0x00000001ff6a7807 */ /* 0x000fe20006000000 */
[----:B------:R-:W-:Y:S01]  /*92c0*/  IMAD.WIDE.U32 R104, R67, R67, RZ ;  /* 0x0000004343687225 */ /* 0x000fe200078e00ff */
[----:B------:R-:W-:Y:S02]  /*92d0*/  IADD3 R103, P4, R72, R115, RZ ;  /* 0x0000007348677210 */ /* 0x000fe40007f9e0ff */
        /* <DEDUP_REMOVED lines=9> */
[----:B------:R-:W-:Y:S01]  /*9370*/  IMAD.X R105, RZ, RZ, R106, P2 ;  /* 0x000000ffff697224 */ /* 0x000fe200010e066a */
        /* <DEDUP_REMOVED lines=8> */
[----:B------:R-:W-:Y:S02]  /*9400*/  SEL R106, RZ, 0x1, !P3 ;  /* 0x00000001ff6a7807 */ /* 0x000fe40005800000 */
[----:B------:R-:W-:Y:S01]  /*9410*/  IADD3.X R113, P2, R51, R113, RZ, P2, !PT ;  /* 0x0000007133717210 */ /* 0x000fe2000175e4ff */
[----:B------:R-:W-:Y:S01]  /*9420*/  IMAD.WIDE.U32 R50, R65, R66, RZ ;  /* 0x0000004241327225 */ /* 0x000fe200078e00ff */
[----:B------:R-:W-:-:S02]  /*9430*/  IADD3.X R107, P1, R100, R107, RZ, P1, !PT ;  /* 0x0000006b646b7210 */ /* 0x000fc40000f3e4ff */
[----:B------:R-:W-:Y:S02]  /*9440*/  IADD3 R104, P3, R40, R117, RZ ;  /* 0x0000007528687210 */ /* 0x000fe40007f7e0ff */
[----:B------:R-:W-:Y:S02]  /*9450*/  IADD3.X R109, P5, R86, R109, RZ, P5, !PT ;  /* 0x0000006d566d7210 */ /* 0x000fe40002fbe4ff */
[----:B------:R-:W-:Y:S02]  /*9460*/  IADD3.X R107, P4, R100, R107, RZ, P4, !PT ;  /* 0x0000006b646b7210 */ /* 0x000fe4000279e4ff */
[----:B------:R-:W-:Y:S01]  /*9470*/  IADD3.X R113, P3, R41, R113, RZ, P3, !PT ;  /* 0x0000007129717210 */ /* 0x000fe20001f7e4ff */
[----:B------:R-:W-:Y:S01]  /*9480*/  IMAD.WIDE.U32 R40, R64, R67, RZ ;  /* 0x0000004340287225 */ /* 0x000fe200078e00ff */
[----:B------:R-:W-:Y:S02]  /*9490*/  IADD3.X R109, P1, R101, R109, RZ, P1, !PT ;  /* 0x0000006d656d7210 */ /* 0x000fe40000f3e4ff */
[----:B------:R-:W-:-:S02]  /*94a0*/  IADD3.X R105, P5, R87, R105, RZ, P5, !PT ;  /* 0x0000006957697210 */ /* 0x000fc40002fbe4ff */
[----:B------:R-:W-:Y:S02]  /*94b0*/  IADD3.X R109, P4, R101, R109, RZ, P4, !PT ;  /* 0x0000006d656d7210 */ /* 0x000fe4000279e4ff */
[----:B------:R-:W-:Y:S01]  /*94c0*/  IADD3.X R111, P2, R84, R111, RZ, P2, !PT ;  /* 0x0000006f546f7210 */ /* 0x000fe2000175e4ff */
[----:B------:R-:W-:Y:S01]  /*94d0*/  IMAD.X R101, RZ, RZ, R106, P5 ;  /* 0x000000ffff657224 */ /* 0x000fe200028e066a */
[----:B------:R-:W-:Y:S02]  /*94e0*/  IADD3.X R105, P5, R40, R105, RZ, P1, !PT ;  /* 0x0000006928697210 */ /* 0x000fe40000fbe4ff */
[----:B------:R-:W-:Y:S01]  /*94f0*/  IADD3.X R107, P2, R85, R107, RZ, P2, !PT ;  /* 0x0000006b556b7210 */ /* 0x000fe2000175e4ff */
[----:B------:R-:W-:Y:S01]  /*9500*/  IMAD.WIDE.U32 R84, R66, R66, RZ ;  /* 0x0000004242547225 */ /* 0x000fe200078e00ff */
[----:B------:R-:W-:Y:S02]  /*9510*/  IADD3.X R111, P3, R74, R111, RZ, P3, !PT ;  /* 0x0000006f4a6f7210 */ /* 0x000fe40001f7e4ff */
[----:B------:R-:W-:-:S02]  /*9520*/  IADD3.X R101, P5, R41, R101, RZ, P5, !PT ;  /* 0x0000006529657210 */ /* 0x000fc40002fbe4ff */
[----:B------:R-:W-:Y:S02]  /*9530*/  IADD3 R113, P1, R48, R113, RZ ;  /* 0x0000007130717210 */ /* 0x000fe40007f3e0ff */
[----:B------:R-:W-:Y:S02]  /*9540*/  IADD3.X R107, P3, R75, R107, RZ, P3, !PT ;  /* 0x0000006b4b6b7210 */ /* 0x000fe40001f7e4ff */
[----:B------:R-:W-:Y:S02]  /*9550*/  SEL R75, RZ, 0x1, !P5 ;  /* 0x00000001ff4b7807 */ /* 0x000fe40006800000 */
[----:B------:R-:W-:Y:S01]  /*9560*/  IADD3.X R111, P1, R49, R111, RZ, P1, !PT ;  /* 0x0000006f316f7210 */ /* 0x000fe20000f3e4ff */
[----:B------:R-:W-:Y:S01]  /*9570*/  IMAD.WIDE.U32 R48, R65, R65, RZ ;  /* 0x0000004141307225 */ /* 0x000fe200078e00ff */
[----:B------:R-:W-:Y:S02]  /*9580*/  IADD3.X R105, P4, R50, R105, RZ, P4, !PT ;  /* 0x0000006932697210 */ /* 0x000fe4000279e4ff */
[----:B------:R-:W-:-:S02]  /*9590*/  IADD3 R74, P5, R42, R113, RZ ;  /* 0x000000712a4a7210 */ /* 0x000fc40007fbe0ff */
[----:B------:R-:W-:Y:S02]  /*95a0*/  IADD3.X R109, P2, R84, R109, RZ, P2, !PT ;  /* 0x0000006d546d7210 */ /* 0x000fe4000175e4ff */
[----:B------:R-:W-:Y:S01]  /*95b0*/  IADD3.X R111, P5, R43, R111, RZ, P5, !PT ;  /* 0x0000006f2b6f7210 */ /* 0x000fe20002fbe4ff */
[----:B------:R-:W-:Y:S01]  /*95c0*/  IMAD.WIDE.U32 R42, R64, R66, RZ ;  /* 0x00000042402a7225 */ /* 0x000fe200078e00ff */
[----:B------:R-:W-:Y:S02]  /*95d0*/  IADD3.X R101, P4, R51, R101, RZ, P4, !PT ;  /* 0x0000006533657210 */ /* 0x000fe4000279e4ff */
[----:B------:R-:W-:Y:S02]  /*95e0*/  IADD3.X R105, P2, R85, R105, RZ, P2, !PT ;  /* 0x0000006955697210 */ /* 0x000fe4000175e4ff */
[----:B------:R-:W-:Y:S01]  /*95f0*/  IADD3.X R109, P3, R86, R109, RZ, P3, !PT ;  /* 0x0000006d566d7210 */ /* 0x000fe20001f7e4ff */
[----:B------:R-:W-:Y:S01]  /*9600*/  IMAD.X R75, RZ, RZ, R75, P4 ;  /* 0x000000ffff4b7224 */ /* 0x000fe200020e064b */
[----:B------:R-:W-:-:S02]  /*9610*/  IADD3.X R107, P1, R80, R107, RZ, P1, !PT ;  /* 0x0000006b506b7210 */ /* 0x000fc40000f3e4ff */
[----:B------:R-:W-:Y:S02]  /*9620*/  IADD3.X R105, P3, R87, R105, RZ, P3, !PT ;  /* 0x0000006957697210 */ /* 0x000fe40001f7e4ff */
[----:B------:R-:W-:Y:S02]  /*9630*/  IADD3.X R101, P2, R42, R101, RZ, P2, !PT ;  /* 0x000000652a657210 */ /* 0x000fe4000175e4ff */
[----:B------:R-:W-:Y:S02]  /*9640*/  IADD3.X R109, P1, R81, R109, RZ, P1, !PT ;  /* 0x0000006d516d7210 */ /* 0x000fe40000f3e4ff */
[----:B------:R-:W-:Y:S02]  /*9650*/  IADD3.X R107, P5, R78, R107, RZ, P5, !PT ;  /* 0x0000006b4e6b7210 */ /* 0x000fe40002fbe4ff */
[----:B------:R-:W-:Y:S02]  /*9660*/  IADD3.X R75, P2, R43, R75, RZ, P2, !PT ;  /* 0x0000004b2b4b7210 */ /* 0x000fe4000175e4ff */
[----:B------:R-:W-:-:S02]  /*9670*/  IADD3.X R101, P3, R101, R48, RZ, P3, !PT ;  /* 0x0000003065657210 */ /* 0x000fc40001f7e4ff */
[----:B------:R-:W-:Y:S02]  /*9680*/  IADD3 R111, P4, R70, R111, RZ ;  /* 0x0000006f466f7210 */ /* 0x000fe40007f9e0ff */
[----:B------:R-:W-:Y:S02]  /*9690*/  IADD3.X R105, P1, R50, R105, RZ, P1, !PT ;  /* 0x0000006932697210 */ /* 0x000fe40000f3e4ff */
[----:B------:R-:W-:Y:S02]  /*96a0*/  IADD3.X R109, P5, R79, R109, RZ, P5, !PT ;  /* 0x0000006d4f6d7210 */ /* 0x000fe40002fbe4ff */
[----:B------:R-:W-:Y:S01]  /*96b0*/  IADD3.X R79, P3, R75, R49, RZ, P3, !PT ;  /* 0x000000314b4f7210 */ /* 0x000fe20001f7e4ff */
[----:B------:R-:W-:Y:S01]  /*96c0*/  IMAD.WIDE.U32 R48, R64, R65, RZ ;  /* 0x0000004140307225 */ /* 0x000fe200078e00ff */
[----:B------:R-:W-:Y:S02]  /*96d0*/  SEL R75, RZ, 0x1, !P2 ;  /* 0x00000001ff4b7807 */ /* 0x000fe40005000000 */
[----:B------:R-:W-:Y:S01]  /*96e0*/  IADD3.X R107, P4, R71, R107, RZ, P4, !PT ;  /* 0x0000006b476b7210 */ /* 0x000fe2000279e4ff */
[----:B------:R-:W-:Y:S01]  /*96f0*/  IMAD.WIDE.U32 R70, R111, 0x3d1, RZ ;  /* 0x000003d16f467825 */ /* 0x000fe200078e00ff */
[----:B------:R-:W-:-:S02]  /*9700*/  IADD3.X R101, P1, R51, R101, RZ, P1, !PT ;  /* 0x0000006533657210 */ /* 0x000fc40000f3e4ff */
[----:B------:R-:W-:Y:S01]  /*9710*/  IADD3.X R105, P5, R40, R105, RZ, P5, !PT ;  /* 0x0000006928697210 */ /* 0x000fe20002fbe4ff */
[----:B------:R-:W-:Y:S01]  /*9720*/  IMAD.X R75, RZ, RZ, R75, P3 ;  /* 0x000000ffff4b7224 */ /* 0x000fe200018e064b */
[----:B------:R-:W-:Y:S01]  /*9730*/  IADD3.X R79, P1, R48, R79, RZ, P1, !PT ;  /* 0x0000004f304f7210 */ /* 0x000fe20000f3e4ff */
[----:B------:R-:W-:Y:S01]  /*9740*/  IMAD.WIDE.U32 R50, R107, 0x3d1, RZ ;  /* 0x000003d16b327825 */ /* 0x000fe200078e00ff */
[----:B------:R-:W-:Y:S02]  /*9750*/  IADD3.X R109, P4, R72, R109, RZ, P4, !PT ;  /* 0x0000006d486d7210 */ /* 0x000fe4000279e4ff */
[----:B------:R-:W-:Y:S02]  /*9760*/  IADD3.X R101, P5, R41, R101, RZ, P5, !PT ;  /* 0x0000006529657210 */ /* 0x000fe40002fbe4ff */
[----:B------:R-:W-:Y:S01]  /*9770*/  IADD3 R81, P2, R30, R70, RZ ;  /* 0x000000461e517210 */ /* 0x000fe20007f5e0ff */
[----:B------:R-:W-:Y:S01]  /*9780*/  IMAD.WIDE.U32 R40, R109, 0x3d1, RZ ;  /* 0x000003d16d287825 */ /* 0x000fe200078e00ff */
[----:B------:R-:W-:-:S02]  /*9790*/  IADD3.X R75, P3, R49, R75, RZ, P1, !PT ;  /* 0x0000004b314b7210 */ /* 0x000fc40000f7e4ff */
[----:B------:R-:W-:Y:S02]  /*97a0*/  IADD3 R70, P1, R71, R50, RZ ;  /* 0x0000003247467210 */ /* 0x000fe40007f3e0ff */
[----:B------:R-:W-:Y:S02]  /*97b0*/  IADD3.X R79, P5, R48, R79, RZ, P5, !PT ;  /* 0x0000004f304f7210 */ /* 0x000fe40002fbe4ff */
[----:B------:R-:W-:Y:S02]  /*97c0*/  IADD3.X R105, P4, R73, R105, RZ, P4, !PT ;  /* 0x0000006949697210 */ /* 0x000fe4000279e4ff */
[----:B------:R-:W-:Y:S02]  /*97d0*/  SEL R71, RZ, 0x1, !P3 ;  /* 0x00000001ff477807 */ /* 0x000fe40005800000 */
[----:B------:R-:W-:Y:S02]  /*97e0*/  IADD3 R70, P3, R111, R70, RZ ;  /* 0x000000466f467210 */ /* 0x000fe40007f7e0ff */
[----:B------:R-:W-:Y:S01]  /*97f0*/  IADD3.X R75, P5, R49, R75, RZ, P5, !PT ;  /* 0x0000004b314b7210 */ /* 0x000fe20002fbe4ff */
[----:B------:R-:W-:Y:S01]  /*9800*/  IMAD.WIDE.U32 R48, R105, 0x3d1, RZ ;  /* 0x000003d169307825 */ /* 0x000fe200078e00ff */
[----:B------:R-:W-:-:S02]  /*9810*/  IADD3.X R101, P4, R42, R101, RZ, P4, !PT ;  /* 0x000000652a657210 */ /* 0x000fc4000279e4ff */
[----:B------:R-:W-:Y:S02]  /*9820*/  IADD3.X R50, P1, R51, R40, RZ, P1, !PT ;  /* 0x0000002833327210 */ /* 0x000fe40000f3e4ff */
[----:B------:R-:W-:Y:S01]  /*9830*/  IADD3.X R70, P2, R31, R70, RZ, P2, !PT ;  /* 0x000000461f467210 */ /* 0x000fe2000175e4ff */
[----:B------:R-:W-:Y:S01]  /*9840*/  IMAD.WIDE.U32 R30, R64, R64, RZ ;  /* 0x00000040401e7225 */ /* 0x000fe200078e00ff */
        /* <DEDUP_REMOVED lines=75> */
[----:B------:R-:W-:Y:S01]  /*9d00*/  @!P1 IADD3.X R48, P2, R48, -0x1, RZ, P2, !PT ;  /* 0xffffffff30309810 */ /* 0x000fe2000175e4ff */
[----:B------:R0:W-:Y:S01]  /*9d10*/  STG.E.128 [R92.64], R40 ;  /* 0x000000285c007986 */ /* 0x0001e2000c101d06 */
[----:B------:R-:W-:Y:S02]  /*9d20*/  IADD3.X R73, P4, R35, ~R43, RZ, P3, !PT ;  /* 0x8000002b23497210 */ /* 0x000fe40001f9e4ff */
[----:B------:R-:W-:Y:S02]  /*9d30*/  @!P1 IADD3.X R49, P3, R49, -0x1, RZ, P2, !PT ;  /* 0xffffffff31319810 */ /* 0x000fe4000177e4ff */
[----:B------:R-:W-:-:S04]  /*9d40*/  IADD3.X R72, P2, R52, ~R48, RZ, P4, !PT ;  /* 0x8000003034487210 */ /* 0x000fc8000275e4ff */
[----:B------:R-:W-:Y:S02]  /*9d50*/  IADD3.X R74, P4, R53, ~R49, RZ, P2, !PT ;  /* 0x80000031354a7210 */ /* 0x000fe4000179e4ff */
[----:B------:R-:W-:-:S04]  /*9d60*/  @!P1 IADD3.X R50, P2, R50, -0x1, RZ, P3, !PT ;  /* 0xffffffff32329810 */ /* 0x000fc80001f5e4ff */
[----:B------:R-:W-:Y:S02]  /*9d70*/  IADD3.X R75, P3, R54, ~R50, RZ, P4, !PT ;  /* 0x80000032364b7210 */ /* 0x000fe4000277e4ff */
[----:B------:R-:W-:-:S04]  /*9d80*/  @!P1 IADD3.X R51, R51, -0x1, RZ, P2, !PT ;  /* 0xffffffff33339810 */ /* 0x000fc800017fe4ff */
[----:B------:R-:W-:Y:S01]  /*9d90*/  IADD3.X R79, P1, R55, ~R51, RZ, P3, !PT ;  /* 0x80000033374f7210 */ /* 0x000fe20001f3e4ff */
[----:B------:R0:W-:-:S12]  /*9da0*/  STG.E.128 [R98.64], R48 ;  /* 0x0000003062007986 */ /* 0x0001d8000c101d06 */
        /* <DEDUP_REMOVED lines=16> */
[C---:B------:R-:W-:Y:S01]  /*9eb0*/  IMAD.WIDE.U32 R34, R78.reuse, R69, RZ ;  /* 0x000000454e227225 */ /* 0x040fe200078e00ff */
[----:B------:R-:W-:Y:S02]  /*9ec0*/  IADD3 R60, P4, R55, R58, RZ ;  /* 0x0000003a373c7210 */ /* 0x000fe40007f9e0ff */
[----:B------:R-:W-:Y:S01]  /*9ed0*/  IADD3 R31, P3, R31, R54, RZ ;  /* 0x000000361f1f7210 */ /* 0x000fe20007f7e0ff */
        /* <DEDUP_REMOVED lines=54> */
[----:B------:R-:W-:-:S03]  /*a240*/  IADD3.X R108, P1, R55, R62, RZ, P1, !PT ;  /* 0x0000003e376c7210 */ /* 0x000fc60000f3e4ff */
[----:B------:R-:W-:Y:S01]  /*a250*/  IMAD.WIDE.U32 R56, R80, R66, RZ ;  /* 0x0000004250387225 */ /* 0x000fe200078e00ff */
[----:B------:R-:W-:Y:S02]  /*a260*/  IADD3 R35, P3, R35, R70, RZ ;  /* 0x0000004623237210 */ /* 0x000fe40007f7e0ff */
[----:B------:R-:W-:Y:S01]  /*a270*/  IADD3.X R108, P5, R105, R108, RZ, P5, !PT ;  /* 0x0000006c696c7210 */ /* 0x000fe20002fbe4ff */
[----:B------:R-:W-:Y:S01]  /*a280*/  IMAD.X R107, RZ, RZ, R61, P4 ;  /* 0x000000ffff6b7224 */ /* 0x000fe200020e063d */
[----:B------:R-:W-:Y:S01]  /*a290*/  IADD3 R71, P4, R71, R56, RZ ;  /* 0x0000003847477210 */ /* 0x000fe20007f9e0ff */
[----:B------:R-:W-:-:S04]  /*a2a0*/  IMAD.WIDE.U32 R60, R78, R67, RZ ;  /* 0x000000434e3c7225 */ /* 0x000fc800078e00ff */
        /* <DEDUP_REMOVED lines=42> */
[----:B------:R-:W-:Y:S02]  /*a550*/  IADD3.X R53, P4, R53, R66, RZ, P4, !PT ;  /* 0x0000004235357210 */ /* 0x000fe4000279e4ff */
[----:B------:R-:W-:Y:S01]  /*a560*/  IADD3.X R66, P3, R60, R57, RZ, P3, !PT ;  /* 0x000000393c427210 */ /* 0x000fe20001f7e4ff */
[C---:B------:R-:W-:Y:S01]  /*a570*/  IMAD.WIDE.U32 R56, R81.reuse, R64, RZ ;  /* 0x0000004051387225 */ /* 0x040fe200078e00ff */
[----:B------:R-:W-:Y:S02]  /*a580*/  IADD3 R83, P2, R30, R83, RZ ;  /* 0x000000531e537210 */ /* 0x000fe40007f5e0ff */
[----:B------:R-:W-:Y:S01]  /*a590*/  IADD3.X R30, P3, R54, R53, RZ, P3, !PT ;  /* 0x00000035361e7210 */ /* 0x000fe20001f7e4ff */
[----:B------:R-:W-:Y:S01]  /*a5a0*/  IMAD.WIDE.U32 R52, R81, R65, RZ ;  /* 0x0000004151347225 */ /* 0x000fe200078e00ff */
[----:B------:R-:W-:-:S02]  /*a5b0*/  IADD3.X R107, P5, R107, R58, RZ, P5, !PT ;  /* 0x0000003a6b6b7210 */ /* 0x000fc40002fbe4ff */
[----:B------:R-:W-:Y:S01]  /*a5c0*/  IADD3.X R67, RZ, RZ, R67, P3, P4 ;  /* 0x000000ffff437210 */ /* 0x000fe20001fe8443 */
[C---:B------:R-:W-:Y:S01]  /*a5d0*/  IMAD.WIDE.U32 R54, R80.reuse, R65, RZ ;  /* 0x0000004150367225 */ /* 0x040fe200078e00ff */
[----:B------:R-:W-:Y:S02]  /*a5e0*/  IADD3.X R82, P2, R101, R82, RZ, P2, !PT ;  /* 0x0000005265527210 */ /* 0x000fe4000175e4ff */
[----:B------:R-:W-:Y:S01]  /*a5f0*/  IADD3.X R69, RZ, RZ, R69, P5, P1 ;  /* 0x000000ffff457210 */ /* 0x000fe20002fe2445 */
[----:B------:R-:W-:Y:S01]  /*a600*/  IMAD.WIDE.U32 R80, R80, R64, RZ ;  /* 0x0000004050507225 */ /* 0x000fe200078e00ff */
[----:B------:R-:W-:-:S03]  /*a610*/  IADD3 R53, P5, R53, R54, RZ ;  /* 0x0000003635357210 */ /* 0x000fc60007fbe0ff */
[C---:B------:R-:W-:Y:S01]  /*a620*/  IMAD.WIDE.U32 R58, R78.reuse, R64, RZ ;  /* 0x000000404e3a7225 */ /* 0x040fe200078e00ff */
[----:B------:R-:W-:Y:S02]  /*a630*/  IADD3 R80, P3, R57, R80, RZ ;  /* 0x0000005039507210 */ /* 0x000fe40007f7e0ff */
        /* <DEDUP_REMOVED lines=11> */
[----:B------:R-:W-:Y:S01]  /*a6f0*/  IMAD.WIDE.U32 R60, R72, R65, RZ ;  /* 0x00000041483c7225 */ /* 0x000fe200078e00ff */
[----:B------:R-:W-:Y:S02]  /*a700*/  IADD3.X R105, P4, R105, R84, RZ, P4, !PT ;  /* 0x0000005469697210 */ /* 0x000fe4000279e4ff */
[----:B------:R-:W-:Y:S01]  /*a710*/  IADD3 R53, P5, R34, R81, RZ ;  /* 0x0000005122357210 */ /* 0x000fe20007fbe0ff */
[----:B------:R-:W-:Y:S01]  /*a720*/  IMAD.WIDE.U32 R72, R72, R64, RZ ;  /* 0x0000004048487225 */ /* 0x000fe200078e00ff */
[----:B------:R-:W-:Y:S02]  /*a730*/  IADD3.X R86, P4, R85, R86, RZ, P4, !PT ;  /* 0x0000005655567210 */ /* 0x000fe4000279e4ff */
[----:B------:R-:W-:-:S02]  /*a740*/  IADD3.X R56, P3, R59, R56, RZ, P3, !PT ;  /* 0x000000383b387210 */ /* 0x000fc40001f7e4ff */
[----:B------:R-:W-:Y:S02]  /*a750*/  IADD3.X R76, P2, R33, R58, RZ, P2, !PT ;  /* 0x0000003a214c7210 */ /* 0x000fe4000175e4ff */
[----:B------:R-:W-:Y:S02]  /*a760*/  IADD3.X R87, P4, R106, R87, RZ, P4, !PT ;  /* 0x000000576a577210 */ /* 0x000fe4000279e4ff */
[----:B------:R-:W-:Y:S01]  /*a770*/  IADD3.X R33, P1, R55, R60, RZ, P1, !PT ;  /* 0x0000003c37217210 */ /* 0x000fe20000f3e4ff */
[-C--:B------:R-:W-:Y:S01]  /*a780*/  IMAD.WIDE.U32 R54, R74, R65.reuse, RZ ;  /* 0x000000414a367225 */ /* 0x080fe200078e00ff */
[----:B------:R-:W-:Y:S02]  /*a790*/  IADD3.X R58, P5, R35, R108, RZ, P5, !PT ;  /* 0x0000006c233a7210 */ /* 0x000fe40002fbe4ff */
[----:B------:R-:W-:Y:S01]  /*a7a0*/  IADD3.X R59, P3, R57, R72, RZ, P3, !PT ;  /* 0x00000048393b7210 */ /* 0x000fe20001f7e4ff */
[----:B------:R-:W-:Y:S01]  /*a7b0*/  IMAD.WIDE.U32 R34, R75, R65, RZ ;  /* 0x000000414b227225 */ /* 0x000fe200078e00ff */
[----:B------:R-:W-:-:S02]  /*a7c0*/  IADD3.X R107, P4, RZ, R107, RZ, P4, !PT ;  /* 0x0000006bff6b7210 */ /* 0x000fc4000279e4ff */
[----:B------:R-:W-:Y:S01]  /*a7d0*/  IADD3.X R72, P2, R33, R56, RZ, P2, !PT ;  /* 0x0000003821487210 */ /* 0x000fe2000175e4ff */
[----:B------:R-:W-:Y:S01]  /*a7e0*/  IMAD.WIDE.U32 R56, R74, R64, RZ ;  /* 0x000000404a387225 */ /* 0x000fe200078e00ff */
[----:B------:R-:W-:Y:S02]  /*a7f0*/  IADD3.X R33, P5, R100, R103, RZ, P5, !PT ;  /* 0x0000006764217210 */ /* 0x000fe40002fbe4ff */
[----:B------:R-:W-:Y:S01]  /*a800*/  IADD3.X R60, P1, R61, R54, RZ, P1, !PT ;  /* 0x000000363d3c7210 */ /* 0x000fe20000f3e4ff */
[----:B------:R-:W-:Y:S01]  /*a810*/  IMAD.X R77, RZ, RZ, R69, P4 ;  /* 0x000000ffff4d7224 */ /* 0x000fe200020e0645 */
        /* <DEDUP_REMOVED lines=25> */
[----:B------:R-:W-:Y:S01]  /*a9b0*/  IADD3.X R62, P2, RZ, R30, RZ, P2, !PT ;  /* 0x0000001eff3e7210 */ /* 0x000fe2000175e4ff */
[----:B------:R-:W-:Y:S01]  /*a9c0*/  IMAD.WIDE.U32 R56, R69, 0x3d1, RZ ;  /* 0x000003d145387825 */ /* 0x000fe200078e00ff */
[----:B------:R-:W-:Y:S02]  /*a9d0*/  IADD3.X R59, P4, R59, R66, RZ, P4, !PT ;  /* 0x000000423b3b7210 */ /* 0x000fe4000279e4ff */
[----:B------:R-:W-:Y:S02]  /*a9e0*/  IADD3 R30, P1, R35, R54, RZ ;  /* 0x00000036231e7210 */ /* 0x000fe40007f3e0ff */
[----:B------:R-:W-:-:S02]  /*a9f0*/  IADD3.X R64, RZ, RZ, R65, P5, P3 ;  /* 0x000000ffff407210 */ /* 0x000fc40002fe6441 */
[----:B------:R-:W-:Y:S01]  /*aa00*/  IADD3 R63, P5, R32, R34, RZ ;  /* 0x00000022203f7210 */ /* 0x000fe20007fbe0ff */
[----:B------:R-:W-:Y:S01]  /*aa10*/  IMAD.X R32, RZ, RZ, R67, P2 ;  /* 0x000000ffff207224 */ /* 0x000fe200010e0643 */
[----:B------:R-:W-:Y:S01]  /*aa20*/  IADD3.X R73, P4, R73, R62, RZ, P4, !PT ;  /* 0x0000003e49497210 */ /* 0x000fe2000279e4ff */
[----:B------:R-:W-:Y:S01]  /*aa30*/  IMAD.WIDE.U32 R34, R59, 0x3d1, RZ ;  /* 0x000003d13b227825 */ /* 0x000fe200078e00ff */
[----:B------:R-:W-:Y:S02]  /*aa40*/  IADD3 R30, P3, R30, R71, RZ ;  /* 0x000000471e1e7210 */ /* 0x000fe40007f7e0ff */
[----:B------:R-:W-:Y:S02]  /*aa50*/  IADD3.X R54, P1, R55, R56, RZ, P1, !PT ;  /* 0x0000003837367210 */ /* 0x000fe40000f3e4ff */
[----:B------:R-:W-:Y:S01]  /*aa60*/  IADD3.X R62, P5, R31, R30, RZ, P5, !PT ;  /* 0x0000001e1f3e7210 */ /* 0x000fe20002fbe4ff */
[----:B------:R-:W-:Y:S01]  /*aa70*/  IMAD.WIDE.U32 R30, R73, 0x3d1, RZ ;  /* 0x000003d1491e7825 */ /* 0x000fe200078e00ff */
[----:B------:R-:W-:-:S02]  /*aa80*/  IADD3.X R54, P3, R54, R75, RZ, P3, !PT ;  /* 0x0000004b36367210 */ /* 0x000fc40001f7e4ff */
[----:B------:R-:W-:Y:S02]  /*aa90*/  IADD3.X R67, P4, R61, R32, RZ, P4, !PT ;  /* 0x000000203d437210 */ /* 0x000fe4000279e4ff */
        /* <DEDUP_REMOVED lines=43> */
[----:B------:R-:W-:Y:S01]  /*ad50*/  IADD3.X R36, P3, ~R44, R31, RZ, P3, !PT ;  /* 0x0000001f2c247210 */ /* 0x000fe20001f7e5ff */
[----:B------:R-:W1:Y:S01]  /*ad60*/  S2R R58, SR_TID.X ;  /* 0x00000000003a7919 */ /* 0x000e620000002100 */
[----:B------:R-:W-:Y:S02]  /*ad70*/  IADD3.X R53, P1, P2, R52, RZ, R53, P2, P1 ;  /* 0x000000ff34357210 */ /* 0x000fe40001222435 */
[----:B------:R-:W-:Y:S02]  /*ad80*/  IADD3.X R37, P3, ~R45, R37, RZ, P3, !PT ;  /* 0x000000252d257210 */ /* 0x000fe40001f7e5ff */
[----:B------:R-:W-:Y:S02]  /*ad90*/  IADD3.X R33, R33, RZ, R32, P1, P2 ;  /* 0x000000ff21217210 */ /* 0x000fe40000fe4420 */
[----:B------:R-:W-:-:S02]  /*ada0*/  IADD3.X R38, P1, ~R46, R53, RZ, P3, !PT ;  /* 0x000000352e267210 */ /* 0x000fc40001f3e5ff */
[----:B------:R-:W-:Y:S01]  /*adb0*/  PRMT R52, R20, 0x7610, R52 ;  /* 0x0000761014347816 */ /* 0x000fe20000000034 */
[----:B------:R-:W-:Y:S01]  /*adc0*/  IMAD.SHL.U32 R20, R14, 0x2, RZ ;  /* 0x000000020e147824 */ /* 0x000fe200078e00ff */
[----:B------:R-:W-:Y:S02]  /*add0*/  IADD3.X R39, P1, ~R47, R33, RZ, P1, !PT ;  /* 0x000000212f277210 */ /* 0x000fe40000f3e5ff */
[----:B------:R-:W-:Y:S02]  /*ade0*/  @!P0 LOP3.LUT R30, R52, 0x4000, RZ, 0xfc, !PT ;  /* 0x00004000341e8812 */ /* 0x000fe400078efcff */
[----:B------:R-:W-:Y:S02]  /*adf0*/  LOP3.LUT R31, R20, 0xe, RZ, 0xc0, !PT ;  /* 0x0000000e141f7812 */ /* 0x000fe400078ec0ff */
[----:B------:R-:W-:Y:S02]  /*ae00*/  @!P0 PRMT R52, R30, 0x7610, R52 ;  /* 0x000076101e348816 */ /* 0x000fe40000000034 */
[----:B------:R-:W-:-:S02]  /*ae10*/  LOP3.LUT P3, RZ, R14, 0x7, RZ, 0xc0, !PT ;  /* 0x000000070eff7812 */ /* 0x000fc4000786c0ff */
[----:B------:R-:W-:-:S03]  /*ae20*/  @P6 LOP3.LUT R30, R52, 0x2000, RZ, 0xfc, !PT ;  /* 0x00002000341e6812 */ /* 0x000fc600078efcff */
[----:B------:R-:W-:Y:S02]  /*ae30*/  @!P1 IADD3 R54, P2, R54, -0x3d1, RZ ;  /* 0xfffffc2f36369810 */ /* 0x000fe40007f5e0ff */
[----:B-1----:R-:W-:Y:S02]  /*ae40*/  LEA R20, R58, 0x8000, 0x4 ;  /* 0x000080003a147811 */ /* 0x002fe400078e20ff */
[----:B------:R-:W-:Y:S01]  /*ae50*/  @!P1 IADD3.X R57, P2, R57, -0x2, RZ, P2, !PT ;  /* 0xfffffffe39399810 */ /* 0x000fe2000175e4ff */
[----:B------:R-:W-:Y:S01]  /*ae60*/  IMAD.MOV.U32 R32, RZ, RZ, R54 ;  /* 0x000000ffff207224 */ /* 0x000fe200078e0036 */
[----:B------:R-:W-:Y:S01]  /*ae70*/  @P6 PRMT R52, R30, 0x7610, R52 ;  /* 0x000076101e346816 */ /* 0x000fe20000000034 */
[----:B------:R-:W-:Y:S01]  /*ae80*/  IMAD.IADD R55, R20, 0x1, R31 ;  /* 0x0000000114377824 */ /* 0x000fe200078e021f */
[----:B------:R-:W-:Y:S01]  /*ae90*/  @!P1 IADD3.X R34, P0, R34, -0x1, RZ, P2, !PT ;  /* 0xffffffff22229810 */ /* 0x000fe2000171e4ff */
[----:B------:R-:W-:Y:S01]  /*aea0*/  IMAD.MOV.U32 R33, RZ, RZ, R57 ;  /* 0x000000ffff217224 */ /* 0x000fe200078e0039 */
[----:B------:R-:W-:-:S02]  /*aeb0*/  @!P6 LOP3.LUT R53, R52, 0xffff, RZ, 0xc0, !PT ;  /* 0x0000ffff3435e812 */ /* 0x000fc400078ec0ff */
[----:B------:R-:W-:-:S04]  /*aec0*/  @!P1 IADD3.X R35, P0, R35, -0x1, RZ, P0, !PT ;  /* 0xffffffff23239810 */ /* 0x000fc8000071e4ff */
[----:B------:R-:W-:Y:S01]  /*aed0*/  @!P1 IADD3.X R36, P0, R36, -0x1, RZ, P0, !PT ;  /* 0xffffffff24249810 */ /* 0x000fe2000071e4ff */
[----:B------:R0:W-:Y:S03]  /*aee0*/  STG.E.128 [R94.64], R32 ;  /* 0x000000205e007986 */ /* 0x0001e6000c101d06 */
[----:B------:R-:W-:Y:S02]  /*aef0*/  @!P1 IADD3.X R37, P2, R37, -0x1, RZ, P0, !PT ;  /* 0xffffffff25259810 */ /* 0x000fe4000075e4ff */
[----:B------:R-:W-:Y:S02]  /*af00*/  LOP3.LUT P0, RZ, R50, R11, RZ, 0xc0, !PT ;  /* 0x0000000b32ff7212 */ /* 0x000fe4000780c0ff */
[----:B------:R-:W-:Y:S02]  /*af10*/  @!P1 IADD3.X R38, P2, R38, -0x1, RZ, P2, !PT ;  /* 0xffffffff26269810 */ /* 0x000fe4000175e4ff */
[----:B------:R-:W-:-:S02]  /*af20*/  LOP3.LUT P0, RZ, R51, R10, RZ, 0xc0, P0 ;  /* 0x0000000a33ff7212 */ /* 0x000fc4000000c0ff */
[----:B------:R-:W-:-:S05]  /*af30*/  @!P1 IADD3.X R39, R39, -0x1, RZ, P2, !PT ;  /* 0xffffffff27279810 */ /* 0x000fca00017fe4ff */
[----:B------:R0:W-:Y:S06]  /*af40*/  STG.E.128 [R96.64], R36 ;  /* 0x0000002460007986 */ /* 0x0001ec000c101d06 */
[----:B------:R-:W-:Y:S05]  /*af50*/  @P0 BRA `(.L_x_393) ;  /* 0x000000f000000947 */ /* 0x000fea0003800000 */
[----:B------:R-:W1:Y:S01]  /*af60*/  S2R R31, SR_TID.X ;  /* 0x00000000001f7919 */ /* 0x000e620000002100 */
[----:B------:R-:W-:Y:S02]  /*af70*/  IMAD.MOV.U32 R45, RZ, RZ, 0x4 ;  /* 0x00000004ff2d7424 */ /* 0x000fe400078e00ff */
[----:B-1----:R-:W-:-:S04]  /*af80*/  IMAD R31, R0, 0x100, R31 ;  /* 0x00000100001f7824 */ /* 0x002fc800078e021f */
[----:B------:R-:W-:-:S04]  /*af90*/  IMAD R20, R31, 0x18, R14 ;  /* 0x000000181f147824 */ /* 0x000fc800078e020e */
[----:B------:R-:W-:-:S06]  /*afa0*/  IMAD.WIDE.U32 R30, R20, R45, c[0x0][0x1b0] ;  /* 0x00006c00141e7625 */ /* 0x000fcc00078e002d */
[----:B------:R-:W2:Y:S01]  /*afb0*/  ATOMG.E.ADD.STRONG.GPU PT, R30, [R30.64], R21 ;  /* 0x000000151e1e79a8 */ /* 0x000ea200081ee1c6 */
[----:B------:R-:W-:Y:S01]  /*afc0*/  IMAD.SHL.U32 R45, R20, 0x10, RZ ;  /* 0x00000010142d7824 */ /* 0x000fe200078e00ff */
[----:B------:R-:W-:Y:S02]  /*afd0*/  LOP3.LUT R52, R52, 0x8000, RZ, 0xfc, !PT ;  /* 0x0000800034347812 */ /* 0x000fe400078efcff */
[----:B--2---:R-:W-:-:S04]  /*afe0*/  IMNMX.U32 R20, R30, 0xf, PT ;  /* 0x0000000f1e147817 */ /* 0x004fc80003800000 */
[----:B------:R-:W-:-:S04]  /*aff0*/  LOP3.LUT R20, R20, R45, RZ, 0xfc, !PT ;  /* 0x0000002d14147212 */ /* 0x000fc800078efcff */
[----:B------:R-:W-:-:S05]  /*b000*/  LEA R20, P0, R20, c[0x0][0x168], 0x2 ;  /* 0x00005a0014147a11 */ /* 0x000fca00078010ff */
[----:B------:R-:W-:Y:S01]  /*b010*/  IMAD.X R45, RZ, RZ, RZ, P0 ;  /* 0x000000ffff2d7224 */ /* 0x000fe200000e06ff */
[----:B------:R-:W-:-:S04]  /*b020*/  LEA R44, P0, R20, c[0x0][0x1b0], 0x2 ;  /* 0x00006c00142c7a11 */ /* 0x000fc800078010ff */
[----:B------:R-:W-:-:S05]  /*b030*/  LEA.HI.X R45, R20, c[0x0][0x1b4], R45, 0x2, P0 ;  /* 0x00006d00142d7a11 */ /* 0x000fca00000f142d */
[----:B------:R1:W-:Y:S04]  /*b040*/  STG.E.128 [R44.64], R40 ;  /* 0x000000282c007986 */ /* 0x0003e8000c101d06 */
.L_x_393:
[----:B------:R-:W-:Y:S05]  /*b050*/  BSYNC B0 ;  /* 0x0000000000007941 */ /* 0x000fea0003800000 */
.L_x_392:
[----:B------:R-:W-:Y:S01]  /*b060*/  STS.U16 [R55], R52 ;  /* 0x0000003437007388 */ /* 0x000fe20000000400 */
[----:B------:R-:W-:Y:S01]  /*b070*/  @!P3 SHF.R.U32.HI R20, RZ, 0x3, R14 ;  /* 0x00000003ff14b819 */ /* 0x000fe2000001160e */
[----:B------:R-:W-:Y:S01]  /*b080*/  @!P6 IMAD.SHL.U32 R31, R32, 0x4000, RZ ;  /* 0x00004000201fe824 */ /* 0x000fe200078e00ff */
[----:B------:R-:W-:Y:S01]  /*b090*/  @!P6 LOP3.LUT R30, R40, 0x1ff, RZ, 0xc0, !PT ;  /* 0x000001ff281ee812 */ /* 0x000fe200078ec0ff */
[----:B-1----:R-:W1:Y:S02]  /*b0a0*/  @!P3 LDS.128 R44, [R58.X16+0x8000] ;  /* 0x008000003a2cb984 */ /* 0x002e64000000cc00 */
[----:B------:R-:W-:Y:S01]  /*b0b0*/  @!P3 IMAD.SHL.U32 R21, R20, 0x20, RZ ;  /* 0x000000201415b824 */ /* 0x000fe200078e00ff */
[----:B------:R-:W-:Y:S02]  /*b0c0*/  @!P6 LOP3.LUT R30, R31, 0x4000, R30, 0xe2, !PT ;  /* 0x000040001f1ee812 */ /* 0x000fe400078ee21e */
[----:B------:R-:W-:Y:S02]  /*b0d0*/  IADD3 R31, R7, 0xa, RZ ;  /* 0x0000000a071f7810 */ /* 0x000fe40007ffe0ff */
[----:B------:R-:W-:-:S02]  /*b0e0*/  @!P3 LOP3.LUT R21, R21, 0xffffffe0, R58, 0xe2, !PT ;  /* 0xffffffe01515b812 */ /* 0x000fc400078ee23a */
[----:B------:R-:W-:Y:S02]  /*b0f0*/  ISETP.GE.U32.AND P1, PT, R31, 0x3e8, PT ;  /* 0x000003e81f00780c */ /* 0x000fe40003f26070 */
[----:B------:R-:W-:Y:S01]  /*b100*/  @!P6 LOP3.LUT R30, R30, 0x4000, RZ, 0x3c, !PT ;  /* 0x000040001e1ee812 */ /* 0x000fe200078e3cff */
[----:B------:R-:W-:-:S03]  /*b110*/  @!P3 IMAD.WIDE.U32 R20, R21, 0x10, R4 ;  /* 0x000000101514b825 */ /* 0x000fc600078e0004 */
[----:B------:R-:W-:Y:S01]  /*b120*/  @!P6 ISETP.NE.AND P0, PT, R30, R53, PT ;  /* 0x000000351e00e20c */ /* 0x000fe20003f05270 */
[----:B------:R-:W-:Y:S01]  /*b130*/  IMAD.MOV.U32 R30, RZ, RZ, R6 ;  /* 0x000000ffff1e7224 */ /* 0x000fe200078e0006 */
[----:B------:R-:W-:Y:S02]  /*b140*/  @P6 LOP3.LUT R6, R6, R23, RZ, 0x30, !PT ;  /* 0x0000001706066212 */ /* 0x000fe400078e30ff */
[----:B------:R-:W-:-:S04]  /*b150*/  @!P6 SEL R23, R23, RZ, !P0 ;  /* 0x000000ff1717e207 */ /* 0x000fc80004000000 */
[----:B------:R-:W-:Y:S01]  /*b160*/  @!P6 LOP3.LUT R6, R23, R30, RZ, 0xfc, !PT ;  /* 0x0000001e1706e212 */ /* 0x000fe200078efcff */
[----:B-1----:R1:W-:Y:S01]  /*b170*/  @!P3 STG.E.EF.128 [R20.64], R44 ;  /* 0x0000002c1400b986 */ /* 0x0023e2000c001d06 */
[----:B------:R-:W-:Y:S05]  /*b180*/  @!P1 BRA `(.L_x_394) ;  /* 0x0000014000009947 */ /* 0x000fea0003800000 */
[C---:B-1----:R-:W-:Y:S02]  /*b190*/  IADD3 R21, P0, R19.reuse, R12, RZ ;  /* 0x0000000c13157210 */ /* 0x042fe40007f1e0ff */
[----:B------:R-:W-:-:S03]  /*b1a0*/  IADD3 R19, P1, R19, R13, RZ ;  /* 0x0000000d13137210 */ /* 0x000fc60007f3e0ff */
[--C-:B------:R-:W-:Y:S01]  /*b1b0*/  IMAD.X R30, RZ, RZ, R15.reuse, P0 ;  /* 0x000000ffff1e7224 */ /* 0x100fe200000e060f */
[----:B------:R-:W-:Y:S01]  /*b1c0*/  LEA R20, P0, R21, c[0x0][0x1c0], 0x3 ;  /* 0x0000700015147a11 */ /* 0x000fe200078018ff */
[----:B------:R-:W-:Y:S01]  /*b1d0*/  IMAD.X R54, RZ, RZ, R16, P1 ;  /* 0x000000ffff367224 */ /* 0x000fe200008e0610 */
[----:B------:R-:W-:Y:S02]  /*b1e0*/  LEA R44, P1, R19, c[0x0][0x1c0], 0x3 ;  /* 0x00007000132c7a11 */ /* 0x000fe400078218ff */
[----:B------:R-:W-:Y:S02]  /*b1f0*/  LEA.HI.X R21, R21, c[0x0][0x1c4], R30, 0x3, P0 ;  /* 0x0000710015157a11 */ /* 0x000fe400000f1c1e */
[C---:B------:R-:W-:Y:S02]  /*b200*/  IADD3 R23, P0, R25.reuse, R12, RZ ;  /* 0x0000000c19177210 */ /* 0x040fe40007f1e0ff */
[----:B------:R-:W-:Y:S01]  /*b210*/  IADD3 R25, P2, R25, R13, RZ ;  /* 0x0000000d19197210 */ /* 0x000fe20007f5e0ff */
[----:B------:R1:W-:Y:S01]  /*b220*/  STG.E.128 [R20.64], R40 ;  /* 0x0000002814007986 */ /* 0x0003e2000c101d06 */
[----:B------:R-:W-:Y:S01]  /*b230*/  LEA.HI.X R45, R19, c[0x0][0x1c4], R54, 0x3, P1 ;  /* 0x00007100132d7a11 */ /* 0x000fe200008f1c36 */
[----:B------:R-:W-:Y:S01]  /*b240*/  IMAD.X R56, RZ, RZ, R15, P0 ;  /* 0x000000ffff387224 */ /* 0x000fe200000e060f */
[----:B------:R-:W-:Y:S01]  /*b250*/  LEA R30, P0, R23, c[0x0][0x1c0], 0x3 ;  /* 0x00007000171e7a11 */ /* 0x000fe200078018ff */
[----:B------:R-:W-:Y:S01]  /*b260*/  IMAD.X R52, RZ, RZ, R16, P2 ;  /* 0x000000ffff347224 */ /* 0x000fe200010e0610 */
[----:B------:R-:W-:-:S02]  /*b270*/  LEA R46, P2, R25, c[0x0][0x1c0], 0x3 ;  /* 0x00007000192e7a11 */ /* 0x000fc400078418ff */
[----:B------:R-:W-:Y:S02]  /*b280*/  LEA.HI.X R31, R23, c[0x0][0x1c4], R56, 0x3, P0 ;  /* 0x00007100171f7a11 */ /* 0x000fe400000f1c38 */
[----:B------:R-:W-:-:S03]  /*b290*/  LEA.HI.X R47, R25, c[0x0][0x1c4], R52, 0x3, P2 ;  /* 0x00007100192f7a11 */ /* 0x000fc600010f1c34 */
[----:B------:R1:W-:Y:S04]  /*b2a0*/  STG.E.128 [R30.64], R48 ;  /* 0x000000301e007986 */ /* 0x0003e8000c101d06 */
[----:B------:R1:W-:Y:S04]  /*b2b0*/  STG.E.128 [R44.64], R32 ;  /* 0x000000202c007986 */ /* 0x0003e8000c101d06 */
[----:B------:R1:W-:Y:S02]  /*b2c0*/  STG.E.128 [R46.64], R36 ;  /* 0x000000242e007986 */ /* 0x0003e4000c101d06 */
.L_x_394:
[C---:B------:R-:W-:Y:S02]  /*b2d0*/  ISETP.NE.AND P0, PT, R14.reuse, RZ, PT ;  /* 0x000000ff0e00720c */ /* 0x040fe40003f05270 */
[----:B------:R-:W-:-:S11]  /*b2e0*/  IADD3 R14, R14, -0x1, RZ ;  /* 0xffffffff0e0e7810 */ /* 0x000fd60007ffe0ff */
[----:B------:R-:W-:Y:S01]  /*b2f0*/  @!P0 CALL.REL.NOINC `(.L_x_395) ;  /* 0x0000001000008944 */ /* 0x000fe20003c00000 */
[----:B------:R-:W-:Y:S05]  /*b300*/  BRA `(.L_x_396) ;  /* 0xffffa70000007947 */ /* 0x000fea000383ffff */
.L_x_395:
[----:B------:R-:W-:Y:S02]  /*b310*/  IADD3 R7, R7, 0x1, RZ ;  /* 0x0000000107077810 */ /* 0x000fe40007ffe0ff */
[----:B------:R-:W-:Y:S02]  /*b320*/  IADD3 R4, P1, R4, 0x3000, RZ ;  /* 0x0000300004047810 */ /* 0x000fe40007f3e0ff */
[----:B------:R-:W-:-:S03]  /*b330*/  ISETP.GE.U32.AND P0, PT, R7, 0x3e8, PT ;  /* 0x000003e80700780c */ /* 0x000fc60003f06070 */
[----:B------:R-:W-:-:S10]  /*b340*/  IMAD.X R5, RZ, RZ, R5, P1 ;  /* 0x000000ffff057224 */ /* 0x000fd400008e0605 */
[----:B------:R-:W-:Y:S01]  /*b350*/  @P0 CALL.REL.NOINC `(.L_x_397) ;  /* 0x0000001000000944 */ /* 0x000fe20003c00000 */
[----:B------:R-:W-:Y:S05]  /*b360*/  BRA `(.L_x_398) ;  /* 0xffff589000007947 */ /* 0x000fea000383ffff */
.L_x_397:
[----:B------:R-:W2:Y:S01]  /*b370*/  S2R R5, SR_CTAID.X ;  /* 0x0000000000057919 */ /* 0x000ea20000002500 */
[----:B------:R-:W-:Y:S02]  /*b380*/  IMAD.MOV.U32 R7, RZ, RZ, 0x4 ;  /* 0x00000004ff077424 */ /* 0x000fe400078e00ff */
[----:B01----:R-:W-:Y:S02]  /*b390*/  IMAD.MOV.U32 R34, RZ, RZ, 0xc ;  /* 0x0000000cff227424 */ /* 0x003fe400078e00ff */
[----:B------:R-:W-:Y:S02]  /*b3a0*/  IMAD.MOV.U32 R35, RZ, RZ, 0x200 ;  /* 0x00000200ff237424 */ /* 0x000fe400078e00ff */
[----:B--2---:R-:W-:-:S04]  /*b3b0*/  IMAD R0, R5, 0x100, R58 ;  /* 0x0000010005007824 */ /* 0x004fc800078e023a */
[----:B------:R-:W-:-:S04]  /*b3c0*/  IMAD.WIDE.U32 R4, R0, R7, c[0x0][0x1b8] ;  /* 0x00006e0000047625 */ /* 0x000fc800078e0007 */
[----:B------:R-:W-:Y:S01]  /*b3d0*/  IMAD R0, R0, 0x120, RZ ;  /* 0x0000012000007824 */ /* 0x000fe200078e02ff */
[----:B------:R0:W-:Y:S04]  /*b3e0*/  STG.E [R4.64], R6 ;  /* 0x0000000604007986 */ /* 0x0001e8000c101906 */
[----:B------:R-:W-:Y:S02]  /*b3f0*/  IADD3 R2, R0, 0x13, RZ ;  /* 0x0000001300027810 */ /* 0x000fe40007ffe0ff */
.L_x_399:
[----:B--2---:R-:W-:-:S05]  /*b400*/  IADD3 R7, R35, -0x200, RZ ;  /* 0xfffffe0023077810 */ /* 0x004fca0007ffe0ff */
[----:B0-----:R-:W-:-:S05]  /*b410*/  IMAD.WIDE.U32 R4, R7, 0x8, R88 ;  /* 0x0000000807047825 */ /* 0x001fca00078e0058 */
[----:B------:R0:W2:Y:S04]  /*b420*/  LDG.E.128 R12, [R4.64] ;  /* 0x00000006040c7981 */ /* 0x0000a8000c1e1d00 */
[----:B------:R0:W3:Y:S01]  /*b430*/  LDG.E.128 R16, [R4.64+0x1000] ;  /* 0x0010000604107981 */ /* 0x0000e2000c1e1d00 */
[----:B------:R-:W-:Y:S01]  /*b440*/  IADD3 R23, P0, R7, R8, RZ ;  /* 0x0000000807177210 */ /* 0x000fe20007f1e0ff */
[----:B------:R-:W-:Y:S01]  /*b450*/  IMAD.MOV.U32 R41, RZ, RZ, 0x8 ;  /* 0x00000008ff297424 */ /* 0x000fe200078e00ff */
[C---:B------:R-:W-:Y:S02]  /*b460*/  IADD3 R10, R0.reuse, 0x1, RZ ;  /* 0x00000001000a7810 */ /* 0x040fe40007ffe0ff */
[C---:B------:R-:W-:Y:S01]  /*b470*/  IADD3 R20, R0.reuse, 0x2, RZ ;  /* 0x0000000200147810 */ /* 0x040fe20007ffe0ff */
[----:B------:R-:W-:Y:S01]  /*b480*/  IMAD.X R24, RZ, RZ, R9, P0 ;  /* 0x000000ffff187224 */ /* 0x000fe200000e0609 */
[C---:B------:R-:W-:Y:S01]  /*b490*/  IADD3 R21, R0.reuse, 0x3, RZ ;  /* 0x0000000300157810 */ /* 0x040fe20007ffe0ff */
[----:B------:R-:W-:Y:S01]  /*b4a0*/  IMAD.WIDE.U32 R6, R0, R41, c[0x0][0x160] ;  /* 0x0000580000067625 */ /* 0x000fe200078e0029 */
[----:B------:R-:W-:-:S03]  /*b4b0*/  LEA R22, P0, R23, c[0x0][0x178], 0x3 ;  /* 0x00005e0017167a11 */ /* 0x000fc600078018ff */
[----:B------:R-:W-:Y:S01]  /*b4c0*/  IMAD.WIDE.U32 R10, R10, R41, c[0x0][0x160] ;  /* 0x000058000a0a7625 */ /* 0x000fe200078e0029 */
[----:B------:R-:W-:-:S03]  /*b4d0*/  LEA.HI.X R23, R23, c[0x0][0x17c], R24, 0x3, P0 ;  /* 0x00005f0017177a11 */ /* 0x000fc600000f1c18 */
[----:B0-----:R-:W-:-:S04]  /*b4e0*/  IMAD.WIDE.U32 R4, R20, R41, c[0x0][0x160] ;  /* 0x0000580014047625 */ /* 0x001fc800078e0029 */
[----:B------:R-:W-:Y:S01]  /*b4f0*/  IMAD.WIDE.U32 R20, R21, R41, c[0x0][0x160] ;  /* 0x0000580015147625 */ /* 0x000fe200078e0029 */
[----:B--2---:R0:W-:Y:S04]  /*b500*/  STG.E.64 [R6.64], R12 ;  /* 0x0000000c06007986 */ /* 0x0041e8000c101b06 */
[----:B------:R-:W-:Y:S04]  /*b510*/  STG.E.64 [R10.64], R14 ;  /* 0x0000000e0a007986 */ /* 0x000fe8000c101b06 */
[----:B---3--:R1:W-:Y:S04]  /*b520*/  STG.E.64 [R4.64], R16 ;  /* 0x0000001004007986 */ /* 0x0083e8000c101b06 */
[----:B------:R2:W-:Y:S04]  /*b530*/  STG.E.64 [R20.64], R18 ;  /* 0x0000001214007986 */ /* 0x0005e8000c101b06 */
[----:B------:R-:W3:Y:S04]  /*b540*/  LDG.E.128 R24, [R22.64] ;  /* 0x0000000616187981 */ /* 0x000ee8000c1e1d00 */
[----:B------:R-:W4:Y:S01]  /*b550*/  LDG.E.128 R28, [R22.64+0x1000] ;  /* 0x00100006161c7981 */ /* 0x000f22000c1e1d00 */
[C---:B------:R-:W-:Y:S01]  /*b560*/  IADD3 R32, R0.reuse, 0x4, RZ ;  /* 0x0000000400207810 */ /* 0x040fe20007ffe0ff */
[----:B0-----:R-:W-:Y:S01]  /*b570*/  IMAD.WIDE.U32 R12, R3, 0x8, R88 ;  /* 0x00000008030c7825 */ /* 0x001fe200078e0058 */
[----:B------:R-:W-:-:S02]  /*b580*/  IADD3 R36, R0, 0x5, RZ ;  /* 0x0000000500247810 */ /* 0x000fc40007ffe0ff */
[----:B------:R-:W-:Y:S01]  /*b590*/  IADD3 R37, R0, 0x6, RZ ;  /* 0x0000000600257810 */ /* 0x000fe20007ffe0ff */
[-C--:B------:R-:W-:Y:S01]  /*b5a0*/  IMAD.WIDE.U32 R32, R32, R41.reuse, c[0x0][0x160] ;  /* 0x0000580020207625 */ /* 0x080fe200078e0029 */
[----:B------:R-:W-:Y:S02]  /*b5b0*/  IADD3 R38, R0, 0x7, RZ ;  /* 0x0000000700267810 */ /* 0x000fe40007ffe0ff */
[----:B------:R-:W-:Y:S01]  /*b5c0*/  IADD3 R39, R3, 0x200, RZ ;  /* 0x0000020003277810 */ /* 0x000fe20007ffe0ff */
[----:B------:R-:W-:-:S04]  /*b5d0*/  IMAD.WIDE.U32 R6, R36, R41, c[0x0][0x160] ;  /* 0x0000580024067625 */ /* 0x000fc800078e0029 */
[----:B-1----:R-:W-:-:S04]  /*b5e0*/  IMAD.WIDE.U32 R4, R37, R41, c[0x0][0x160] ;  /* 0x0000580025047625 */ /* 0x002fc800078e0029 */
[----:B------:R-:W-:-:S04]  /*b5f0*/  IMAD.WIDE.U32 R10, R38, R41, c[0x0][0x160] ;  /* 0x00005800260a7625 */ /* 0x000fc800078e0029 */
[----:B------:R-:W-:Y:S01]  /*b600*/  IMAD.WIDE.U32 R16, R39, 0x8, R88 ;  /* 0x0000000827107825 */ /* 0x000fe200078e0058 */
[----:B---3--:R-:W-:Y:S04]  /*b610*/  STG.E.64 [R32.64], R24 ;  /* 0x0000001820007986 */ /* 0x008fe8000c101b06 */
[----:B------:R0:W-:Y:S04]  /*b620*/  STG.E.64 [R6.64], R26 ;  /* 0x0000001a06007986 */ /* 0x0001e8000c101b06 */
[----:B----4-:R1:W-:Y:S04]  /*b630*/  STG.E.64 [R4.64], R28 ;  /* 0x0000001c04007986 */ /* 0x0103e8000c101b06 */
[----:B------:R3:W-:Y:S04]  /*b640*/  STG.E.64 [R10.64], R30 ;  /* 0x0000001e0a007986 */ /* 0x0007e8000c101b06 */
[----:B------:R-:W4:Y:S04]  /*b650*/  LDG.E.128 R12, [R12.64] ;  /* 0x000000060c0c7981 */ /* 0x000f28000c1e1d00 */
[----:B--2---:R-:W2:Y:S01]  /*b660*/  LDG.E.128 R16, [R16.64] ;  /* 0x0000000610107981 */ /* 0x004ea2000c1e1d00 */
[----:B------:R-:W-:-:S02]  /*b670*/  IADD3 R20, P0, R3, R8, RZ ;  /* 0x0000000803147210 */ /* 0x000fc40007f1e0ff */
[C---:B0-----:R-:W-:Y:S02]  /*b680*/  IADD3 R6, R0.reuse, 0xd, RZ ;  /* 0x0000000d00067810 */ /* 0x041fe40007ffe0ff */
[----:B------:R-:W-:Y:S01]  /*b690*/  IADD3 R22, R0, 0xf, RZ ;  /* 0x0000000f00167810 */ /* 0x000fe20007ffe0ff */
[----:B------:R-:W-:Y:S01]  /*b6a0*/  IMAD.X R21, RZ, RZ, R9, P0 ;  /* 0x000000ffff157224 */ /* 0x000fe200000e0609 */
[----:B------:R-:W-:Y:S01]  /*b6b0*/  LEA R24, P0, R20, c[0x0][0x178], 0x3 ;  /* 0x00005e0014187a11 */ /* 0x000fe200078018ff */
[----:B------:R-:W-:-:S03]  /*b6c0*/  IMAD.WIDE.U32 R6, R6, R41, c[0x0][0x160] ;  /* 0x0000580006067625 */ /* 0x000fc600078e0029 */
[----:B------:R-:W-:Y:S02]  /*b6d0*/  LEA.HI.X R25, R20, c[0x0][0x17c], R21, 0x3, P0 ;  /* 0x00005f0014197a11 */ /* 0x000fe400000f1c15 */
[C---:B------:R-:W-:Y:S02]  /*b6e0*/  IADD3 R20, R0.reuse, 0xc, RZ ;  /* 0x0000000c00147810 */ /* 0x040fe40007ffe0ff */
[----:B------:R-:W-:Y:S02]  /*b6f0*/  IADD3 R39, P0, R39, R8, RZ ;  /* 0x0000000827277210 */ /* 0x000fe40007f1e0ff */
[----:B------:R-:W-:Y:S01]  /*b700*/  IADD3 R21, R0, 0xe, RZ ;  /* 0x0000000e00157810 */ /* 0x000fe20007ffe0ff */
[----:B-1----:R-:W-:-:S04]  /*b710*/  IMAD.WIDE.U32 R4, R20, R41, c[0x0][0x160] ;  /* 0x0000580014047625 */ /* 0x002fc800078e0029 */
[----:B------:R-:W-:Y:S01]  /*b720*/  IMAD.X R26, RZ, RZ, R9, P0 ;  /* 0x000000ffff1a7224 */ /* 0x000fe200000e0609 */
[----:B------:R-:W-:Y:S01]  /*b730*/  LEA R28, P0, R39, c[0x0][0x178], 0x3 ;  /* 0x00005e00271c7a11 */ /* 0x000fe200078018ff */
[----:B---3--:R-:W-:-:S03]  /*b740*/  IMAD.WIDE.U32 R10, R21, R41, c[0x0][0x160] ;  /* 0x00005800150a7625 */ /* 0x008fc600078e0029 */
[----:B------:R-:W-:Y:S01]  /*b750*/  LEA.HI.X R29, R39, c[0x0][0x17c], R26, 0x3, P0 ;  /* 0x00005f00271d7a11 */ /* 0x000fe200000f1c1a */
[-C--:B------:R-:W-:Y:S01]  /*b760*/  IMAD.WIDE.U32 R20, R22, R41.reuse, c[0x0][0x160] ;  /* 0x0000580016147625 */ /* 0x080fe200078e0029 */
[----:B----4-:R-:W-:Y:S04]  /*b770*/  STG.E.64 [R4.64], R12 ;  /* 0x0000000c04007986 */ /* 0x010fe8000c101b06 */
[----:B------:R0:W-:Y:S04]  /*b780*/  STG.E.64 [R6.64], R14 ;  /* 0x0000000e06007986 */ /* 0x0001e8000c101b06 */
[----:B--2---:R1:W-:Y:S04]  /*b790*/  STG.E.64 [R10.64], R16 ;  /* 0x000000100a007986 */ /* 0x0043e8000c101b06 */
[----:B------:R2:W-:Y:S04]  /*b7a0*/  STG.E.64 [R20.64], R18 ;  /* 0x0000001214007986 */ /* 0x0005e8000c101b06 */
[----:B------:R-:W3:Y:S04]  /*b7b0*/  LDG.E.128 R24, [R24.64] ;  /* 0x0000000618187981 */ /* 0x000ee8000c1e1d00 */
[----:B------:R-:W4:Y:S01]  /*b7c0*/  LDG.E.128 R28, [R28.64] ;  /* 0x000000061c1c7981 */ /* 0x000f22000c1e1d00 */
[----:B------:R-:W-:Y:S01]  /*b7d0*/  IADD3 R22, R0, 0x10, RZ ;  /* 0x0000001000167810 */ /* 0x000fe20007ffe0ff */
[C---:B0-----:R-:W-:Y:S01]  /*b7e0*/  IMAD.WIDE.U32 R6, R2.reuse, R41, c[0x0][0x160] ;  /* 0x0000580002067625 */ /* 0x041fe200078e0029 */
[----:B------:R-:W-:-:S02]  /*b7f0*/  IADD3 R32, R2, -0x2, RZ ;  /* 0xfffffffe02207810 */ /* 0x000fc40007ffe0ff */
[----:B------:R-:W-:Y:S01]  /*b800*/  IADD3 R36, R2, -0x1, RZ ;  /* 0xffffffff02247810 */ /* 0x000fe20007ffe0ff */
[-C--:B------:R-:W-:Y:S01]  /*b810*/  IMAD.WIDE.U32 R22, R22, R41.reuse, c[0x0][0x160] ;  /* 0x0000580016167625 */ /* 0x080fe200078e0029 */
[----:B------:R-:W-:Y:S02]  /*b820*/  IADD3 R34, R34, 0x18, RZ ;  /* 0x0000001822227810 */ /* 0x000fe40007ffe0ff */
[----:B------:R-:W-:Y:S01]  /*b830*/  IADD3 R0, R0, 0x18, RZ ;  /* 0x0000001800007810 */ /* 0x000fe20007ffe0ff */
[-C--:B------:R-:W-:Y:S01]  /*b840*/  IMAD.WIDE.U32 R32, R32, R41.reuse, c[0x0][0x160] ;  /* 0x0000580020207625 */ /* 0x080fe200078e0029 */
[----:B------:R-:W-:Y:S02]  /*b850*/  ISETP.NE.AND P0, PT, R34, 0x12c, PT ;  /* 0x0000012c2200780c */ /* 0x000fe40003f05270 */
[----:B------:R-:W-:Y:S01]  /*b860*/  IADD3 R2, R2, 0x18, RZ ;  /* 0x0000001802027810 */ /* 0x000fe20007ffe0ff */
[----:B------:R-:W-:-:S04]  /*b870*/  IMAD.WIDE.U32 R4, R36, R41, c[0x0][0x160] ;  /* 0x0000580024047625 */ /* 0x000fc800078e0029 */
[----:B-1----:R-:W-:-:S04]  /*b880*/  IMAD.MOV.U32 R10, RZ, RZ, c[0x0][0xc] ;  /* 0x00000300ff0a7624 */ /* 0x002fc800078e00ff */
[C---:B------:R-:W-:Y:S02]  /*b890*/  IMAD R3, R10.reuse, 0x800, R3 ;  /* 0x000008000a037824 */ /* 0x040fe400078e0203 */
[----:B------:R-:W-:Y:S01]  /*b8a0*/  IMAD R35, R10, 0x800, R35 ;  /* 0x000008000a237824 */ /* 0x000fe200078e0223 */
[----:B---3--:R2:W-:Y:S04]  /*b8b0*/  STG.E.64 [R22.64], R24 ;  /* 0x0000001816007986 */ /* 0x0085e8000c101b06 */
[----:B------:R2:W-:Y:S04]  /*b8c0*/  STG.E.64 [R32.64], R26 ;  /* 0x0000001a20007986 */ /* 0x0005e8000c101b06 */
[----:B----4-:R2:W-:Y:S04]  /*b8d0*/  STG.E.64 [R4.64], R28 ;  /* 0x0000001c04007986 */ /* 0x0105e8000c101b06 */
[----:B------:R2:W-:Y:S01]  /*b8e0*/  STG.E.64 [R6.64], R30 ;  /* 0x0000001e06007986 */ /* 0x0005e2000c101b06 */
[----:B------:R-:W-:Y:S05]  /*b8f0*/  @P0 BRA `(.L_x_399) ;  /* 0xfffffb0000000947 */ /* 0x000fea000383ffff */
[----:B------:R-:W-:Y:S05]  /*b900*/  EXIT ;  /* 0x000000000000794d */ /* 0x000fea0003800000 */
.L_x_400:
        /* <DEDUP_REMOVED lines=15> */
.L_x_404:


//--------------------- .nv.shared.KernelGen      --------------------------
	.section	.nv.shared.KernelGen,"aw",@nobits
	.sectionflags	@""
	.align	16


//--------------------- .nv.shared.KernelC        --------------------------
	.section	.nv.shared.KernelC,"aw",@nobits
	.sectionflags	@""
	.align	16


//--------------------- .nv.shared.KernelB        --------------------------
	.section	.nv.shared.KernelB,"aw",@nobits
	.sectionflags	@""
	.align	16


//--------------------- .nv.shared.KernelA        --------------------------
	.section	.nv.shared.KernelA,"aw",@nobits
	.sectionflags	@""
	.align	16
